	.target	sm_90a

	.elftype	@"ET_EXEC"


//--------------------- .note.nv.tkinfo           --------------------------
	.section	.note.nv.tkinfo,"",@"SHT_NOTE"
	.sectionflags	@"SHF_NOTE_NV_TKINFO"
	.tkinfo
        /*0018*/ 	.word	0x00000002
        /*0030*/ 	.string	""
        /*0030*/ 	.string	"ptxas"
        /*0030*/ 	.string	"Cuda compilation tools, release 13.0, V13.0.88"
        /*0030*/ 	.string	"Build cuda_13.0.r13.0/compiler.36424714_0"
        /*0030*/ 	.string	"-arch sm_90a -m 64 "



//--------------------- .note.nv.cuinfo           --------------------------
	.section	.note.nv.cuinfo,"",@"SHT_NOTE"
	.sectionflags	@"SHF_NOTE_NV_CUINFO"
        /*0018*/ 	.short	0x0002
        /*001a*/ 	.short	0x005a
        /*001c*/ 	.short	0x0082
	.zero		2


//--------------------- .nv.info                  --------------------------
	.section	.nv.info,"",@"SHT_CUDA_INFO"
	.align	4


	//----- nvinfo : EIATTR_REGCOUNT
	.align		4
        /*0000*/ 	.byte	0x04, 0x2f
        /*0002*/ 	.short	(.L_15 - .L_14)
	.align		4
.L_14:
        /*0004*/ 	.word	index@(_ZN7cutlass13device_kernelINS_4gemm6kernel13GemmUniversalIN4cute5tupleIJiiiiEEENS1_10collective13CollectiveMmaINS1_34MainloopSm90TmaGmmaWarpSpecializedILi2ENS5_IJNS4_1CILi1EEESB_SB_EEENS1_35KernelTmaWarpSpecializedCooperativeEEENS5_IJNSA_ILi192EEENSA_ILi512EEENSA_ILi64EEEEEENS_10bfloat16_tENS5_IJlSB_lEEESJ_SK_NS4_8TiledMMAINS4_8MMA_AtomIJNS4_4SM904GMMA28MMA_64x256x16_F32BF16BF16_SSILNSO_5MajorE0ELSQ_0ELNSO_7ScaleInE1ELSR_1EEEEEENS4_6LayoutINS5_IJNSA_ILi2EEESB_SB_EEENS5_IJSB_NSA_ILi0EEESX_EEEEENS5_IJNS4_10UnderscoreES10_S10_EEEEENS4_13SM90_TMA_LOADENS4_14ComposedLayoutINS4_7SwizzleILi3ELi4ELi3EEENS4_18smem_ptr_flag_bitsILi16EEENSU_INS5_IJNSA_ILi8EEESH_EEENS5_IJSH_SB_EEEEEEEvNS4_8identityES13_S1D_vS1E_EENS_8epilogue10collective6detail29Sm90TmaWarpSpecializedAdapterINS1H_15DefaultEpilogueISJ_SK_SK_NS1G_6thread17LinearCombinationISJ_Li1EffLNS1L_9ScaleType4KindE0ELNS_15FloatRoundStyleE2ESJ_EENS1_15EpilogueDefaultEEEEEvvEEEEvNT_6ParamsE)
        /*0008*/ 	.word	0x000000a8


	//----- nvinfo : EIATTR_FRAME_SIZE
	.align		4
.L_15:
        /*000c*/ 	.byte	0x04, 0x11
        /*000e*/ 	.short	(.L_17 - .L_16)
	.align		4
.L_16:
        /*0010*/ 	.word	index@(_ZN7cutlass13device_kernelINS_4gemm6kernel13GemmUniversalIN4cute5tupleIJiiiiEEENS1_10collective13CollectiveMmaINS1_34MainloopSm90TmaGmmaWarpSpecializedILi2ENS5_IJNS4_1CILi1EEESB_SB_EEENS1_35KernelTmaWarpSpecializedCooperativeEEENS5_IJNSA_ILi192EEENSA_ILi512EEENSA_ILi64EEEEEENS_10bfloat16_tENS5_IJlSB_lEEESJ_SK_NS4_8TiledMMAINS4_8MMA_AtomIJNS4_4SM904GMMA28MMA_64x256x16_F32BF16BF16_SSILNSO_5MajorE0ELSQ_0ELNSO_7ScaleInE1ELSR_1EEEEEENS4_6LayoutINS5_IJNSA_ILi2EEESB_SB_EEENS5_IJSB_NSA_ILi0EEESX_EEEEENS5_IJNS4_10UnderscoreES10_S10_EEEEENS4_13SM90_TMA_LOADENS4_14ComposedLayoutINS4_7SwizzleILi3ELi4ELi3EEENS4_18smem_ptr_flag_bitsILi16EEENSU_INS5_IJNSA_ILi8EEESH_EEENS5_IJSH_SB_EEEEEEEvNS4_8identityES13_S1D_vS1E_EENS_8epilogue10collective6detail29Sm90TmaWarpSpecializedAdapterINS1H_15DefaultEpilogueISJ_SK_SK_NS1G_6thread17LinearCombinationISJ_Li1EffLNS1L_9ScaleType4KindE0ELNS_15FloatRoundStyleE2ESJ_EENS1_15EpilogueDefaultEEEEEvvEEEEvNT_6ParamsE)
        /*0014*/ 	.word	0x00001ae8


	//----- nvinfo : EIATTR_MIN_STACK_SIZE
	.align		4
.L_17:
        /*0018*/ 	.byte	0x04, 0x12
        /*001a*/ 	.short	(.L_19 - .L_18)
	.align		4
.L_18:
        /*001c*/ 	.word	index@(_ZN7cutlass13device_kernelINS_4gemm6kernel13GemmUniversalIN4cute5tupleIJiiiiEEENS1_10collective13CollectiveMmaINS1_34MainloopSm90TmaGmmaWarpSpecializedILi2ENS5_IJNS4_1CILi1EEESB_SB_EEENS1_35KernelTmaWarpSpecializedCooperativeEEENS5_IJNSA_ILi192EEENSA_ILi512EEENSA_ILi64EEEEEENS_10bfloat16_tENS5_IJlSB_lEEESJ_SK_NS4_8TiledMMAINS4_8MMA_AtomIJNS4_4SM904GMMA28MMA_64x256x16_F32BF16BF16_SSILNSO_5MajorE0ELSQ_0ELNSO_7ScaleInE1ELSR_1EEEEEENS4_6LayoutINS5_IJNSA_ILi2EEESB_SB_EEENS5_IJSB_NSA_ILi0EEESX_EEEEENS5_IJNS4_10UnderscoreES10_S10_EEEEENS4_13SM90_TMA_LOADENS4_14ComposedLayoutINS4_7SwizzleILi3ELi4ELi3EEENS4_18smem_ptr_flag_bitsILi16EEENSU_INS5_IJNSA_ILi8EEESH_EEENS5_IJSH_SB_EEEEEEEvNS4_8identityES13_S1D_vS1E_EENS_8epilogue10collective6detail29Sm90TmaWarpSpecializedAdapterINS1H_15DefaultEpilogueISJ_SK_SK_NS1G_6thread17LinearCombinationISJ_Li1EffLNS1L_9ScaleType4KindE0ELNS_15FloatRoundStyleE2ESJ_EENS1_15EpilogueDefaultEEEEEvvEEEEvNT_6ParamsE)
        /*0020*/ 	.word	0x00001ae8
.L_19:


//--------------------- .nv.compat                --------------------------
	.section	.nv.compat,"",@"SHT_CUDA_COMPAT_INFO"
	.align	4
        /*0000*/ 	.byte	0x02, 0x09, 0x01, 0x00, 0x02, 0x02, 0x04, 0x00, 0x02, 0x05, 0x05, 0x00, 0x03, 0x07, 0x01, 0x01
        /*0010*/ 	.byte	0x02, 0x03, 0x01, 0x00, 0x02, 0x06, 0x01, 0x00, 0x04, 0x0b, 0x08, 0x00, 0x00, 0x00, 0x00, 0x00
        /*0020*/ 	.byte	0x00, 0x00, 0x00, 0x00


//--------------------- .nv.info._ZN7cutlass13device_kernelINS_4gemm6kernel13GemmUniversalIN4cute5tupleIJiiiiEEENS1_10collective13CollectiveMmaINS1_34MainloopSm90TmaGmmaWarpSpecializedILi2ENS5_IJNS4_1CILi1EEESB_SB_EEENS1_35KernelTmaWarpSpecializedCooperativeEEENS5_IJNSA_ILi192EEENSA_ILi512EEENSA_ILi64EEEEEENS_10bfloat16_tENS5_IJlSB_lEEESJ_SK_NS4_8TiledMMAINS4_8MMA_AtomIJNS4_4SM904GMMA28MMA_64x256x16_F32BF16BF16_SSILNSO_5MajorE0ELSQ_0ELNSO_7ScaleInE1ELSR_1EEEEEENS4_6LayoutINS5_IJNSA_ILi2EEESB_SB_EEENS5_IJSB_NSA_ILi0EEESX_EEEEENS5_IJNS4_10UnderscoreES10_S10_EEEEENS4_13SM90_TMA_LOADENS4_14ComposedLayoutINS4_7SwizzleILi3ELi4ELi3EEENS4_18smem_ptr_flag_bitsILi16EEENSU_INS5_IJNSA_ILi8EEESH_EEENS5_IJSH_SB_EEEEEEEvNS4_8identityES13_S1D_vS1E_EENS_8epilogue10collective6detail29Sm90TmaWarpSpecializedAdapterINS1H_15DefaultEpilogueISJ_SK_SK_NS1G_6thread17LinearCombinationISJ_Li1EffLNS1L_9ScaleType4KindE0ELNS_15FloatRoundStyleE2ESJ_EENS1_15EpilogueDefaultEEEEEvvEEEEvNT_6ParamsE --------------------------
	.section	.nv.info._ZN7cutlass13device_kernelINS_4gemm6kernel13GemmUniversalIN4cute5tupleIJiiiiEEENS1_10collective13CollectiveMmaINS1_34MainloopSm90TmaGmmaWarpSpecializedILi2ENS5_IJNS4_1CILi1EEESB_SB_EEENS1_35KernelTmaWarpSpecializedCooperativeEEENS5_IJNSA_ILi192EEENSA_ILi512EEENSA_ILi64EEEEEENS_10bfloat16_tENS5_IJlSB_lEEESJ_SK_NS4_8TiledMMAINS4_8MMA_AtomIJNS4_4SM904GMMA28MMA_64x256x16_F32BF16BF16_SSILNSO_5MajorE0ELSQ_0ELNSO_7ScaleInE1ELSR_1EEEEEENS4_6LayoutINS5_IJNSA_ILi2EEESB_SB_EEENS5_IJSB_NSA_ILi0EEESX_EEEEENS5_IJNS4_10UnderscoreES10_S10_EEEEENS4_13SM90_TMA_LOADENS4_14ComposedLayoutINS4_7SwizzleILi3ELi4ELi3EEENS4_18smem_ptr_flag_bitsILi16EEENSU_INS5_IJNSA_ILi8EEESH_EEENS5_IJSH_SB_EEEEEEEvNS4_8identityES13_S1D_vS1E_EENS_8epilogue10collective6detail29Sm90TmaWarpSpecializedAdapterINS1H_15DefaultEpilogueISJ_SK_SK_NS1G_6thread17LinearCombinationISJ_Li1EffLNS1L_9ScaleType4KindE0ELNS_15FloatRoundStyleE2ESJ_EENS1_15EpilogueDefaultEEEEEvvEEEEvNT_6ParamsE,"",@"SHT_CUDA_INFO"
	.sectionflags	@""
	.align	4


	//----- nvinfo : EIATTR_CUDA_API_VERSION
	.align		4
        /*0000*/ 	.byte	0x04, 0x37
        /*0002*/ 	.short	(.L_21 - .L_20)
.L_20:
        /*0004*/ 	.word	0x00000082


	//----- nvinfo : EIATTR_KPARAM_INFO
	.align		4
.L_21:
        /*0008*/ 	.byte	0x04, 0x17
        /*000a*/ 	.short	(.L_23 - .L_22)
.L_22:
        /*000c*/ 	.word	0x00000000
        /*0010*/ 	.short	0x0000
        /*0012*/ 	.short	0x0070
        /*0014*/ 	.byte	0x00, 0xf0, 0x01, 0x10


	//----- nvinfo : EIATTR_SPARSE_MMA_MASK
	.align		4
.L_23:
        /*0018*/ 	.byte	0x03, 0x50
        /*001a*/ 	.short	0x0000


	//----- nvinfo : EIATTR_MAXREG_COUNT
	.align		4
        /*001c*/ 	.byte	0x03, 0x1b
        /*001e*/ 	.short	0x00a8


	//----- nvinfo : EIATTR_NUM_BARRIERS
	.align		4
        /*0020*/ 	.byte	0x02, 0x4c
        /*0022*/ 	.byte	0x01
	.zero		1


	//----- nvinfo : EIATTR_EXTERNS
	.align		4
        /*0024*/ 	.byte	0x04, 0x0f
        /*0026*/ 	.short	(.L_25 - .L_24)


	//   ....[0]....
	.align		4
.L_24:
        /*0028*/ 	.word	index@(__assertfail)


	//----- nvinfo : EIATTR_ANNOTATIONS
	.align		4
.L_25:
        /*002c*/ 	.byte	0x04, 0x55
        /*002e*/ 	.short	(.L_27 - .L_26)


	//   ....[0]....
.L_26:
        /*0030*/ 	.word	0x00000001
        /*0034*/ 	.byte	0x80, 0x05, 0x00, 0x00, 0x01, 0x00, 0x00, 0x00, 0xa0, 0x05, 0x00, 0x00, 0x01, 0x00, 0x00, 0x00
        /* <DEDUP_REMOVED lines=2788> */
        /*ae84*/ 	.byte	0x50, 0xf6, 0x03, 0x00, 0x01, 0x00, 0x00, 0x00, 0x70, 0xfc, 0x03, 0x00


	//----- nvinfo : EIATTR_MERCURY_ISA_VERSION
	.align		4
.L_27:
        /*ae90*/ 	.byte	0x03, 0x5f
        /*ae92*/ 	.short	0x0101


	//----- nvinfo : EIATTR_INT_WARP_WIDE_INSTR_OFFSETS
	.align		4
        /*ae94*/ 	.byte	0x04, 0x31
        /*ae96*/ 	.short	(.L_29 - .L_28)


	//   ....[0]....
.L_28:
        /*ae98*/ 	.word	0x000003a0


	//   ....[1]....
        /*ae9c*/ 	.word	0x000003b0


	//   ....[2]....
        /*aea0*/ 	.word	0x000004c0


	//----- nvinfo : EIATTR_COOP_GROUP_MASK_REGIDS
	.align		4
.L_29:
        /*aea4*/ 	.byte	0x04, 0x29
        /*aea6*/ 	.short	(.L_31 - .L_30)


	//   ....[0]....
.L_30:
        /*aea8*/ 	.word	0xffffffff


	//   ....[1]....
        /*aeac*/ 	.word	0xffffffff


	//   ....[2]....
        /*aeb0*/ 	.word	0xffffffff


	//   ....[3]....
        /*aeb4*/ 	.word	0xffffffff


	//   ....[4]....
        /*aeb8*/ 	.word	0xffffffff


	//----- nvinfo : EIATTR_COOP_GROUP_INSTR_OFFSETS
	.align		4
.L_31:
        /*aebc*/ 	.byte	0x04, 0x28
        /*aebe*/ 	.short	(.L_33 - .L_32)


	//   ....[0]....
.L_32:
        /*aec0*/ 	.word	0x00000070


	//   ....[1]....
        /*aec4*/ 	.word	0x00000080


	//   ....[2]....
        /*aec8*/ 	.word	0x00000140


	//   ....[3]....
        /*aecc*/ 	.word	0x00000290


	//   ....[4]....
        /*aed0*/ 	.word	0x00000fe0


	//----- nvinfo : EIATTR_REG_RECONFIG
	.align		4
.L_33:
        /*aed4*/ 	.byte	0x01, 0x54
	.zero		2


	//----- nvinfo : EIATTR_SYSCALL_OFFSETS
	.align		4
        /*aed8*/ 	.byte	0x04, 0x46
        /*aeda*/ 	.short	(.L_35 - .L_34)


	//   ....[0]....
.L_34:
        /*aedc*/ 	.word	0x00001190


	//----- nvinfo : EIATTR_MBARRIER_INSTR_OFFSETS
	.align		4
.L_35:
        /*aee0*/ 	.byte	0x04, 0x39
        /*aee2*/ 	.short	(.L_37 - .L_36)


	//   ....[0]....
.L_36:
        /*aee4*/ 	.word	0x00000240
        /*aee8*/ 	.word	0x000000ff
        /*aeec*/ 	.word	0x00000000
        /*aef0*/ 	.short	0x0100
        /*aef2*/ 	.byte	0x08
	.zero		1


	//   ....[1]....
        /*aef4*/ 	.word	0x00000250
        /*aef8*/ 	.word	0x000000ff
        /*aefc*/ 	.word	0x00000010
        /*af00*/ 	.short	0x0100
        /*af02*/ 	.byte	0x08
	.zero		1


	//   ....[2]....
        /*af04*/ 	.word	0x00000260
        /*af08*/ 	.word	0x000000ff
        /*af0c*/ 	.word	0x00000008
        /*af10*/ 	.short	0x0100
        /*af12*/ 	.byte	0x08
	.zero		1


	//   ....[3]....
        /*af14*/ 	.word	0x00000270
        /*af18*/ 	.word	0x000000ff
        /*af1c*/ 	.word	0x00000018
        /*af20*/ 	.short	0x0100
        /*af22*/ 	.byte	0x08
	.zero		1


	//   ....[4]....
        /*af24*/ 	.word	0x00000520
        /*af28*/ 	.word	0x000000ff
        /*af2c*/ 	.word	0x00000030
        /*af30*/ 	.short	0x0100
        /*af32*/ 	.byte	0x06
	.zero		1


	//   ....[5]....
        /*af34*/ 	.word	0x00000590
        /*af38*/ 	.word	0x000000ff
        /*af3c*/ 	.word	0x00000038
        /*af40*/ 	.short	0x0100
        /*af42*/ 	.byte	0x06
	.zero		1


	//   ....[6]....
        /*af44*/ 	.word	0x00001230
        /*af48*/ 	.word	0x00000003
        /*af4c*/ 	.word	0x00000000
        /*af50*/ 	.short	0x010a
        /*af52*/ 	.byte	0x3f
	.zero		1


	//   ....[7]....
        /*af54*/ 	.word	0x00001270
        /*af58*/ 	.word	0x00000003
        /*af5c*/ 	.word	0x00000000
        /*af60*/ 	.short	0x010a
        /*af62*/ 	.byte	0x3f
	.zero		1


	//   ....[8]....
        /*af64*/ 	.word	0x0000cf90
        /*af68*/ 	.word	0x000000ff
        /*af6c*/ 	.word	0x00000000
        /*af70*/ 	.short	0x010a
        /*af72*/ 	.byte	0x09
	.zero		1


	//   ....[9]....
        /*af74*/ 	.word	0x0000cfd0
        /*af78*/ 	.word	0x000000ff
        /*af7c*/ 	.word	0x00000000
        /*af80*/ 	.short	0x010a
        /*af82*/ 	.byte	0x09
	.zero		1


	//   ....[10]....
        /*af84*/ 	.word	0x0001a7b0
        /*af88*/ 	.word	0x000000ff
        /*af8c*/ 	.word	0x00000000
        /*af90*/ 	.short	0x0101
        /*af92*/ 	.byte	0x08
	.zero		1


	//   ....[11]....
        /*af94*/ 	.word	0x0001a9a0
        /*af98*/ 	.word	0x000000ff
        /*af9c*/ 	.word	0x00000000
        /*afa0*/ 	.short	0x0101
        /*afa2*/ 	.byte	0x04
	.zero		1


	//   ....[12]....
        /*afa4*/ 	.word	0x0003f1e0
        /*afa8*/ 	.word	0x0000000d
        /*afac*/ 	.word	0x00000010
        /*afb0*/ 	.short	0x010a
        /*afb2*/ 	.byte	0x3f
	.zero		1


	//   ....[13]....
        /*afb4*/ 	.word	0x0003f5c0
        /*afb8*/ 	.word	0x00000002
        /*afbc*/ 	.word	0x00000038
        /*afc0*/ 	.short	0x0101
        /*afc2*/ 	.byte	0x3f
	.zero		1


	//   ....[14]....
        /*afc4*/ 	.word	0x0003fd20
        /*afc8*/ 	.word	0x00000005
        /*afcc*/ 	.word	0x00000000
        /*afd0*/ 	.short	0x010a
        /*afd2*/ 	.byte	0x3f
	.zero		1


	//   ....[15]....
        /*afd4*/ 	.word	0x0003fdb0
        /*afd8*/ 	.word	0x00000003
        /*afdc*/ 	.word	0x00000000
        /*afe0*/ 	.short	0x010a
        /*afe2*/ 	.byte	0x3f
	.zero		1


	//   ....[16]....
        /*afe4*/ 	.word	0x0003fe10
        /*afe8*/ 	.word	0x00000003
        /*afec*/ 	.word	0x00000000
        /*aff0*/ 	.short	0x010a
        /*aff2*/ 	.byte	0x3f
	.zero		1


	//   ....[17]....
        /*aff4*/ 	.word	0x0003fe70
        /*aff8*/ 	.word	0x00000005
        /*affc*/ 	.word	0x00000000
        /*b000*/ 	.short	0x010a
        /*b002*/ 	.byte	0x3f
	.zero		1


	//   ....[18]....
        /*b004*/ 	.word	0x0003ff40
        /*b008*/ 	.word	0x0000000d
        /*b00c*/ 	.word	0x00000010
        /*b010*/ 	.short	0x010a
        /*b012*/ 	.byte	0x3f
	.zero		1


	//   ....[19]....
        /*b014*/ 	.word	0x00040010
        /*b018*/ 	.word	0x00000005
        /*b01c*/ 	.word	0x00000000
        /*b020*/ 	.short	0x010a
        /*b022*/ 	.byte	0x3f
	.zero		1


	//----- nvinfo : EIATTR_NUM_MBARRIERS
	.align		4
.L_37:
        /*b024*/ 	.byte	0x03, 0x38
        /*b026*/ 	.short	0x0006


	//----- nvinfo : EIATTR_EXIT_INSTR_OFFSETS
	.align		4
        /*b028*/ 	.byte	0x04, 0x1c
        /*b02a*/ 	.short	(.L_39 - .L_38)


	//   ....[0]....
.L_38:
        /*b02c*/ 	.word	0x00000600


	//   ....[1]....
        /*b030*/ 	.word	0x00000f00


	//   ....[2]....
        /*b034*/ 	.word	0x0003e7f0


	//   ....[3]....
        /*b038*/ 	.word	0x0003ee70


	//   ....[4]....
        /*b03c*/ 	.word	0x0003fe00


	//----- nvinfo : EIATTR_MAX_THREADS
	.align		4
.L_39:
        /*b040*/ 	.byte	0x04, 0x05
        /*b042*/ 	.short	(.L_41 - .L_40)
.L_40:
        /*b044*/ 	.word	0x00000180
        /*b048*/ 	.word	0x00000001
        /*b04c*/ 	.word	0x00000001


	//----- nvinfo : EIATTR_CRS_STACK_SIZE
	.align		4
.L_41:
        /*b050*/ 	.byte	0x04, 0x1e
        /*b052*/ 	.short	(.L_43 - .L_42)
.L_42:
        /*b054*/ 	.word	0x00000000


	//----- nvinfo : EIATTR_CBANK_PARAM_SIZE
	.align		4
.L_43:
        /*b058*/ 	.byte	0x03, 0x19
        /*b05a*/ 	.short	0x0470


	//----- nvinfo : EIATTR_PARAM_CBANK
	.align		4
        /*b05c*/ 	.byte	0x04, 0x0a
        /*b05e*/ 	.short	(.L_45 - .L_44)
	.align		4
.L_44:
        /*b060*/ 	.word	index@(.nv.constant0._ZN7cutlass13device_kernelINS_4gemm6kernel13GemmUniversalIN4cute5tupleIJiiiiEEENS1_10collective13CollectiveMmaINS1_34MainloopSm90TmaGmmaWarpSpecializedILi2ENS5_IJNS4_1CILi1EEESB_SB_EEENS1_35KernelTmaWarpSpecializedCooperativeEEENS5_IJNSA_ILi192EEENSA_ILi512EEENSA_ILi64EEEEEENS_10bfloat16_tENS5_IJlSB_lEEESJ_SK_NS4_8TiledMMAINS4_8MMA_AtomIJNS4_4SM904GMMA28MMA_64x256x16_F32BF16BF16_SSILNSO_5MajorE0ELSQ_0ELNSO_7ScaleInE1ELSR_1EEEEEENS4_6LayoutINS5_IJNSA_ILi2EEESB_SB_EEENS5_IJSB_NSA_ILi0EEESX_EEEEENS5_IJNS4_10UnderscoreES10_S10_EEEEENS4_13SM90_TMA_LOADENS4_14ComposedLayoutINS4_7SwizzleILi3ELi4ELi3EEENS4_18smem_ptr_flag_bitsILi16EEENSU_INS5_IJNSA_ILi8EEESH_EEENS5_IJSH_SB_EEEEEEEvNS4_8identityES13_S1D_vS1E_EENS_8epilogue10collective6detail29Sm90TmaWarpSpecializedAdapterINS1H_15DefaultEpilogueISJ_SK_SK_NS1G_6thread17LinearCombinationISJ_Li1EffLNS1L_9ScaleType4KindE0ELNS_15FloatRoundStyleE2ESJ_EENS1_15EpilogueDefaultEEEEEvvEEEEvNT_6ParamsE)
        /*b064*/ 	.short	0x0210
        /*b066*/ 	.short	0x0470


	//----- nvinfo : EIATTR_SW_WAR
	.align		4
.L_45:
        /*b068*/ 	.byte	0x04, 0x36
        /*b06a*/ 	.short	(.L_47 - .L_46)
.L_46:
        /*b06c*/ 	.word	0x00000008
.L_47:


//--------------------- .nv.callgraph             --------------------------
	.section	.nv.callgraph,"",@"SHT_CUDA_CALLGRAPH"
	.align	4
	.sectionentsize	8
	.align		4
        /*0000*/ 	.word	0x00000000
	.align		4
        /*0004*/ 	.word	0xffffffff
	.align		4
        /*0008*/ 	.word	index@(_ZN7cutlass13device_kernelINS_4gemm6kernel13GemmUniversalIN4cute5tupleIJiiiiEEENS1_10collective13CollectiveMmaINS1_34MainloopSm90TmaGmmaWarpSpecializedILi2ENS5_IJNS4_1CILi1EEESB_SB_EEENS1_35KernelTmaWarpSpecializedCooperativeEEENS5_IJNSA_ILi192EEENSA_ILi512EEENSA_ILi64EEEEEENS_10bfloat16_tENS5_IJlSB_lEEESJ_SK_NS4_8TiledMMAINS4_8MMA_AtomIJNS4_4SM904GMMA28MMA_64x256x16_F32BF16BF16_SSILNSO_5MajorE0ELSQ_0ELNSO_7ScaleInE1ELSR_1EEEEEENS4_6LayoutINS5_IJNSA_ILi2EEESB_SB_EEENS5_IJSB_NSA_ILi0EEESX_EEEEENS5_IJNS4_10UnderscoreES10_S10_EEEEENS4_13SM90_TMA_LOADENS4_14ComposedLayoutINS4_7SwizzleILi3ELi4ELi3EEENS4_18smem_ptr_flag_bitsILi16EEENSU_INS5_IJNSA_ILi8EEESH_EEENS5_IJSH_SB_EEEEEEEvNS4_8identityES13_S1D_vS1E_EENS_8epilogue10collective6detail29Sm90TmaWarpSpecializedAdapterINS1H_15DefaultEpilogueISJ_SK_SK_NS1G_6thread17LinearCombinationISJ_Li1EffLNS1L_9ScaleType4KindE0ELNS_15FloatRoundStyleE2ESJ_EENS1_15EpilogueDefaultEEEEEvvEEEEvNT_6ParamsE)
	.align		4
        /*000c*/ 	.word	index@(__assertfail)
	.align		4
        /*0010*/ 	.word	0x00000000
	.align		4
        /*0014*/ 	.word	0xfffffffe
	.align		4
        /*0018*/ 	.word	0x00000000
	.align		4
        /*001c*/ 	.word	0xfffffffd
	.align		4
        /*0020*/ 	.word	0x00000000
	.align		4
        /*0024*/ 	.word	0xfffffffc


//--------------------- .nv.constant4             --------------------------
	.section	.nv.constant4,"a",@progbits
	.align	8
	.align		8
.nv.constant4:
        /*0000*/ 	.dword	__assertfail
	.align		8
        /*0008*/ 	.dword	__unnamed_1
	.align		8
        /*0010*/ 	.dword	_ZN40_INTERNAL_73d3a5f8_4_k_cu_914d7ff7_110034cuda3std3__45__cpo5beginE
	.align		8
        /*0018*/ 	.dword	_ZN40_INTERNAL_73d3a5f8_4_k_cu_914d7ff7_110034cuda3std3__45__cpo3endE
	.align		8
        /*0020*/ 	.dword	_ZN40_INTERNAL_73d3a5f8_4_k_cu_914d7ff7_110034cuda3std3__45__cpo6cbeginE
	.align		8
        /*0028*/ 	.dword	_ZN40_INTERNAL_73d3a5f8_4_k_cu_914d7ff7_110034cuda3std3__45__cpo4cendE
	.align		8
        /*0030*/ 	.dword	_ZN40_INTERNAL_73d3a5f8_4_k_cu_914d7ff7_110034cuda3std3__442_GLOBAL__N__73d3a5f8_4_k_cu_914d7ff7_110036ignoreE
	.align		8
        /*0038*/ 	.dword	_ZN40_INTERNAL_73d3a5f8_4_k_cu_914d7ff7_110034cuda3std3__419piecewise_constructE
	.align		8
        /*0040*/ 	.dword	_ZN40_INTERNAL_73d3a5f8_4_k_cu_914d7ff7_110034cuda3std3__48in_placeE
	.align		8
        /*0048*/ 	.dword	_ZN40_INTERNAL_73d3a5f8_4_k_cu_914d7ff7_110034cuda3std6ranges3__45__cpo4swapE
	.align		8
        /*0050*/ 	.dword	_ZN40_INTERNAL_73d3a5f8_4_k_cu_914d7ff7_110034cuda3std6ranges3__45__cpo9iter_moveE
	.align		8
        /*0058*/ 	.dword	_ZN40_INTERNAL_73d3a5f8_4_k_cu_914d7ff7_110034cute7productE
	.align		8
        /*0060*/ 	.dword	_ZN40_INTERNAL_73d3a5f8_4_k_cu_914d7ff7_110034cute1_E
	.align		8
        /*0068*/ 	.dword	$str$22
	.align		8
        /*0070*/ 	.dword	$str$23


//--------------------- .text._ZN7cutlass13device_kernelINS_4gemm6kernel13GemmUniversalIN4cute5tupleIJiiiiEEENS1_10collective13CollectiveMmaINS1_34MainloopSm90TmaGmmaWarpSpecializedILi2ENS5_IJNS4_1CILi1EEESB_SB_EEENS1_35KernelTmaWarpSpecializedCooperativeEEENS5_IJNSA_ILi192EEENSA_ILi512EEENSA_ILi64EEEEEENS_10bfloat16_tENS5_IJlSB_lEEESJ_SK_NS4_8TiledMMAINS4_8MMA_AtomIJNS4_4SM904GMMA28MMA_64x256x16_F32BF16BF16_SSILNSO_5MajorE0ELSQ_0ELNSO_7ScaleInE1ELSR_1EEEEEENS4_6LayoutINS5_IJNSA_ILi2EEESB_SB_EEENS5_IJSB_NSA_ILi0EEESX_EEEEENS5_IJNS4_10UnderscoreES10_S10_EEEEENS4_13SM90_TMA_LOADENS4_14ComposedLayoutINS4_7SwizzleILi3ELi4ELi3EEENS4_18smem_ptr_flag_bitsILi16EEENSU_INS5_IJNSA_ILi8EEESH_EEENS5_IJSH_SB_EEEEEEEvNS4_8identityES13_S1D_vS1E_EENS_8epilogue10collective6detail29Sm90TmaWarpSpecializedAdapterINS1H_15DefaultEpilogueISJ_SK_SK_NS1G_6thread17LinearCombinationISJ_Li1EffLNS1L_9ScaleType4KindE0ELNS_15FloatRoundStyleE2ESJ_EENS1_15EpilogueDefaultEEEEEvvEEEEvNT_6ParamsE --------------------------
	.section	.text._ZN7cutlass13device_kernelINS_4gemm6kernel13GemmUniversalIN4cute5tupleIJiiiiEEENS1_10collective13CollectiveMmaINS1_34MainloopSm90TmaGmmaWarpSpecializedILi2ENS5_IJNS4_1CILi1EEESB_SB_EEENS1_35KernelTmaWarpSpecializedCooperativeEEENS5_IJNSA_ILi192EEENSA_ILi512EEENSA_ILi64EEEEEENS_10bfloat16_tENS5_IJlSB_lEEESJ_SK_NS4_8TiledMMAINS4_8MMA_AtomIJNS4_4SM904GMMA28MMA_64x256x16_F32BF16BF16_SSILNSO_5MajorE0ELSQ_0ELNSO_7ScaleInE1ELSR_1EEEEEENS4_6LayoutINS5_IJNSA_ILi2EEESB_SB_EEENS5_IJSB_NSA_ILi0EEESX_EEEEENS5_IJNS4_10UnderscoreES10_S10_EEEEENS4_13SM90_TMA_LOADENS4_14ComposedLayoutINS4_7SwizzleILi3ELi4ELi3EEENS4_18smem_ptr_flag_bitsILi16EEENSU_INS5_IJNSA_ILi8EEESH_EEENS5_IJSH_SB_EEEEEEEvNS4_8identityES13_S1D_vS1E_EENS_8epilogue10collective6detail29Sm90TmaWarpSpecializedAdapterINS1H_15DefaultEpilogueISJ_SK_SK_NS1G_6thread17LinearCombinationISJ_Li1EffLNS1L_9ScaleType4KindE0ELNS_15FloatRoundStyleE2ESJ_EENS1_15EpilogueDefaultEEEEEvvEEEEvNT_6ParamsE,"ax",@progbits
	.align	128
.text._ZN7cutlass13device_kernelINS_4gemm6kernel13GemmUniversalIN4cute5tupleIJiiiiEEENS1_10collective13CollectiveMmaINS1_34MainloopSm90TmaGmmaWarpSpecializedILi2ENS5_IJNS4_1CILi1EEESB_SB_EEENS1_35KernelTmaWarpSpecializedCooperativeEEENS5_IJNSA_ILi192EEENSA_ILi512EEENSA_ILi64EEEEEENS_10bfloat16_tENS5_IJlSB_lEEESJ_SK_NS4_8TiledMMAINS4_8MMA_AtomIJNS4_4SM904GMMA28MMA_64x256x16_F32BF16BF16_SSILNSO_5MajorE0ELSQ_0ELNSO_7ScaleInE1ELSR_1EEEEEENS4_6LayoutINS5_IJNSA_ILi2EEESB_SB_EEENS5_IJSB_NSA_ILi0EEESX_EEEEENS5_IJNS4_10UnderscoreES10_S10_EEEEENS4_13SM90_TMA_LOADENS4_14ComposedLayoutINS4_7SwizzleILi3ELi4ELi3EEENS4_18smem_ptr_flag_bitsILi16EEENSU_INS5_IJNSA_ILi8EEESH_EEENS5_IJSH_SB_EEEEEEEvNS4_8identityES13_S1D_vS1E_EENS_8epilogue10collective6detail29Sm90TmaWarpSpecializedAdapterINS1H_15DefaultEpilogueISJ_SK_SK_NS1G_6thread17LinearCombinationISJ_Li1EffLNS1L_9ScaleType4KindE0ELNS_15FloatRoundStyleE2ESJ_EENS1_15EpilogueDefaultEEEEEvvEEEEvNT_6ParamsE:
        .type           _ZN7cutlass13device_kernelINS_4gemm6kernel13GemmUniversalIN4cute5tupleIJiiiiEEENS1_10collective13CollectiveMmaINS1_34MainloopSm90TmaGmmaWarpSpecializedILi2ENS5_IJNS4_1CILi1EEESB_SB_EEENS1_35KernelTmaWarpSpecializedCooperativeEEENS5_IJNSA_ILi192EEENSA_ILi512EEENSA_ILi64EEEEEENS_10bfloat16_tENS5_IJlSB_lEEESJ_SK_NS4_8TiledMMAINS4_8MMA_AtomIJNS4_4SM904GMMA28MMA_64x256x16_F32BF16BF16_SSILNSO_5MajorE0ELSQ_0ELNSO_7ScaleInE1ELSR_1EEEEEENS4_6LayoutINS5_IJNSA_ILi2EEESB_SB_EEENS5_IJSB_NSA_ILi0EEESX_EEEEENS5_IJNS4_10UnderscoreES10_S10_EEEEENS4_13SM90_TMA_LOADENS4_14ComposedLayoutINS4_7SwizzleILi3ELi4ELi3EEENS4_18smem_ptr_flag_bitsILi16EEENSU_INS5_IJNSA_ILi8EEESH_EEENS5_IJSH_SB_EEEEEEEvNS4_8identityES13_S1D_vS1E_EENS_8epilogue10collective6detail29Sm90TmaWarpSpecializedAdapterINS1H_15DefaultEpilogueISJ_SK_SK_NS1G_6thread17LinearCombinationISJ_Li1EffLNS1L_9ScaleType4KindE0ELNS_15FloatRoundStyleE2ESJ_EENS1_15EpilogueDefaultEEEEEvvEEEEvNT_6ParamsE,@function
        .size           _ZN7cutlass13device_kernelINS_4gemm6kernel13GemmUniversalIN4cute5tupleIJiiiiEEENS1_10collective13CollectiveMmaINS1_34MainloopSm90TmaGmmaWarpSpecializedILi2ENS5_IJNS4_1CILi1EEESB_SB_EEENS1_35KernelTmaWarpSpecializedCooperativeEEENS5_IJNSA_ILi192EEENSA_ILi512EEENSA_ILi64EEEEEENS_10bfloat16_tENS5_IJlSB_lEEESJ_SK_NS4_8TiledMMAINS4_8MMA_AtomIJNS4_4SM904GMMA28MMA_64x256x16_F32BF16BF16_SSILNSO_5MajorE0ELSQ_0ELNSO_7ScaleInE1ELSR_1EEEEEENS4_6LayoutINS5_IJNSA_ILi2EEESB_SB_EEENS5_IJSB_NSA_ILi0EEESX_EEEEENS5_IJNS4_10UnderscoreES10_S10_EEEEENS4_13SM90_TMA_LOADENS4_14ComposedLayoutINS4_7SwizzleILi3ELi4ELi3EEENS4_18smem_ptr_flag_bitsILi16EEENSU_INS5_IJNSA_ILi8EEESH_EEENS5_IJSH_SB_EEEEEEEvNS4_8identityES13_S1D_vS1E_EENS_8epilogue10collective6detail29Sm90TmaWarpSpecializedAdapterINS1H_15DefaultEpilogueISJ_SK_SK_NS1G_6thread17LinearCombinationISJ_Li1EffLNS1L_9ScaleType4KindE0ELNS_15FloatRoundStyleE2ESJ_EENS1_15EpilogueDefaultEEEEEvvEEEEvNT_6ParamsE,(.L_x_1084 - _ZN7cutlass13device_kernelINS_4gemm6kernel13GemmUniversalIN4cute5tupleIJiiiiEEENS1_10collective13CollectiveMmaINS1_34MainloopSm90TmaGmmaWarpSpecializedILi2ENS5_IJNS4_1CILi1EEESB_SB_EEENS1_35KernelTmaWarpSpecializedCooperativeEEENS5_IJNSA_ILi192EEENSA_ILi512EEENSA_ILi64EEEEEENS_10bfloat16_tENS5_IJlSB_lEEESJ_SK_NS4_8TiledMMAINS4_8MMA_AtomIJNS4_4SM904GMMA28MMA_64x256x16_F32BF16BF16_SSILNSO_5MajorE0ELSQ_0ELNSO_7ScaleInE1ELSR_1EEEEEENS4_6LayoutINS5_IJNSA_ILi2EEESB_SB_EEENS5_IJSB_NSA_ILi0EEESX_EEEEENS5_IJNS4_10UnderscoreES10_S10_EEEEENS4_13SM90_TMA_LOADENS4_14ComposedLayoutINS4_7SwizzleILi3ELi4ELi3EEENS4_18smem_ptr_flag_bitsILi16EEENSU_INS5_IJNSA_ILi8EEESH_EEENS5_IJSH_SB_EEEEEEEvNS4_8identityES13_S1D_vS1E_EENS_8epilogue10collective6detail29Sm90TmaWarpSpecializedAdapterINS1H_15DefaultEpilogueISJ_SK_SK_NS1G_6thread17LinearCombinationISJ_Li1EffLNS1L_9ScaleType4KindE0ELNS_15FloatRoundStyleE2ESJ_EENS1_15EpilogueDefaultEEEEEvvEEEEvNT_6ParamsE)
        .other          _ZN7cutlass13device_kernelINS_4gemm6kernel13GemmUniversalIN4cute5tupleIJiiiiEEENS1_10collective13CollectiveMmaINS1_34MainloopSm90TmaGmmaWarpSpecializedILi2ENS5_IJNS4_1CILi1EEESB_SB_EEENS1_35KernelTmaWarpSpecializedCooperativeEEENS5_IJNSA_ILi192EEENSA_ILi512EEENSA_ILi64EEEEEENS_10bfloat16_tENS5_IJlSB_lEEESJ_SK_NS4_8TiledMMAINS4_8MMA_AtomIJNS4_4SM904GMMA28MMA_64x256x16_F32BF16BF16_SSILNSO_5MajorE0ELSQ_0ELNSO_7ScaleInE1ELSR_1EEEEEENS4_6LayoutINS5_IJNSA_ILi2EEESB_SB_EEENS5_IJSB_NSA_ILi0EEESX_EEEEENS5_IJNS4_10UnderscoreES10_S10_EEEEENS4_13SM90_TMA_LOADENS4_14ComposedLayoutINS4_7SwizzleILi3ELi4ELi3EEENS4_18smem_ptr_flag_bitsILi16EEENSU_INS5_IJNSA_ILi8EEESH_EEENS5_IJSH_SB_EEEEEEEvNS4_8identityES13_S1D_vS1E_EENS_8epilogue10collective6detail29Sm90TmaWarpSpecializedAdapterINS1H_15DefaultEpilogueISJ_SK_SK_NS1G_6thread17LinearCombinationISJ_Li1EffLNS1L_9ScaleType4KindE0ELNS_15FloatRoundStyleE2ESJ_EENS1_15EpilogueDefaultEEEEEvvEEEEvNT_6ParamsE,@"STO_CUDA_ENTRY STV_DEFAULT"
_ZN7cutlass13device_kernelINS_4gemm6kernel13GemmUniversalIN4cute5tupleIJiiiiEEENS1_10collective13CollectiveMmaINS1_34MainloopSm90TmaGmmaWarpSpecializedILi2ENS5_IJNS4_1CILi1EEESB_SB_EEENS1_35KernelTmaWarpSpecializedCooperativeEEENS5_IJNSA_ILi192EEENSA_ILi512EEENSA_ILi64EEEEEENS_10bfloat16_tENS5_IJlSB_lEEESJ_SK_NS4_8TiledMMAINS4_8MMA_AtomIJNS4_4SM904GMMA28MMA_64x256x16_F32BF16BF16_SSILNSO_5MajorE0ELSQ_0ELNSO_7ScaleInE1ELSR_1EEEEEENS4_6LayoutINS5_IJNSA_ILi2EEESB_SB_EEENS5_IJSB_NSA_ILi0EEESX_EEEEENS5_IJNS4_10UnderscoreES10_S10_EEEEENS4_13SM90_TMA_LOADENS4_14ComposedLayoutINS4_7SwizzleILi3ELi4ELi3EEENS4_18smem_ptr_flag_bitsILi16EEENSU_INS5_IJNSA_ILi8EEESH_EEENS5_IJSH_SB_EEEEEEEvNS4_8identityES13_S1D_vS1E_EENS_8epilogue10collective6detail29Sm90TmaWarpSpecializedAdapterINS1H_15DefaultEpilogueISJ_SK_SK_NS1G_6thread17LinearCombinationISJ_Li1EffLNS1L_9ScaleType4KindE0ELNS_15FloatRoundStyleE2ESJ_EENS1_15EpilogueDefaultEEEEEvvEEEEvNT_6ParamsE:
[----:B------:R-:W0:Y:S02]  /*0000*/  LDC R1, c[0x0][0x28] ;  /* 0x00000a00ff017b82 */ /* 0x000e240000000800 */
[----:B0-----:R-:W-:Y:S01]  /*0010*/  VIADD R1, R1, 0xffffe518 ;  /* 0xffffe51801017836 */ /* 0x001fe20000000000 */
[----:B------:R-:W0:Y:S01]  /*0020*/  S2R R3, SR_TID.X ;  /* 0x0000000000037919 */ /* 0x000e220000002100 */
[----:B------:R-:W-:Y:S01]  /*0030*/  ELECT P0, URZ, PT ;  /* 0x00000000003f782f */ /* 0x000fe20003800000 */
[----:B------:R-:W-:Y:S01]  /*0040*/  BSSY B0, `(.L_x_0) ;  /* 0x000000f000007945 */ /* 0x000fe20003800000 */
[--C-:B0-----:R-:W-:Y:S02]  /*0050*/  SHF.R.U32.HI R0, RZ, 0x5, R3.reuse ;  /* 0x00000005ff007819 */ /* 0x101fe40000011603 */
[----:B------:R-:W-:-:S03]  /*0060*/  SHF.R.U32.HI R3, RZ, 0x7, R3 ;  /* 0x00000007ff037819 */ /* 0x000fc60000011603 */
[----:B------:R-:W0:Y:S04]  /*0070*/  SHFL.IDX PT, R2, R0, RZ, 0x1f ;  /* 0x00001fff00027589 */ /* 0x000e2800000e0000 */
[----:B------:R1:W2:Y:S01]  /*0080*/  SHFL.IDX PT, R5, R3, RZ, 0x1f ;  /* 0x00001fff03057589 */ /* 0x0002a200000e0000 */
[----:B0-----:R-:W-:-:S13]  /*0090*/  ISETP.NE.OR P0, PT, R2, RZ, !P0 ;  /* 0x000000ff0200720c */ /* 0x001fda0004705670 */
[----:B-12---:R-:W-:Y:S05]  /*00a0*/  @P0 BRA `(.L_x_1) ;  /* 0x0000000000200947 */ /* 0x006fea0003800000 */
[----:B------:R-:W-:Y:S02]  /*00b0*/  ULDC.64 UR4, c[0x0][0x198] ;  /* 0x0000660000047ab9 */ /* 0x000fe40000000a00 */
[----:B------:R-:W-:Y:S02]  /*00c0*/  UIADD3 UR6, UP0, UR4, 0xf0, URZ ;  /* 0x000000f004067890 */ /* 0x000fe4000ff1e03f */
[----:B------:R-:W-:Y:S02]  /*00d0*/  UIADD3 UR4, UP1, UR4, 0x1f0, URZ ;  /* 0x000001f004047890 */ /* 0x000fe4000ff3e03f */
[----:B------:R-:W-:Y:S02]  /*00e0*/  UIADD3.X UR7, URZ, UR5, URZ, UP0, !UPT ;  /* 0x000000053f077290 */ /* 0x000fe400087fe43f */
[----:B------:R-:W-:-:S07]  /*00f0*/  UIADD3.X UR5, URZ, UR5, URZ, UP1, !UPT ;  /* 0x000000053f057290 */ /* 0x000fce0008ffe43f */
[----:B------:R0:W-:Y:S02]  /*0100*/  UTMACCTL.PF [UR6] ;  /* 0x00000000060079b9 */ /* 0x0001e40008040000 */
[----:B------:R0:W-:Y:S02]  /*0110*/  UTMACCTL.PF [UR4] ;  /* 0x00000000040079b9 */ /* 0x0001e40008040000 */
[----:B0-----:R-:W-:Y:S01]  /*0120*/  NOP ;  /* 0x0000000000007918 */ /* 0x001fe20000000000 */
.L_x_1:
[----:B------:R-:W-:Y:S05]  /*0130*/  BSYNC B0 ;  /* 0x0000000000007941 */ /* 0x000fea0003800000 */
.L_x_0:
[----:B------:R-:W0:Y:S02]  /*0140*/  SHFL.IDX PT, R3, R0, RZ, 0x1f ;  /* 0x00001fff00037589 */ /* 0x000e2400000e0000 */
[----:B0-----:R-:W-:-:S13]  /*0150*/  ISETP.NE.AND P0, PT, R3, RZ, PT ;  /* 0x000000ff0300720c */ /* 0x001fda0003f05270 */
[----:B------:R-:W-:Y:S05]  /*0160*/  @P0 BRA `(.L_x_2) ;  /* 0x0000000000480947 */ /* 0x000fea0003800000 */
[----:B------:R-:W0:Y:S01]  /*0170*/  S2UR UR8, SR_CgaCtaId ;  /* 0x00000000000879c3 */ /* 0x000e220000008800 */
[----:B------:R-:W-:Y:S01]  /*0180*/  UMOV UR4, 0x400 ;  /* 0x0000040000047882 */ /* 0x000fe20000000000 */
[----:B------:R-:W-:Y:S01]  /*0190*/  UMOV UR5, 0x1 ;  /* 0x0000000100057882 */ /* 0x000fe20000000000 */
[----:B------:R-:W-:Y:S01]  /*01a0*/  UMOV UR6, 0x100 ;  /* 0x0000010000067882 */ /* 0x000fe20000000000 */
[----:B------:R-:W-:Y:S01]  /*01b0*/  ELECT P0, URZ, PT ;  /* 0x00000000003f782f */ /* 0x000fe20003800000 */
[----:B------:R-:W-:-:S04]  /*01c0*/  UIADD3 UR6, -UR6, 0x100000, URZ ;  /* 0x0010000006067890 */ /* 0x000fc8000fffe13f */
[----:B------:R-:W-:Y:S02]  /*01d0*/  USHF.L.U32 UR7, UR6, 0xb, URZ ;  /* 0x0000000b06077899 */ /* 0x000fe4000800063f */
[----:B------:R-:W-:Y:S02]  /*01e0*/  USHF.L.U32 UR6, UR6, 0x1, URZ ;  /* 0x0000000106067899 */ /* 0x000fe4000800063f */
[----:B0-----:R-:W-:Y:S02]  /*01f0*/  ULEA UR8, UR8, UR4, 0x18 ;  /* 0x0000000408087291 */ /* 0x001fe4000f8ec03f */
[----:B------:R-:W-:-:S04]  /*0200*/  UIADD3 UR4, -UR5, 0x100000, URZ ;  /* 0x0010000005047890 */ /* 0x000fc8000fffe13f */
[----:B------:R-:W-:Y:S02]  /*0210*/  USHF.L.U32 UR5, UR4, 0xb, URZ ;  /* 0x0000000b04057899 */ /* 0x000fe4000800063f */
[----:B------:R-:W-:Y:S01]  /*0220*/  USHF.L.U32 UR4, UR4, 0x1, URZ ;  /* 0x0000000104047899 */ /* 0x000fe2000800063f */
[----:B------:R-:W0:Y:S11]  /*0230*/  FENCE.VIEW.ASYNC.S ;  /* 0x00000000000073c6 */ /* 0x000e360000000000 */
[----:B0-----:R0:W1:Y:S01]  /*0240*/  SYNCS.EXCH.64 URZ, [UR8], UR4 ;  /* 0x00000004083f75b2 */ /* 0x0010620008000100 */
[----:B------:R0:W2:Y:S01]  /*0250*/  SYNCS.EXCH.64 URZ, [UR8+0x10], UR6 ;  /* 0x00001006083f75b2 */ /* 0x0000a20008000100 */
[----:B------:R0:W3:Y:S01]  /*0260*/  SYNCS.EXCH.64 URZ, [UR8+0x8], UR4 ;  /* 0x00000804083f75b2 */ /* 0x0000e20008000100 */
[----:B------:R0:W4:Y:S01]  /*0270*/  SYNCS.EXCH.64 URZ, [UR8+0x18], UR6 ;  /* 0x00001806083f75b2 */ /* 0x0001220008000100 */
[----:B------:R-:W-:Y:S01]  /*0280*/  NOP ;  /* 0x0000000000007918 */ /* 0x000fe20000000000 */
.L_x_2:
[----:B------:R-:W5:Y:S01]  /*0290*/  SHFL.IDX PT, R0, R0, RZ, 0x1f ;  /* 0x00001fff00007589 */ /* 0x000f6200000e0000 */
[----:B------:R-:W1:Y:S01]  /*02a0*/  LDC R3, c[0x0][0x65c] ;  /* 0x00019700ff037b82 */ /* 0x000e620000000800 */
[----:B------:R-:W-:Y:S02]  /*02b0*/  ELECT P0, URZ, PT ;  /* 0x00000000003f782f */ /* 0x000fe40003800000 */
[C---:B------:R-:W-:Y:S01]  /*02c0*/  ISETP.NE.AND P2, PT, R5.reuse, RZ, PT ;  /* 0x000000ff0500720c */ /* 0x040fe20003f45270 */
[----:B------:R-:W2:Y:S01]  /*02d0*/  S2R R6, SR_CTAID.Y ;  /* 0x0000000000067919 */ /* 0x000ea20000002600 */
[----:B0-----:R-:W-:Y:S01]  /*02e0*/  UMOV UR4, 0x20 ;  /* 0x0000002000047882 */ /* 0x001fe20000000000 */
[----:B------:R-:W-:Y:S01]  /*02f0*/  VIADD R10, R5, 0xffffffff ;  /* 0xffffffff050a7836 */ /* 0x000fe20000000000 */
[----:B------:R-:W-:Y:S01]  /*0300*/  NOP ;  /* 0x0000000000007918 */ /* 0x000fe20000000000 */
[----:B------:R-:W0:Y:S01]  /*0310*/  S2R R4, SR_CTAID.X ;  /* 0x0000000000047919 */ /* 0x000e220000002500 */
[----:B------:R-:W-:Y:S01]  /*0320*/  NOP ;  /* 0x0000000000007918 */ /* 0x000fe20000000000 */
[----:B------:R-:W-:-:S02]  /*0330*/  LOP3.LUT R18, R18, 0xf7ffffff, RZ, 0xc0, !PT ;  /* 0xf7ffffff12127812 */ /* 0x000fc400078ec0ff */
[----:B------:R-:W-:Y:S02]  /*0340*/  ISETP.GE.U32.AND P1, PT, R10, 0x2, PT ;  /* 0x000000020a00780c */ /* 0x000fe40003f26070 */
[----:B-----5:R-:W-:Y:S02]  /*0350*/  ISETP.NE.OR P0, PT, R0, RZ, !P0 ;  /* 0x000000ff0000720c */ /* 0x020fe40004705670 */
[----:B-1----:R-:W-:Y:S02]  /*0360*/  ISETP.NE.AND P3, PT, R3, 0x1, PT ;  /* 0x000000010300780c */ /* 0x002fe40003f65270 */
[----:B------:R-:W-:-:S04]  /*0370*/  SHF.R.S32.HI R3, RZ, 0x1f, R2 ;  /* 0x0000001fff037819 */ /* 0x000fc80000011402 */
[----:B------:R-:W-:-:S04]  /*0380*/  LEA.HI R3, R3, R2, RZ, 0x2 ;  /* 0x0000000203037211 */ /* 0x000fc800078f10ff */
[----:B------:R-:W-:Y:S01]  /*0390*/  LOP3.LUT R3, R3, 0xfffffffc, RZ, 0xc0, !PT ;  /* 0xfffffffc03037812 */ /* 0x000fe200078ec0ff */
[----:B------:R-:W-:Y:S01]  /*03a0*/  VOTEU.ALL UP0, P0 ;  /* 0x00000000003f7886 */ /* 0x000fe20000000000 */
[----:B------:R-:W-:Y:S01]  /*03b0*/  VOTEU.ALL UP1, P0 ;  /* 0x00000000003f7886 */ /* 0x000fe20000020000 */
[----:B------:R-:W0:Y:S01]  /*03c0*/  @P3 LDC R9, c[0x0][0x10] ;  /* 0x00000400ff093b82 */ /* 0x000e220000000800 */
[----:B------:R-:W-:Y:S01]  /*03d0*/  @P3 IMAD.MOV.U32 R11, RZ, RZ, RZ ;  /* 0x000000ffff0b3224 */ /* 0x000fe200078e00ff */
[----:B------:R-:W-:Y:S01]  /*03e0*/  @P3 LOP3.LUT R18, R18, 0x8000000, RZ, 0xfc, !PT ;  /* 0x0800000012123812 */ /* 0x000fe200078efcff */
[----:B------:R-:W-:Y:S01]  /*03f0*/  IMAD.IADD R0, R2, 0x1, -R3 ;  /* 0x0000000102007824 */ /* 0x000fe200078e0a03 */
[----:B------:R-:W-:Y:S01]  /*0400*/  @!UP0 UMOV UR6, 0x400 ;  /* 0x0000040000068882 */ /* 0x000fe20000000000 */
[----:B------:R-:W-:-:S04]  /*0410*/  @!UP0 UIADD3 UR4, -UR4, 0x100000, URZ ;  /* 0x0010000004048890 */ /* 0x000fc8000fffe13f */
[----:B------:R-:W-:Y:S02]  /*0420*/  @!UP0 USHF.L.U32 UR5, UR4, 0xb, URZ ;  /* 0x0000000b04058899 */ /* 0x000fe4000800063f */
[----:B------:R-:W-:Y:S01]  /*0430*/  @!UP0 USHF.L.U32 UR4, UR4, 0x1, URZ ;  /* 0x0000000104048899 */ /* 0x000fe2000800063f */
[----:B--2---:R-:W-:Y:S01]  /*0440*/  @P3 IMAD.MOV.U32 R2, RZ, RZ, R6 ;  /* 0x000000ffff023224 */ /* 0x004fe200078e0006 */
[----:B------:R-:W1:Y:S01]  /*0450*/  @!UP0 S2UR UR7, SR_CgaCtaId ;  /* 0x00000000000789c3 */ /* 0x000e620000008800 */
[----:B------:R-:W-:-:S07]  /*0460*/  @P3 IMAD.MOV.U32 R3, RZ, RZ, RZ ;  /* 0x000000ffff033224 */ /* 0x000fce00078e00ff */
[----:B------:R-:W2:Y:S01]  /*0470*/  @!P3 LDC R7, c[0x0][0xc] ;  /* 0x00000300ff07bb82 */ /* 0x000ea20000000800 */
[----:B0-----:R-:W-:-:S04]  /*0480*/  @P3 IMAD.WIDE.U32 R8, R4, R9, R2 ;  /* 0x0000000904083225 */ /* 0x001fc800078e0002 */
[----:B------:R-:W-:Y:S02]  /*0490*/  @P3 IMAD.MOV.U32 R12, RZ, RZ, R8 ;  /* 0x000000ffff0c3224 */ /* 0x000fe400078e0008 */
[----:B------:R-:W-:Y:S01]  /*04a0*/  @P3 IMAD.IADD R20, R9, 0x1, R11 ;  /* 0x0000000109143824 */ /* 0x000fe200078e020b */
[----:B-1----:R-:W-:Y:S01]  /*04b0*/  @!UP0 ULEA UR6, UR7, UR6, 0x18 ;  /* 0x0000000607068291 */ /* 0x002fe2000f8ec03f */
[----:B------:R-:W-:Y:S01]  /*04c0*/  VOTEU.ALL UP0, P0 ;  /* 0x00000000003f7886 */ /* 0x000fe20000000000 */
[----:B------:R-:W-:-:S04]  /*04d0*/  ISETP.NE.AND P0, PT, R0, 0x3, PT ;  /* 0x000000030000780c */ /* 0x000fc80003f05270 */
[----:B------:R-:W-:-:S04]  /*04e0*/  ISETP.EQ.OR P0, PT, R0, RZ, !P0 ;  /* 0x000000ff0000720c */ /* 0x000fc80004702670 */
[----:B------:R-:W-:Y:S01]  /*04f0*/  ISETP.EQ.AND P0, PT, R5, RZ, P0 ;  /* 0x000000ff0500720c */ /* 0x000fe20000702270 */
[----:B------:R-:W-:Y:S01]  /*0500*/  IMAD.MOV.U32 R5, RZ, RZ, RZ ;  /* 0x000000ffff057224 */ /* 0x000fe200078e00ff */
[----:B------:R-:W0:Y:S02]  /*0510*/  FENCE.VIEW.ASYNC.S ;  /* 0x00000000000073c6 */ /* 0x000e240000000000 */
[----:B0-----:R0:W3:Y:S01]  /*0520*/  @!UP0 SYNCS.EXCH.64 URZ, [UR6+0x30], UR4 ;  /* 0x00003004063f85b2 */ /* 0x0010e20008000100 */
[----:B--2---:R-:W-:Y:S01]  /*0530*/  @!P3 IMAD.WIDE.U32 R2, R7, R6, R4 ;  /* 0x000000060702b225 */ /* 0x004fe200078e0004 */
[----:B------:R-:W-:-:S03]  /*0540*/  SEL R7, RZ, 0x1, !P0 ;  /* 0x00000001ff077807 */ /* 0x000fc60004000000 */
[----:B------:R-:W-:Y:S01]  /*0550*/  @!P3 IMAD.MOV.U32 R20, RZ, RZ, R3 ;  /* 0x000000ffff14b224 */ /* 0x000fe200078e0003 */
[----:B------:R-:W-:Y:S02]  /*0560*/  @!P3 MOV R12, R2 ;  /* 0x00000002000cb202 */ /* 0x000fe40000000f00 */
[----:B------:R-:W-:-:S03]  /*0570*/  SEL R2, R7, 0x2, P1 ;  /* 0x0000000207027807 */ /* 0x000fc60000800000 */
[----:B------:R0:W-:Y:S01]  /*0580*/  STL [R1+0x608], R12 ;  /* 0x0006080c01007387 */ /* 0x0001e20000100800 */
[----:B------:R0:W3:Y:S03]  /*0590*/  @!UP1 SYNCS.EXCH.64 URZ, [UR6+0x38], UR4 ;  /* 0x00003804063f95b2 */ /* 0x0000e60008000100 */
[----:B------:R0:W-:Y:S01]  /*05a0*/  STL [R1+0x604], R20 ;  /* 0x0006041401007387 */ /* 0x0001e20000100800 */
[----:B------:R-:W-:-:S03]  /*05b0*/  NOP ;  /* 0x0000000000007918 */ /* 0x000fc60000000000 */
[----:B------:R0:W-:Y:S01]  /*05c0*/  STL [R1+0x600], R2 ;  /* 0x0006000201007387 */ /* 0x0001e20000100800 */
[----:B---34-:R-:W-:Y:S06]  /*05d0*/  BAR.SYNC.DEFER_BLOCKING 0x0 ;  /* 0x0000000000007b1d */ /* 0x018fec0000010000 */
[----:B------:R-:W-:Y:S05]  /*05e0*/  @!P2 BRA `(.L_x_3) ;  /* 0x000003e00084a947 */ /* 0x000fea0003800000 */
[----:B------:R-:W-:-:S13]  /*05f0*/  ISETP.GT.U32.AND P0, PT, R10, 0x1, PT ;  /* 0x000000010a00780c */ /* 0x000fda0003f04070 */
[----:B0-----:R-:W-:Y:S05]  /*0600*/  @P0 EXIT ;  /* 0x000000000000094d */ /* 0x001fea0003800000 */
[----:B------:R-:W-:Y:S01]  /*0610*/  ULDC.64 UR4, c[0x0][0x650] ;  /* 0x0001940000047ab9 */ /* 0x000fe20000000a00 */
[----:B------:R-:W-:Y:S01]  /*0620*/  PRMT R0, RZ, 0x7610, R0 ;  /* 0x00007610ff007816 */ /* 0x000fe20000000000 */
[----:B------:R-:W-:Y:S01]  /*0630*/  IMAD.MOV.U32 R22, RZ, RZ, -0x1 ;  /* 0xffffffffff167424 */ /* 0x000fe200078e00ff */
[----:B------:R-:W-:Y:S01]  /*0640*/  ISETP.GE.U32.AND P0, PT, R12, UR4, PT ;  /* 0x000000040c007c0c */ /* 0x000fe2000bf06070 */
[----:B------:R-:W-:Y:S02]  /*0650*/  IMAD.MOV.U32 R23, RZ, RZ, -0x1 ;  /* 0xffffffffff177424 */ /* 0x000fe400078e00ff */
[----:B------:R-:W-:Y:S01]  /*0660*/  IMAD.MOV.U32 R19, RZ, RZ, -0x1 ;  /* 0xffffffffff137424 */ /* 0x000fe200078e00ff */
[----:B------:R-:W-:-:S13]  /*0670*/  ISETP.GE.U32.AND.EX P0, PT, R20, UR5, PT, P0 ;  /* 0x0000000514007c0c */ /* 0x000fda000bf06100 */
[----:B------:R-:W-:Y:S05]  /*0680*/  @P0 BRA `(.L_x_4) ;  /* 0x0000000400640947 */ /* 0x000fea0003800000 */
[----:B------:R-:W0:Y:S01]  /*0690*/  LDC.64 R14, c[0x0][0x628] ;  /* 0x00018a00ff0e7b82 */ /* 0x000e220000000a00 */
[----:B------:R-:W-:Y:S02]  /*06a0*/  IMAD.MOV.U32 R2, RZ, RZ, R12 ;  /* 0x000000ffff027224 */ /* 0x000fe400078e000c */
[----:B------:R-:W-:-:S05]  /*06b0*/  IMAD.MOV.U32 R3, RZ, RZ, R20 ;  /* 0x000000ffff037224 */ /* 0x000fca00078e0014 */
[----:B------:R-:W1:Y:S08]  /*06c0*/  LDC R0, c[0x0][0x630] ;  /* 0x00018c00ff007b82 */ /* 0x000e700000000800 */
[----:B------:R-:W2:Y:S01]  /*06d0*/  LDC.64 R16, c[0x0][0x620] ;  /* 0x00018800ff107b82 */ /* 0x000ea20000000a00 */
[----:B0-----:R-:W-:-:S04]  /*06e0*/  ISETP.NE.U32.AND P0, PT, R14, RZ, PT ;  /* 0x000000ff0e00720c */ /* 0x001fc80003f05070 */
[----:B------:R-:W-:-:S13]  /*06f0*/  ISETP.NE.AND.EX P0, PT, R15, RZ, PT, P0 ;  /* 0x000000ff0f00720c */ /* 0x000fda0003f05300 */
[----:B-12---:R-:W-:Y:S05]  /*0700*/  @!P0 BRA `(.L_x_5) ;  /* 0x0000000000288947 */ /* 0x006fea0003800000 */
[----:B------:R-:W0:Y:S02]  /*0710*/  LDC R7, c[0x0][0x634] ;  /* 0x00018d00ff077b82 */ /* 0x000e240000000800 */
[----:B0-----:R-:W-:-:S05]  /*0720*/  IADD3 R7, P0, R12, R7, RZ ;  /* 0x000000070c077210 */ /* 0x001fca0007f1e0ff */
[----:B------:R-:W-:-:S04]  /*0730*/  IMAD.X R13, RZ, RZ, R20, P0 ;  /* 0x000000ffff0d7224 */ /* 0x000fc800000e0614 */
[----:B------:R-:W-:-:S04]  /*0740*/  IMAD.WIDE.U32 R2, R13, R14, RZ ;  /* 0x0000000e0d027225 */ /* 0x000fc800078e00ff */
[----:B------:R-:W-:-:S04]  /*0750*/  IMAD.WIDE.U32 R8, P0, R7, R15, R2 ;  /* 0x0000000f07087225 */ /* 0x000fc80007800002 */
[----:B------:R-:W-:-:S04]  /*0760*/  IMAD.WIDE.U32 R2, R7, R14, RZ ;  /* 0x0000000e07027225 */ /* 0x000fc800078e00ff */
[----:B------:R-:W-:Y:S01]  /*0770*/  IMAD.X R11, RZ, RZ, RZ, P0 ;  /* 0x000000ffff0b7224 */ /* 0x000fe200000e06ff */
[----:B------:R-:W-:Y:S01]  /*0780*/  IADD3 RZ, P0, R3, R8, RZ ;  /* 0x0000000803ff7210 */ /* 0x000fe20007f1e0ff */
[----:B------:R-:W-:-:S04]  /*0790*/  IMAD.MOV.U32 R10, RZ, RZ, R9 ;  /* 0x000000ffff0a7224 */ /* 0x000fc800078e0009 */
[----:B------:R-:W-:-:S08]  /*07a0*/  IMAD.WIDE.U32.X R2, R13, R15, R10, P0 ;  /* 0x0000000f0d027225 */ /* 0x000fd000000e040a */
.L_x_5:
[-CC-:B------:R-:W-:Y:S01]  /*07b0*/  SHF.R.U64 R24, R2, R0.reuse, R3.reuse ;  /* 0x0000000002187219 */ /* 0x180fe20000001203 */
[----:B------:R-:W0:Y:S01]  /*07c0*/  LDC R10, c[0x0][0x618] ;  /* 0x00018600ff0a7b82 */ /* 0x000e220000000800 */
[----:B------:R-:W-:Y:S01]  /*07d0*/  SHF.R.U32.HI R2, RZ, R0, R3 ;  /* 0x00000000ff027219 */ /* 0x000fe20000011603 */
[----:B------:R-:W-:Y:S01]  /*07e0*/  IMAD.MOV.U32 R3, RZ, RZ, R20 ;  /* 0x000000ffff037224 */ /* 0x000fe200078e0014 */
[----:B------:R-:W-:Y:S01]  /*07f0*/  I2FP.F32.U32 R0, R4 ;  /* 0x0000000400007245 */ /* 0x000fe20000201000 */
[----:B------:R-:W-:Y:S01]  /*0800*/  ULDC UR4, c[0x0][0x150] ;  /* 0x0000540000047ab9 */ /* 0x000fe20000000800 */
[----:B------:R-:W-:-:S03]  /*0810*/  IADD3 R7, P0, RZ, -R24, RZ ;  /* 0x80000018ff077210 */ /* 0x000fc60007f1e0ff */
[----:B------:R-:W1:Y:S01]  /*0820*/  LDC.64 R20, c[0x0][0x640] ;  /* 0x00019000ff147b82 */ /* 0x000e620000000a00 */
[----:B------:R-:W-:Y:S01]  /*0830*/  FMUL R0, R0, UR4 ;  /* 0x0000000400007c20 */ /* 0x000fe20008400000 */
[----:B------:R-:W-:Y:S01]  /*0840*/  IADD3.X R9, RZ, ~R2, RZ, P0, !PT ;  /* 0x80000002ff097210 */ /* 0x000fe200007fe4ff */
[----:B------:R-:W-:Y:S01]  /*0850*/  IMAD.MOV.U32 R2, RZ, RZ, R12 ;  /* 0x000000ffff027224 */ /* 0x000fe200078e000c */
[----:B------:R-:W-:-:S03]  /*0860*/  ULDC UR4, c[0x0][0x154] ;  /* 0x0000550000047ab9 */ /* 0x000fc60000000800 */
[-C--:B------:R-:W-:Y:S01]  /*0870*/  IMAD R8, R9, R16.reuse, RZ ;  /* 0x0000001009087224 */ /* 0x080fe200078e02ff */
[----:B------:R-:W2:Y:S01]  /*0880*/  LDC R5, c[0x0][0x144] ;  /* 0x00005100ff057b82 */ /* 0x000ea20000000800 */
[----:B------:R-:W3:Y:S01]  /*0890*/  F2I.U32.TRUNC.NTZ R0, R0 ;  /* 0x0000000000007305 */ /* 0x000ee2000020f000 */
[----:B------:R-:W-:-:S04]  /*08a0*/  IMAD.WIDE.U32 R2, R7, R16, R2 ;  /* 0x0000001007027225 */ /* 0x000fc800078e0002 */
[----:B------:R-:W-:Y:S02]  /*08b0*/  IMAD R7, R7, R17, R8 ;  /* 0x0000001107077224 */ /* 0x000fe400078e0208 */
[----:B------:R-:W4:Y:S01]  /*08c0*/  LDC R14, c[0x0][0x608] ;  /* 0x00018200ff0e7b82 */ /* 0x000f220000000800 */
[----:B------:R-:W-:Y:S02]  /*08d0*/  IMAD.MOV.U32 R8, RZ, RZ, 0x1 ;  /* 0x00000001ff087424 */ /* 0x000fe400078e00ff */
[----:B------:R-:W-:-:S05]  /*08e0*/  IMAD.IADD R7, R3, 0x1, R7 ;  /* 0x0000000103077824 */ /* 0x000fca00078e0207 */
[----:B------:R-:W5:Y:S01]  /*08f0*/  LDC R9, c[0x0][0x658] ;  /* 0x00019600ff097b82 */ /* 0x000f620000000800 */
[----:B-1----:R-:W-:Y:S01]  /*0900*/  ISETP.NE.U32.AND P0, PT, R20, RZ, PT ;  /* 0x000000ff1400720c */ /* 0x002fe20003f05070 */
[----:B---3--:R-:W-:Y:S01]  /*0910*/  IMAD.MOV R3, RZ, RZ, -R0 ;  /* 0x000000ffff037224 */ /* 0x008fe200078e0a00 */
[--C-:B0-----:R-:W-:Y:S02]  /*0920*/  SHF.R.U64 R12, R2, R10, R7.reuse ;  /* 0x0000000a020c7219 */ /* 0x101fe40000001207 */
[----:B------:R-:W-:Y:S02]  /*0930*/  I2FP.F32.U32 R2, R6 ;  /* 0x0000000600027245 */ /* 0x000fe40000201000 */
[----:B------:R-:W-:Y:S01]  /*0940*/  ISETP.NE.AND.EX P0, PT, R21, RZ, PT, P0 ;  /* 0x000000ff1500720c */ /* 0x000fe20003f05300 */
[----:B------:R-:W0:Y:S01]  /*0950*/  LDC R13, c[0x0][0x148] ;  /* 0x00005200ff0d7b82 */ /* 0x000e220000000800 */
[----:B------:R-:W-:Y:S01]  /*0960*/  SHF.R.U32.HI R7, RZ, R10, R7 ;  /* 0x0000000aff077219 */ /* 0x000fe20000011607 */
[----:B--2---:R-:W-:-:S02]  /*0970*/  IMAD R0, R5, R3, R4 ;  /* 0x0000000305007224 */ /* 0x004fc400078e0204 */
[----:B------:R-:W-:Y:S01]  /*0980*/  FMUL R3, R2, UR4 ;  /* 0x0000000402037c20 */ /* 0x000fe20008400000 */
[----:B------:R-:W-:-:S03]  /*0990*/  IMAD.MOV.U32 R2, RZ, RZ, -0x1 ;  /* 0xffffffffff027424 */ /* 0x000fc600078e00ff */
[----:B------:R1:W2:Y:S01]  /*09a0*/  F2I.U32.TRUNC.NTZ R11, R3 ;  /* 0x00000003000b7305 */ /* 0x0002a2000020f000 */
[----:B------:R-:W3:Y:S01]  /*09b0*/  LDC R17, c[0x0][0x600] ;  /* 0x00018000ff117b82 */ /* 0x000ee20000000800 */
[-CC-:B----4-:R-:W-:Y:S02]  /*09c0*/  SHF.R.U64 R23, R12, R14.reuse, R7.reuse ;  /* 0x0000000e0c177219 */ /* 0x190fe40000001207 */
[----:B------:R-:W-:-:S05]  /*09d0*/  SHF.R.U32.HI R4, RZ, R14, R7 ;  /* 0x0000000eff047219 */ /* 0x000fca0000011607 */
[----:B------:R-:W4:Y:S01]  /*09e0*/  LDC R16, c[0x0][0x648] ;  /* 0x00019200ff107b82 */ /* 0x000f220000000800 */
[-CC-:B-----5:R-:W-:Y:S02]  /*09f0*/  SHF.R.U64 R14, R23, R9.reuse, R4.reuse ;  /* 0x00000009170e7219 */ /* 0x1a0fe40000001204 */
[-C--:B------:R-:W-:Y:S02]  /*0a00*/  SHF.L.U32 R2, R2, R9.reuse, RZ ;  /* 0x0000000902027219 */ /* 0x080fe400000006ff */
[-C--:B------:R-:W-:Y:S02]  /*0a10*/  SHF.R.U32.HI R4, RZ, R9.reuse, R4 ;  /* 0x00000009ff047219 */ /* 0x080fe40000011604 */
[----:B------:R-:W-:Y:S01]  /*0a20*/  LOP3.LUT R10, RZ, R2, RZ, 0x33, !PT ;  /* 0x00000002ff0a7212 */ /* 0x000fe200078e33ff */
[----:B------:R-:W0:Y:S01]  /*0a30*/  LDC R19, c[0x0][0x638] ;  /* 0x00018e00ff137b82 */ /* 0x000e220000000800 */
[----:B------:R-:W-:Y:S01]  /*0a40*/  SHF.L.U32 R7, R8, R9, RZ ;  /* 0x0000000908077219 */ /* 0x000fe200000006ff */
[----:B------:R-:W-:-:S02]  /*0a50*/  IMAD.MOV.U32 R2, RZ, RZ, R14 ;  /* 0x000000ffff027224 */ /* 0x000fc400078e000e */
[----:B-1----:R-:W-:-:S04]  /*0a60*/  IMAD.MOV.U32 R3, RZ, RZ, R4 ;  /* 0x000000ffff037224 */ /* 0x002fc800078e0004 */
[----:B------:R-:W1:Y:S01]  /*0a70*/  LDC R22, c[0x0][0x610] ;  /* 0x00018400ff167b82 */ /* 0x000e620000000800 */
[----:B--2---:R-:W-:Y:S05]  /*0a80*/  @!P0 BRA `(.L_x_6) ;  /* 0x0000000000288947 */ /* 0x004fea0003800000 */
[----:B------:R-:W2:Y:S02]  /*0a90*/  LDC R9, c[0x0][0x64c] ;  /* 0x00019300ff097b82 */ /* 0x000ea40000000800 */
[----:B--2---:R-:W-:-:S05]  /*0aa0*/  IADD3 R9, P0, R14, R9, RZ ;  /* 0x000000090e097210 */ /* 0x004fca0007f1e0ff */
[----:B------:R-:W-:-:S04]  /*0ab0*/  IMAD.X R15, RZ, RZ, R4, P0 ;  /* 0x000000ffff0f7224 */ /* 0x000fc800000e0604 */
[----:B------:R-:W-:-:S04]  /*0ac0*/  IMAD.WIDE.U32 R2, R15, R20, RZ ;  /* 0x000000140f027225 */ /* 0x000fc800078e00ff */
[----:B------:R-:W-:-:S04]  /*0ad0*/  IMAD.WIDE.U32 R4, P0, R9, R21, R2 ;  /* 0x0000001509047225 */ /* 0x000fc80007800002 */
[----:B------:R-:W-:Y:S01]  /*0ae0*/  IMAD.WIDE.U32 R2, R9, R20, RZ ;  /* 0x0000001409027225 */ /* 0x000fe200078e00ff */
[----:B------:R-:W-:-:S03]  /*0af0*/  IADD3.X R9, RZ, RZ, RZ, P0, !PT ;  /* 0x000000ffff097210 */ /* 0x000fc600007fe4ff */
[----:B------:R-:W-:Y:S01]  /*0b00*/  IMAD.MOV.U32 R8, RZ, RZ, R5 ;  /* 0x000000ffff087224 */ /* 0x000fe200078e0005 */
[----:B------:R-:W-:-:S05]  /*0b10*/  IADD3 RZ, P0, R3, R4, RZ ;  /* 0x0000000403ff7210 */ /* 0x000fca0007f1e0ff */
[----:B------:R-:W-:-:S08]  /*0b20*/  IMAD.WIDE.U32.X R2, R15, R21, R8, P0 ;  /* 0x000000150f027225 */ /* 0x000fd000000e0408 */
.L_x_6:
[----:B----4-:R-:W-:Y:S01]  /*0b30*/  SHF.R.U64 R2, R2, R16, R3 ;  /* 0x0000001002027219 */ /* 0x010fe20000001203 */
[----:B---3--:R-:W-:Y:S01]  /*0b40*/  VIADD R3, R17, 0xffffffff ;  /* 0xffffffff11037836 */ /* 0x008fe20000000000 */
[----:B------:R-:W-:Y:S01]  /*0b50*/  LOP3.LUT R10, R23, R10, RZ, 0xc0, !PT ;  /* 0x0000000a170a7212 */ /* 0x000fe200078ec0ff */
[----:B------:R-:W-:Y:S02]  /*0b60*/  IMAD.MOV R11, RZ, RZ, -R11 ;  /* 0x000000ffff0b7224 */ /* 0x000fe400078e0a0b */
[----:B------:R-:W-:Y:S01]  /*0b70*/  IMAD.MOV R4, RZ, RZ, -R2 ;  /* 0x000000ffff047224 */ /* 0x000fe200078e0a02 */
[----:B------:R-:W-:Y:S01]  /*0b80*/  LOP3.LUT R3, R12, R3, RZ, 0xc0, !PT ;  /* 0x000000030c037212 */ /* 0x000fe200078ec0ff */
[----:B------:R-:W-:Y:S02]  /*0b90*/  IMAD R7, R7, R2, R10 ;  /* 0x0000000207077224 */ /* 0x000fe400078e020a */
[----:B0-----:R-:W-:Y:S02]  /*0ba0*/  @P3 IMAD R0, R13, R11, R6 ;  /* 0x0000000b0d003224 */ /* 0x001fe400078e0206 */
[----:B------:R-:W-:-:S02]  /*0bb0*/  IMAD R2, R4, R19, R14 ;  /* 0x0000001304027224 */ /* 0x000fc400078e020e */
[----:B-1----:R-:W-:Y:S02]  /*0bc0*/  IMAD R22, R7, R22, R0 ;  /* 0x0000001607167224 */ /* 0x002fe400078e0200 */
[----:B------:R-:W-:Y:S02]  /*0bd0*/  IMAD R3, R2, R17, R3 ;  /* 0x0000001102037224 */ /* 0x000fe400078e0203 */
[----:B------:R-:W-:Y:S02]  /*0be0*/  IMAD.MOV.U32 R0, RZ, RZ, 0x1 ;  /* 0x00000001ff007424 */ /* 0x000fe400078e00ff */
[----:B------:R-:W-:Y:S01]  /*0bf0*/  IMAD.MOV.U32 R19, RZ, RZ, R24 ;  /* 0x000000ffff137224 */ /* 0x000fe200078e0018 */
[----:B------:R-:W-:Y:S02]  /*0c00*/  SEL R23, R3, R22, !P3 ;  /* 0x0000001603177207 */ /* 0x000fe40005800000 */
[----:B------:R-:W-:-:S07]  /*0c10*/  SEL R22, R22, R3, !P3 ;  /* 0x0000000316167207 */ /* 0x000fce0005800000 */
.L_x_4:
[----:B------:R-:W-:-:S08]  /*0c20*/  NOP ;  /* 0x0000000000007918 */ /* 0x000fd00000000000 */
[----:B------:R-:W0:Y:S02]  /*0c30*/  USETMAXREG.TRY_ALLOC.CTAPOOL UP0, 0xf0 ;  /* 0x000000f0000079c8 */ /* 0x000e240008000600 */
[----:B0-----:R-:W-:-:S13]  /*0c40*/  PLOP3.LUT P0, PT, PT, PT, UP0, 0x80, 0x0 ;  /* 0x000000000000781c */ /* 0x001fda0003f0f008 */
[----:B------:R-:W-:Y:S05]  /*0c50*/  @!P0 BRA `(.L_x_4) ;  /* 0xfffffffc00f08947 */ /* 0x000fea000383ffff */
[----:B------:R-:W-:Y:S01]  /*0c60*/  ULDC.64 UR4, c[0x0][0x598] ;  /* 0x0001660000047ab9 */ /* 0x000fe20000000a00 */
[----:B------:R-:W-:Y:S01]  /*0c70*/  ULDC.64 UR36, c[0x0][0x208] ;  /* 0x0000820000247ab9 */ /* 0x000fe20000000a00 */
[----:B------:R-:W-:-:S04]  /*0c80*/  ISETP.NE.U32.AND P0, PT, RZ, UR4, PT ;  /* 0x00000004ff007c0c */ /* 0x000fc8000bf05070 */
[----:B------:R-:W-:-:S13]  /*0c90*/  ISETP.NE.AND.EX P0, PT, RZ, UR5, PT, P0 ;  /* 0x00000005ff007c0c */ /* 0x000fda000bf05300 */
[----:B------:R-:W-:Y:S05]  /*0ca0*/  @!P0 BRA `(.L_x_7) ;  /* 0x00000000001c8947 */ /* 0x000fea0003800000 */
[----:B------:R-:W0:Y:S02]  /*0cb0*/  LDC.64 R2, c[0x0][0x598] ;  /* 0x00016600ff027b82 */ /* 0x000e240000000a00 */
[----:B0-----:R-:W2:Y:S02]  /*0cc0*/  LDG.E.64 R2, desc[UR36][R2.64] ;  /* 0x0000002402027981 */ /* 0x001ea4000c1e1b00 */
[----:B--2---:R-:W-:-:S04]  /*0cd0*/  ISETP.NE.U32.AND P0, PT, R2, RZ, PT ;  /* 0x000000ff0200720c */ /* 0x004fc80003f05070 */
[----:B------:R-:W-:-:S13]  /*0ce0*/  ISETP.NE.AND.EX P0, PT, R3, RZ, PT, P0 ;  /* 0x000000ff0300720c */ /* 0x000fda0003f05300 */
[----:B------:R-:W-:Y:S05]  /*0cf0*/  @!P0 BRA `(.L_x_7) ;  /* 0x0000000000088947 */ /* 0x000fea0003800000 */
[----:B------:R0:W5:Y:S01]  /*0d00*/  LD.E R2, desc[UR36][R2.64] ;  /* 0x0000002402027980 */ /* 0x000162000c101900 */
[----:B------:R-:W-:Y:S05]  /*0d10*/  BRA `(.L_x_8) ;  /* 0x0000000000247947 */ /* 0x000fea0003800000 */
.L_x_7:
[----:B------:R-:W-:Y:S02]  /*0d20*/  ULDC.64 UR4, c[0x0][0x588] ;  /* 0x0001620000047ab9 */ /* 0x000fe40000000a00 */
[----:B------:R-:W-:-:S04]  /*0d30*/  ISETP.NE.U32.AND P0, PT, RZ, UR4, PT ;  /* 0x00000004ff007c0c */ /* 0x000fc8000bf05070 */
[----:B------:R-:W-:-:S13]  /*0d40*/  ISETP.NE.AND.EX P0, PT, RZ, UR5, PT, P0 ;  /* 0x00000005ff007c0c */ /* 0x000fda000bf05300 */
[----:B------:R-:W-:Y:S05]  /*0d50*/  @!P0 BRA `(.L_x_9) ;  /* 0x00000000000c8947 */ /* 0x000fea0003800000 */
[----:B------:R-:W0:Y:S02]  /*0d60*/  LDC.64 R2, c[0x0][0x588] ;  /* 0x00016200ff027b82 */ /* 0x000e240000000a00 */
[----:B0-----:R1:W5:Y:S01]  /*0d70*/  LDG.E R2, desc[UR36][R2.64] ;  /* 0x0000002402027981 */ /* 0x001362000c1e1900 */
[----:B------:R-:W-:Y:S05]  /*0d80*/  BRA `(.L_x_8) ;  /* 0x0000000000087947 */ /* 0x000fea0003800000 */
.L_x_9:
[----:B------:R-:W-:Y:S02]  /*0d90*/  ULDC UR4, c[0x0][0x580] ;  /* 0x0001600000047ab9 */ /* 0x000fe40000000800 */
[----:B------:R-:W-:-:S07]  /*0da0*/  IMAD.U32 R2, RZ, RZ, UR4 ;  /* 0x00000004ff027e24 */ /* 0x000fce000f8e00ff */
.L_x_8:
[----:B------:R-:W-:Y:S02]  /*0db0*/  ULDC.64 UR4, c[0x0][0x5a0] ;  /* 0x0001680000047ab9 */ /* 0x000fe40000000a00 */
[----:B------:R-:W-:-:S04]  /*0dc0*/  ISETP.NE.U32.AND P0, PT, RZ, UR4, PT ;  /* 0x00000004ff007c0c */ /* 0x000fc8000bf05070 */
[----:B------:R-:W-:-:S13]  /*0dd0*/  ISETP.NE.AND.EX P0, PT, RZ, UR5, PT, P0 ;  /* 0x00000005ff007c0c */ /* 0x000fda000bf05300 */
[----:B------:R-:W-:Y:S05]  /*0de0*/  @!P0 BRA `(.L_x_10) ;  /* 0x00000000001c8947 */ /* 0x000fea0003800000 */
[----:B------:R-:W2:Y:S02]  /*0df0*/  LDC.64 R4, c[0x0][0x5a0] ;  /* 0x00016800ff047b82 */ /* 0x000ea40000000a00 */
[----:B--2---:R-:W2:Y:S02]  /*0e00*/  LDG.E.64 R4, desc[UR36][R4.64] ;  /* 0x0000002404047981 */ /* 0x004ea4000c1e1b00 */
[----:B--2---:R-:W-:-:S04]  /*0e10*/  ISETP.NE.U32.AND P0, PT, R4, RZ, PT ;  /* 0x000000ff0400720c */ /* 0x004fc80003f05070 */
[----:B------:R-:W-:-:S13]  /*0e20*/  ISETP.NE.AND.EX P0, PT, R5, RZ, PT, P0 ;  /* 0x000000ff0500720c */ /* 0x000fda0003f05300 */
[----:B------:R-:W-:Y:S05]  /*0e30*/  @!P0 BRA `(.L_x_10) ;  /* 0x0000000000088947 */ /* 0x000fea0003800000 */
[----:B------:R2:W5:Y:S01]  /*0e40*/  LD.E R16, desc[UR36][R4.64] ;  /* 0x0000002404107980 */ /* 0x000562000c101900 */
[----:B------:R-:W-:Y:S05]  /*0e50*/  BRA `(.L_x_11) ;  /* 0x0000000000247947 */ /* 0x000fea0003800000 */
.L_x_10:
[----:B------:R-:W-:Y:S02]  /*0e60*/  ULDC.64 UR4, c[0x0][0x590] ;  /* 0x0001640000047ab9 */ /* 0x000fe40000000a00 */
[----:B------:R-:W-:-:S04]  /*0e70*/  ISETP.NE.U32.AND P0, PT, RZ, UR4, PT ;  /* 0x00000004ff007c0c */ /* 0x000fc8000bf05070 */
[----:B------:R-:W-:-:S13]  /*0e80*/  ISETP.NE.AND.EX P0, PT, RZ, UR5, PT, P0 ;  /* 0x00000005ff007c0c */ /* 0x000fda000bf05300 */
[----:B------:R-:W-:Y:S05]  /*0e90*/  @!P0 BRA `(.L_x_12) ;  /* 0x00000000000c8947 */ /* 0x000fea0003800000 */
[----:B------:R-:W2:Y:S02]  /*0ea0*/  LDC.64 R16, c[0x0][0x590] ;  /* 0x00016400ff107b82 */ /* 0x000ea40000000a00 */
[----:B--2---:R3:W5:Y:S01]  /*0eb0*/  LDG.E R16, desc[UR36][R16.64] ;  /* 0x0000002410107981 */ /* 0x004762000c1e1900 */
[----:B------:R-:W-:Y:S05]  /*0ec0*/  BRA `(.L_x_11) ;  /* 0x0000000000087947 */ /* 0x000fea0003800000 */
.L_x_12:
[----:B------:R-:W-:Y:S02]  /*0ed0*/  ULDC UR4, c[0x0][0x584] ;  /* 0x0001610000047ab9 */ /* 0x000fe40000000800 */
[----:B------:R-:W-:-:S07]  /*0ee0*/  IMAD.U32 R16, RZ, RZ, UR4 ;  /* 0x00000004ff107e24 */ /* 0x000fce000f8e00ff */
.L_x_11:
[----:B------:R-:W-:-:S13]  /*0ef0*/  LOP3.LUT P0, RZ, R0, 0xff, RZ, 0xc0, !PT ;  /* 0x000000ff00ff7812 */ /* 0x000fda000780c0ff */
[----:B------:R-:W-:Y:S05]  /*0f00*/  @!P0 EXIT ;  /* 0x000000000000894d */ /* 0x000fea0003800000 */
[----:B------:R-:W-:Y:S01]  /*0f10*/  ULDC UR4, c[0x0][0x28c] ;  /* 0x0000a30000047ab9 */ /* 0x000fe20000000800 */
[----:B------:R-:W-:Y:S01]  /*0f20*/  UMOV UR38, URZ ;  /* 0x0000003f00267c82 */ /* 0x000fe20008000000 */
[----:B------:R-:W-:Y:S01]  /*0f30*/  UIADD3 UR4, UR4, 0x3f, URZ ;  /* 0x0000003f04047890 */ /* 0x000fe2000fffe03f */
[----:B------:R-:W-:-:S03]  /*0f40*/  UMOV UR39, URZ ;  /* 0x0000003f00277c82 */ /* 0x000fc60008000000 */
[----:B------:R-:W-:-:S04]  /*0f50*/  USHF.R.S32.HI UR5, URZ, 0x1f, UR4 ;  /* 0x0000001f3f057899 */ /* 0x000fc80008011404 */
[----:B------:R-:W-:-:S04]  /*0f60*/  ULEA.HI UR5, UR5, UR4, URZ, 0x6 ;  /* 0x0000000405057291 */ /* 0x000fc8000f8f303f */
[----:B------:R-:W-:-:S12]  /*0f70*/  USHF.R.S32.HI UR40, URZ, 0x6, UR5 ;  /* 0x000000063f287899 */ /* 0x000fd80008011405 */
.L_x_1052:
[----:B----4-:R-:W4:Y:S01]  /*0f80*/  S2R R0, SR_TID.X ;  /* 0x0000000000007919 */ /* 0x010f220000002100 */
[----:B------:R-:W0:Y:S01]  /*0f90*/  S2UR UR7, SR_CgaCtaId ;  /* 0x00000000000779c3 */ /* 0x000e220000008800 */
[----:B------:R-:W-:Y:S02]  /*0fa0*/  UMOV UR6, 0x400 ;  /* 0x0000040000067882 */ /* 0x000fe40000000000 */
[----:B0-----:R-:W-:Y:S01]  /*0fb0*/  ULEA UR42, UR7, UR6, 0x18 ;  /* 0x00000006072a7291 */ /* 0x001fe2000f8ec03f */
[----:B----4-:R-:W-:-:S04]  /*0fc0*/  LOP3.LUT R0, R0, 0x80, RZ, 0xc0, !PT ;  /* 0x0000008000007812 */ /* 0x010fc800078ec0ff */
[----:B------:R-:W-:-:S06]  /*0fd0*/  SHF.R.U32.HI R0, RZ, 0x7, R0 ;  /* 0x00000007ff007819 */ /* 0x000fcc0000011600 */
[----:B------:R-:W0:Y:S02]  /*0fe0*/  SHFL.IDX PT, R0, R0, RZ, 0x1f ;  /* 0x00001fff00007589 */ /* 0x000e2400000e0000 */
[----:B0-----:R-:W-:-:S13]  /*0ff0*/  R2UR UR4, R0 ;  /* 0x00000000000472ca */ /* 0x001fda00000e0000 */
[----:B------:R-:W-:-:S04]  /*1000*/  ULEA.HI UR5, UR4, UR4, URZ, 0x1 ;  /* 0x0000000404057291 */ /* 0x000fc8000f8f083f */
[----:B------:R-:W-:-:S04]  /*1010*/  ULOP3.LUT UR5, UR5, 0x7fffe, URZ, 0xc0, !UPT ;  /* 0x0007fffe05057892 */ /* 0x000fc8000f8ec03f */
[----:B------:R-:W-:-:S03]  /*1020*/  UIADD3 UR5, UR4, -UR5, URZ ;  /* 0x8000000504057290 */ /* 0x000fc6000fffe03f */
[----:B------:R-:W-:Y:S01]  /*1030*/  ULDC UR4, c[0x0][0x28c] ;  /* 0x0000a30000047ab9 */ /* 0x000fe20000000800 */
[----:B------:R-:W-:Y:S01]  /*1040*/  ULEA UR5, UR5, UR42, 0xd ;  /* 0x0000002a05057291 */ /* 0x000fe2000f8e683f */
[----:B------:R-:W-:-:S03]  /*1050*/  ISETP.LT.AND P0, PT, RZ, UR4, PT ;  /* 0x00000004ff007c0c */ /* 0x000fc6000bf01270 */
[----:B------:R-:W-:-:S04]  /*1060*/  UIADD3 UR5, UR5, 0x100, URZ ;  /* 0x0000010005057890 */ /* 0x000fc8000fffe03f */
[----:B------:R-:W-:-:S04]  /*1070*/  USHF.R.U32.HI UR5, URZ, 0x4, UR5 ;  /* 0x000000043f057899 */ /* 0x000fc80008011605 */
[----:B------:R-:W-:Y:S02]  /*1080*/  ULOP3.LUT UR41, UR5, 0x3fff, URZ, 0xc0, !UPT ;  /* 0x00003fff05297892 */ /* 0x000fe4000f8ec03f */
[----:B-1-3--:R-:W-:Y:S10]  /*1090*/  @P0 BRA `(.L_x_13) ;  /* 0x0000000000400947 */ /* 0x00aff40003800000 */
[----:B------:R-:W-:Y:S01]  /*10a0*/  MOV R0, 0x0 ;  /* 0x0000000000007802 */ /* 0x000fe20000000f00 */
[----:B------:R-:W-:Y:S01]  /*10b0*/  ULDC.64 UR4, c[0x4][0x68] ;  /* 0x01001a0000047ab9 */ /* 0x000fe20000000a00 */
[----:B------:R-:W-:Y:S01]  /*10c0*/  ULDC.64 UR6, c[0x4][0x8] ;  /* 0x0100020000067ab9 */ /* 0x000fe20000000a00 */
[----:B--2---:R-:W-:Y:S01]  /*10d0*/  IMAD.U32 R4, RZ, RZ, UR4 ;  /* 0x00000004ff047e24 */ /* 0x004fe2000f8e00ff */
[----:B------:R0:W2:Y:S01]  /*10e0*/  LDC.64 R14, c[0x4][R0] ;  /* 0x01000000000e7b82 */ /* 0x0000a20000000a00 */
[----:B------:R-:W-:Y:S01]  /*10f0*/  MOV R5, UR5 ;  /* 0x0000000500057c02 */ /* 0x000fe20008000f00 */
[----:B------:R-:W-:Y:S01]  /*1100*/  ULDC.64 UR4, c[0x4][0x70] ;  /* 0x01001c0000047ab9 */ /* 0x000fe20000000a00 */
[----:B------:R-:W-:Y:S02]  /*1110*/  IMAD.U32 R10, RZ, RZ, UR6 ;  /* 0x00000006ff0a7e24 */ /* 0x000fe4000f8e00ff */
[----:B------:R-:W-:Y:S02]  /*1120*/  IMAD.U32 R6, RZ, RZ, UR4 ;  /* 0x00000004ff067e24 */ /* 0x000fe4000f8e00ff */
[----:B------:R-:W-:-:S02]  /*1130*/  IMAD.U32 R7, RZ, RZ, UR5 ;  /* 0x00000005ff077e24 */ /* 0x000fc4000f8e00ff */
[----:B------:R-:W-:Y:S02]  /*1140*/  IMAD.U32 R11, RZ, RZ, UR7 ;  /* 0x00000007ff0b7e24 */ /* 0x000fe4000f8e00ff */
[----:B------:R-:W-:Y:S02]  /*1150*/  IMAD.MOV.U32 R8, RZ, RZ, 0x1e1 ;  /* 0x000001e1ff087424 */ /* 0x000fe400078e00ff */
[----:B------:R-:W-:Y:S02]  /*1160*/  IMAD.MOV.U32 R12, RZ, RZ, 0x1 ;  /* 0x00000001ff0c7424 */ /* 0x000fe400078e00ff */
[----:B0-----:R-:W-:-:S07]  /*1170*/  IMAD.MOV.U32 R13, RZ, RZ, RZ ;  /* 0x000000ffff0d7224 */ /* 0x001fce00078e00ff */
[----:B------:R-:W-:-:S07]  /*1180*/  LEPC R20, `(.L_x_13) ;  /* 0x000000001014794e */ /* 0x000fce0000000000 */
[----:B-123-5:R-:W-:Y:S05]  /*1190*/  CALL.ABS.NOINC R14 ;  /* 0x000000000e007343 */ /* 0x02efea0003c00000 */
.L_x_13:
[----:B------:R-:W4:Y:S02]  /*11a0*/  LDL R20, [R1+0x600] ;  /* 0x0006000001147983 */ /* 0x000f240000100800 */
[----:B----4-:R-:W-:-:S04]  /*11b0*/  LOP3.LUT R0, R20, 0x1, RZ, 0xfc, !PT ;  /* 0x0000000114007812 */ /* 0x010fc800078efcff */
[----:B------:R-:W-:-:S13]  /*11c0*/  ISETP.NE.AND P0, PT, R0, 0x3, PT ;  /* 0x000000030000780c */ /* 0x000fda0003f05270 */
[----:B------:R-:W-:Y:S05]  /*11d0*/  @!P0 BRA `(.L_x_14) ;  /* 0x0000000000048947 */ /* 0x000fea0003800000 */
[----:B------:R-:W-:Y:S01]  /*11e0*/  BPT.TRAP 0x1 ;  /* 0x000000040000795c */ /* 0x000fe20000300000 */
.L_x_14:
[----:B-1----:R-:W-:Y:S02]  /*11f0*/  IMAD.U32 R3, RZ, RZ, UR39 ;  /* 0x00000027ff037e24 */ /* 0x002fe4000f8e00ff */
[----:B------:R-:W-:-:S03]  /*1200*/  IMAD.U32 R0, RZ, RZ, UR38 ;  /* 0x00000026ff007e24 */ /* 0x000fc6000f8e00ff */
[----:B------:R-:W-:Y:S02]  /*1210*/  LEA R3, R3, UR42, 0x3 ;  /* 0x0000002a03037c11 */ /* 0x000fe4000f8e18ff */
[----:B------:R-:W-:-:S04]  /*1220*/  SHF.L.U32 R0, R0, 0x1f, RZ ;  /* 0x0000001f00007819 */ /* 0x000fc800000006ff */
[----:B------:R0:W1:Y:S01]  /*1230*/  SYNCS.PHASECHK.TRANS64.TRYWAIT P1, [R3+URZ], R0 ;  /* 0x00000000030075a7 */ /* 0x000062000802017f */
[----:B------:R-:W-:Y:S05]  /*1240*/  @!P0 BRA `(.L_x_15) ;  /* 0x0000000000048947 */ /* 0x000fea0003800000 */
[----:B------:R-:W-:Y:S01]  /*1250*/  BPT.TRAP 0x1 ;  /* 0x000000040000795c */ /* 0x000fe20000300000 */
.L_x_15:
[----:B-1----:R-:W-:Y:S05]  /*1260*/  @P1 BRA `(.L_x_16) ;  /* 0x0000000000081947 */ /* 0x002fea0003800000 */
[----:B------:R-:W1:Y:S02]  /*1270*/  SYNCS.PHASECHK.TRANS64.TRYWAIT P1, [R3+URZ], R0 ;  /* 0x00000000030075a7 */ /* 0x000e64000802017f */
[----:B-1----:R-:W-:Y:S05]  /*1280*/  @!P1 BRA `(.L_x_17) ;  /* 0x000003e800e09947 */ /* 0x002fea0003800000 */
.L_x_16:
[----:B------:R-:W-:-:S04]  /*1290*/  UISETP.LT.AND UP0, UPT, UR40, 0x1, UPT ;  /* 0x000000012800788c */ /* 0x000fc8000bf01270 */
[----:B------:R-:W-:-:S04]  /*12a0*/  USEL UR4, UR40, 0x1, UP0 ;  /* 0x0000000128047887 */ /* 0x000fc80008000000 */
[----:B------:R-:W-:-:S06]  /*12b0*/  UIADD3 UR4, UR40, -UR4, URZ ;  /* 0x8000000428047290 */ /* 0x000fcc000fffe03f */
[----:B01----:R-:W-:Y:S01]  /*12c0*/  MOV R0, UR4 ;  /* 0x0000000400007c02 */ /* 0x003fe20008000f00 */
[----:B------:R-:W-:Y:S01]  /*12d0*/  IMAD.U32 R3, RZ, RZ, UR4 ;  /* 0x00000004ff037e24 */ /* 0x000fe2000f8e00ff */
[----:B------:R-:W-:Y:S05]  /*12e0*/  WARPSYNC.ALL ;  /* 0x0000000000007948 */ /* 0x000fea0003800000 */
[----:B------:R-:W-:Y:S01]  /*12f0*/  ISETP.GE.AND P1, PT, R0, 0x1, PT ;  /* 0x000000010000780c */ /* 0x000fe20003f26270 */
[----:B------:R-:W-:Y:S01]  /*1300*/  UIADD3 UR4, UR42, 0xc100, URZ ;  /* 0x0000c1002a047890 */ /* 0x000fe2000fffe03f */
[----:B------:R-:W-:Y:S01]  /*1310*/  WARPGROUP.ARRIVE ;  /* 0x00000000000079c5 */ /* 0x000fe20000000000 */
[----:B------:R-:W-:Y:S01]  /*1320*/  UMOV UR9, 0x40000040 ;  /* 0x4000004000097882 */ /* 0x000fe20000000000 */
[----:B------:R-:W-:Y:S01]  /*1330*/  UMOV UR11, 0x40000040 ;  /* 0x40000040000b7882 */ /* 0x000fe20000000000 */
[----:B------:R-:W-:Y:S01]  /*1340*/  USHF.R.U32.HI UR4, URZ, 0x4, UR4 ;  /* 0x000000043f047899 */ /* 0x000fe20008011604 */
[----:B------:R-:W-:Y:S01]  /*1350*/  STL [R1+0x6dc], R23 ;  /* 0x0006dc1701007387 */ /* 0x000fe20000100800 */
[----:B------:R-:W-:Y:S01]  /*1360*/  UMOV UR13, UR9 ;  /* 0x00000009000d7c82 */ /* 0x000fe20008000000 */
[----:B------:R-:W-:Y:S01]  /*1370*/  UMOV UR15, 0x40000040 ;  /* 0x40000040000f7882 */ /* 0x000fe20000000000 */
[----:B------:R-:W-:Y:S01]  /*1380*/  ULOP3.LUT UR5, UR4, 0x3fff, URZ, 0xc0, !UPT ;  /* 0x00003fff04057892 */ /* 0x000fe2000f8ec03f */
[----:B------:R-:W-:Y:S01]  /*1390*/  STL [R1+0x6d8], R22 ;  /* 0x0006d81601007387 */ /* 0x000fe20000100800 */
[----:B------:R-:W-:-:S02]  /*13a0*/  ULOP3.LUT UR4, UR41, 0x10000, URZ, 0xfc, !UPT ;  /* 0x0001000029047892 */ /* 0x000fc4000f8efc3f */
[----:B------:R-:W-:Y:S01]  /*13b0*/  ULOP3.LUT UR5, UR5, 0x10000, URZ, 0xfc, !UPT ;  /* 0x0001000005057892 */ /* 0x000fe2000f8efc3f */
[----:B------:R0:W-:Y:S01]  /*13c0*/  STL [R1+0x6d4], R19 ;  /* 0x0006d41301007387 */ /* 0x0001e20000100800 */
[----:B------:R-:W-:Y:S02]  /*13d0*/  UIMAD UR8, UR39, 0x600, UR4 ;  /* 0x00000600270878a4 */ /* 0x000fe4000f8e0204 */
[----:B------:R-:W-:Y:S01]  /*13e0*/  ULEA UR6, UR39, UR5, 0xc ;  /* 0x0000000527067291 */ /* 0x000fe2000f8e603f */
[----:B------:R1:W-:Y:S03]  /*13f0*/  STL [R1+0x6d0], R18 ;  /* 0x0006d01201007387 */ /* 0x0003e60000100800 */
[----:B------:R-:W-:Y:S01]  /*1400*/  UIADD3 UR14, UR6, 0x800, URZ ;  /* 0x00000800060e7890 */ /* 0x000fe2000fffe03f */
[----:B------:R3:W-:Y:S01]  /*1410*/  STL [R1+0x6cc], R17 ;  /* 0x0006cc1101007387 */ /* 0x0007e20000100800 */
[----:B------:R-:W-:Y:S01]  /*1420*/  UMOV UR12, UR8 ;  /* 0x00000008000c7c82 */ /* 0x000fe20008000000 */
[----:B------:R-:W-:-:S02]  /*1430*/  UMOV UR10, UR6 ;  /* 0x00000006000a7c82 */ /* 0x000fc40008000000 */
[----:B------:R-:W-:Y:S01]  /*1440*/  HGMMA.64x256x16.F32.BF16 R24, gdesc[UR8], RZ, !UPT, gsb0 ;  /* 0x03e00000081879f0 */ /* 0x000fe2000c0018ff */
[----:B-----5:R4:W-:Y:S04]  /*1450*/  STL [R1+0x6c8], R16 ;  /* 0x0006c81001007387 */ /* 0x0209e80000100800 */
[----:B------:R2:W-:Y:S04]  /*1460*/  STL [R1+0x6c4], R3 ;  /* 0x0006c40301007387 */ /* 0x0005e80000100800 */
[----:B------:R2:W-:Y:S01]  /*1470*/  STL [R1+0x6c0], R2 ;  /* 0x0006c00201007387 */ /* 0x0005e20000100800 */
[----:B------:R-:W-:-:S03]  /*1480*/  WARPGROUP.DEPBAR.LE gsb0, 0x0 ;  /* 0x00008000000079c5 */ /* 0x000fc60000010000 */
[----:B------:R-:W-:Y:S01]  /*1490*/  STL.64 [R1+0x400], R24 ;  /* 0x0004001801007387 */ /* 0x000fe20000100a00 */
[----:B------:R-:W-:Y:S01]  /*14a0*/  IMAD.MOV.U32 R235, RZ, RZ, R45 ;  /* 0x000000ffffeb7224 */ /* 0x000fe200078e002d */
[----:B------:R-:W-:Y:S01]  /*14b0*/  MOV R227, R53 ;  /* 0x0000003500e37202 */ /* 0x000fe20000000f00 */
[----:B------:R-:W-:Y:S01]  /*14c0*/  IMAD.MOV.U32 R234, RZ, RZ, R46 ;  /* 0x000000ffffea7224 */ /* 0x000fe200078e002e */
        /* <DEDUP_REMOVED lines=30> */
[----:B0-----:R-:W-:Y:S01]  /*16b0*/  MOV R19, R133 ;  /* 0x0000008500137202 */ /* 0x001fe20000000f00 */
[----:B------:R-:W-:Y:S01]  /*16c0*/  IMAD.MOV.U32 R216, RZ, RZ, R64 ;  /* 0x000000ffffd87224 */ /* 0x000fe200078e0040 */
[----:B------:R-:W-:Y:S01]  /*16d0*/  STL.64 [R1+0x448], R42 ;  /* 0x0004482a01007387 */ /* 0x000fe20000100a00 */
[----:B------:R-:W-:Y:S01]  /*16e0*/  IMAD.MOV.U32 R215, RZ, RZ, R65 ;  /* 0x000000ffffd77224 */ /* 0x000fe200078e0041 */
[----:B------:R-:W-:Y:S01]  /*16f0*/  MOV R9, R143 ;  /* 0x0000008f00097202 */ /* 0x000fe20000000f00 */
[----:B------:R-:W-:Y:S01]  /*1700*/  IMAD.MOV.U32 R214, RZ, RZ, R66 ;  /* 0x000000ffffd67224 */ /* 0x000fe200078e0042 */
[----:B------:R0:W-:Y:S01]  /*1710*/  STL [R1+0x450], R44 ;  /* 0x0004502c01007387 */ /* 0x0001e20000100800 */
[----:B------:R-:W-:-:S02]  /*1720*/  IMAD.MOV.U32 R213, RZ, RZ, R67 ;  /* 0x000000ffffd57224 */ /* 0x000fc400078e0043 */
[----:B------:R-:W-:Y:S02]  /*1730*/  IMAD.MOV.U32 R152, RZ, RZ, R68 ;  /* 0x000000ffff987224 */ /* 0x000fe400078e0044 */
[----:B------:R-:W-:Y:S02]  /*1740*/  IMAD.MOV.U32 R153, RZ, RZ, R69 ;  /* 0x000000ffff997224 */ /* 0x000fe400078e0045 */
[----:B------:R-:W-:Y:S02]  /*1750*/  IMAD.MOV.U32 R154, RZ, RZ, R70 ;  /* 0x000000ffff9a7224 */ /* 0x000fe400078e0046 */
[----:B------:R-:W-:Y:S02]  /*1760*/  IMAD.MOV.U32 R155, RZ, RZ, R71 ;  /* 0x000000ffff9b7224 */ /* 0x000fe400078e0047 */
[----:B------:R-:W-:Y:S02]  /*1770*/  IMAD.MOV.U32 R156, RZ, RZ, R72 ;  /* 0x000000ffff9c7224 */ /* 0x000fe400078e0048 */
        /* <DEDUP_REMOVED lines=54> */
[----:B-1----:R-:W-:-:S02]  /*1ae0*/  IMAD.MOV.U32 R18, RZ, RZ, R134 ;  /* 0x000000ffff127224 */ /* 0x002fc400078e0086 */
[----:B---3--:R-:W-:Y:S02]  /*1af0*/  IMAD.MOV.U32 R17, RZ, RZ, R135 ;  /* 0x000000ffff117224 */ /* 0x008fe400078e0087 */
[----:B----4-:R-:W-:Y:S02]  /*1b00*/  IMAD.MOV.U32 R16, RZ, RZ, R136 ;  /* 0x000000ffff107224 */ /* 0x010fe400078e0088 */
        /* <DEDUP_REMOVED lines=9> */
[----:B--2---:R-:W-:-:S02]  /*1ba0*/  IMAD.MOV.U32 R5, RZ, RZ, R147 ;  /* 0x000000ffff057224 */ /* 0x004fc400078e0093 */
[----:B------:R-:W-:Y:S02]  /*1bb0*/  IMAD.MOV.U32 R4, RZ, RZ, R148 ;  /* 0x000000ffff047224 */ /* 0x000fe400078e0094 */
[----:B------:R-:W-:Y:S02]  /*1bc0*/  IMAD.MOV.U32 R3, RZ, RZ, R149 ;  /* 0x000000ffff037224 */ /* 0x000fe400078e0095 */
[----:B------:R-:W-:Y:S02]  /*1bd0*/  IMAD.MOV.U32 R2, RZ, RZ, R150 ;  /* 0x000000ffff027224 */ /* 0x000fe400078e0096 */
[----:B------:R-:W-:Y:S02]  /*1be0*/  IMAD.MOV.U32 R0, RZ, RZ, R151 ;  /* 0x000000ffff007224 */ /* 0x000fe400078e0097 */
[----:B0-----:R-:W-:-:S06]  /*1bf0*/  WARPGROUP.ARRIVE ;  /* 0x00000000000079c5 */ /* 0x001fcc0000000000 */
[----:B------:R-:W-:Y:S01]  /*1c00*/  HGMMA.64x256x16.F32.BF16 R24, gdesc[UR12], RZ, !UPT, gsb0 ;  /* 0x03e000000c1879f0 */ /* 0x000fe2000c0018ff */
[----:B------:R-:W-:Y:S01]  /*1c10*/  UIADD3 UR12, UR8, 0x400, URZ ;  /* 0x00000400080c7890 */ /* 0x000fe2000fffe03f */
[----:B------:R-:W-:Y:S01]  /*1c20*/  UMOV UR13, 0x40000040 ;  /* 0x40000040000d7882 */ /* 0x000fe20000000000 */
[----:B------:R-:W-:Y:S02]  /*1c30*/  WARPGROUP.DEPBAR.LE gsb0, 0x0 ;  /* 0x00008000000079c5 */ /* 0x000fe40000010000 */
[----:B------:R-:W-:Y:S04]  /*1c40*/  STL.64 [R1], R24 ;  /* 0x0000001801007387 */ /* 0x000fe80000100a00 */
[----:B------:R-:W-:Y:S04]  /*1c50*/  STL.64 [R1+0x8], R26 ;  /* 0x0000081a01007387 */ /* 0x000fe80000100a00 */
        /* <DEDUP_REMOVED lines=61> */
[----:B------:R0:W-:Y:S02]  /*2030*/  STL.64 [R1+0x1f8], R150 ;  /* 0x0001f89601007387 */ /* 0x0001e40000100a00 */
[----:B0-----:R-:W-:-:S06]  /*2040*/  WARPGROUP.ARRIVE ;  /* 0x00000000000079c5 */ /* 0x001fcc0000000000 */
[----:B------:R-:W-:Y:S03]  /*2050*/  HGMMA.64x256x16.F32.BF16 R24, gdesc[UR12], RZ, !UPT, gsb0 ;  /* 0x03e000000c1879f0 */ /* 0x000fe6000c0018ff */
[----:B------:R-:W-:Y:S02]  /*2060*/  WARPGROUP.DEPBAR.LE gsb0, 0x0 ;  /* 0x00008000000079c5 */ /* 0x000fe40000010000 */
        /* <DEDUP_REMOVED lines=63> */
[----:B------:R0:W-:Y:S04]  /*2460*/  STL.64 [R1+0x10e0], R24 ;  /* 0x0010e01801007387 */ /* 0x0001e80000100a00 */
[----:B0-----:R-:W2:Y:S04]  /*2470*/  LDL.LU.64 R24, [R1] ;  /* 0x0000000001187983 */ /* 0x001ea80000300a00 */
[----:B------:R-:W3:Y:S04]  /*2480*/  LDL.LU.64 R26, [R1+0x8] ;  /* 0x00000800011a7983 */ /* 0x000ee80000300a00 */
[----:B------:R-:W4:Y:S04]  /*2490*/  LDL.LU.64 R28, [R1+0x10] ;  /* 0x00001000011c7983 */ /* 0x000f280000300a00 */
[----:B------:R-:W2:Y:S04]  /*24a0*/  LDL.LU.64 R30, [R1+0x18] ;  /* 0x00001800011e7983 */ /* 0x000ea80000300a00 */
        /* <DEDUP_REMOVED lines=60> */
[----:B--2---:R-:W-:Y:S04]  /*2870*/  STL.64 [R1+0x14d8], R150 ;  /* 0x0014d89601007387 */ /* 0x004fe80000100a00 */
[----:B----4-:R-:W-:Y:S04]  /*2880*/  STL.64 [R1+0x14d0], R148 ;  /* 0x0014d09401007387 */ /* 0x010fe80000100a00 */
[----:B---3--:R-:W-:Y:S04]  /*2890*/  STL.64 [R1+0x14c8], R146 ;  /* 0x0014c89201007387 */ /* 0x008fe80000100a00 */
        /* <DEDUP_REMOVED lines=19> */
[----:B0-----:R-:W2:Y:S04]  /*29d0*/  LDL.LU R108, [R1+0x400] ;  /* 0x00040000016c7983 */ /* 0x001ea80000300800 */
[----:B------:R-:W2:Y:S04]  /*29e0*/  LDL.LU R109, [R1+0x404] ;  /* 0x00040400016d7983 */ /* 0x000ea80000300800 */
[----:B------:R-:W3:Y:S04]  /*29f0*/  LDL.LU R110, [R1+0x408] ;  /* 0x00040800016e7983 */ /* 0x000ee80000300800 */
[----:B------:R-:W3:Y:S04]  /*2a00*/  LDL.LU R111, [R1+0x40c] ;  /* 0x00040c00016f7983 */ /* 0x000ee80000300800 */
[----:B------:R-:W4:Y:S04]  /*2a10*/  LDL.LU R112, [R1+0x410] ;  /* 0x0004100001707983 */ /* 0x000f280000300800 */
[----:B------:R-:W4:Y:S04]  /*2a20*/  LDL.LU R113, [R1+0x414] ;  /* 0x0004140001717983 */ /* 0x000f280000300800 */
[----:B------:R-:W2:Y:S04]  /*2a30*/  LDL.LU R114, [R1+0x418] ;  /* 0x0004180001727983 */ /* 0x000ea80000300800 */
        /* <DEDUP_REMOVED lines=13> */
[----:B------:R-:W3:Y:S01]  /*2b10*/  LDL.LU R128, [R1+0x450] ;  /* 0x0004500001807983 */ /* 0x000ee20000300800 */
[----:B------:R-:W-:Y:S01]  /*2b20*/  IMAD.MOV.U32 R129, RZ, RZ, R235 ;  /* 0x000000ffff817224 */ /* 0x000fe200078e00eb */
[----:B------:R-:W-:Y:S01]  /*2b30*/  MOV R130, R234 ;  /* 0x000000ea00827202 */ /* 0x000fe20000000f00 */
[----:B------:R-:W-:Y:S01]  /*2b40*/  IMAD.MOV.U32 R131, RZ, RZ, R233 ;  /* 0x000000ffff837224 */ /* 0x000fe200078e00e9 */
[----:B------:R-:W-:Y:S01]  /*2b50*/  MOV R140, R224 ;  /* 0x000000e0008c7202 */ /* 0x000fe20000000f00 */
[----:B------:R-:W-:Y:S01]  /*2b60*/  IMAD.MOV.U32 R132, RZ, RZ, R232 ;  /* 0x000000ffff847224 */ /* 0x000fe200078e00e8 */
[----:B------:R-:W-:Y:S01]  /*2b70*/  MOV R150, R214 ;  /* 0x000000d600967202 */ /* 0x000fe20000000f00 */
[----:B------:R-:W-:Y:S01]  /*2b80*/  IMAD.MOV.U32 R234, RZ, RZ, R2 ;  /* 0x000000ffffea7224 */ /* 0x000fe200078e0002 */
[----:B------:R-:W-:Y:S01]  /*2b90*/  UMOV UR14, UR10 ;  /* 0x0000000a000e7c82 */ /* 0x000fe20008000000 */
[----:B------:R-:W-:Y:S01]  /*2ba0*/  IMAD.MOV.U32 R235, RZ, RZ, R0 ;  /* 0x000000ffffeb7224 */ /* 0x000fe200078e0000 */
[----:B------:R-:W-:Y:S01]  /*2bb0*/  UMOV UR15, UR11 ;  /* 0x0000000b000f7c82 */ /* 0x000fe20008000000 */
[----:B------:R-:W-:Y:S01]  /*2bc0*/  IMAD.MOV.U32 R133, RZ, RZ, R231 ;  /* 0x000000ffff857224 */ /* 0x000fe200078e00e7 */
[----:B------:R-:W-:Y:S01]  /*2bd0*/  MOV R231, R5 ;  /* 0x0000000500e77202 */ /* 0x000fe20000000f00 */
[----:B------:R-:W-:Y:S01]  /*2be0*/  IMAD.MOV.U32 R134, RZ, RZ, R230 ;  /* 0x000000ffff867224 */ /* 0x000fe200078e00e6 */
[----:B------:R0:W-:Y:S01]  /*2bf0*/  STL.64 [R1+0x16d8], R234 ;  /* 0x0016d8ea01007387 */ /* 0x0001e20000100a00 */
[----:B------:R-:W-:-:S02]  /*2c00*/  IMAD.MOV.U32 R232, RZ, RZ, R4 ;  /* 0x000000ffffe87224 */ /* 0x000fc400078e0004 */
[----:B------:R-:W-:Y:S02]  /*2c10*/  IMAD.MOV.U32 R233, RZ, RZ, R3 ;  /* 0x000000ffffe97224 */ /* 0x000fe400078e0003 */
[----:B------:R-:W-:Y:S02]  /*2c20*/  IMAD.MOV.U32 R135, RZ, RZ, R229 ;  /* 0x000000ffff877224 */ /* 0x000fe400078e00e5 */
[----:B------:R-:W-:Y:S01]  /*2c30*/  IMAD.MOV.U32 R136, RZ, RZ, R228 ;  /* 0x000000ffff887224 */ /* 0x000fe200078e00e4 */
[----:B------:R1:W-:Y:S01]  /*2c40*/  STL.64 [R1+0x16d0], R232 ;  /* 0x0016d0e801007387 */ /* 0x0003e20000100a00 */
[----:B------:R-:W-:Y:S02]  /*2c50*/  IMAD.MOV.U32 R230, RZ, RZ, R6 ;  /* 0x000000ffffe67224 */ /* 0x000fe400078e0006 */
[----:B------:R-:W-:Y:S02]  /*2c60*/  IMAD.MOV.U32 R137, RZ, RZ, R227 ;  /* 0x000000ffff897224 */ /* 0x000fe400078e00e3 */
[----:B------:R-:W-:Y:S01]  /*2c70*/  IMAD.MOV.U32 R138, RZ, RZ, R226 ;  /* 0x000000ffff8a7224 */ /* 0x000fe200078e00e2 */
[----:B------:R-:W-:Y:S01]  /*2c80*/  STL.64 [R1+0x16c8], R230 ;  /* 0x0016c8e601007387 */ /* 0x000fe20000100a00 */
[----:B------:R-:W-:-:S02]  /*2c90*/  IMAD.MOV.U32 R228, RZ, RZ, R8 ;  /* 0x000000ffffe47224 */ /* 0x000fc400078e0008 */
[----:B------:R-:W-:Y:S02]  /*2ca0*/  IMAD.MOV.U32 R229, RZ, RZ, R7 ;  /* 0x000000ffffe57224 */ /* 0x000fe400078e0007 */
[----:B------:R-:W-:Y:S02]  /*2cb0*/  IMAD.MOV.U32 R139, RZ, RZ, R225 ;  /* 0x000000ffff8b7224 */ /* 0x000fe400078e00e1 */
[----:B------:R-:W-:Y:S01]  /*2cc0*/  IMAD.MOV.U32 R226, RZ, RZ, R10 ;  /* 0x000000ffffe27224 */ /* 0x000fe200078e000a */
[----:B------:R-:W-:Y:S01]  /*2cd0*/  STL.64 [R1+0x16c0], R228 ;  /* 0x0016c0e401007387 */ /* 0x000fe20000100a00 */
[----:B------:R-:W-:Y:S02]  /*2ce0*/  IMAD.MOV.U32 R227, RZ, RZ, R9 ;  /* 0x000000ffffe37224 */ /* 0x000fe400078e0009 */
[----:B------:R-:W-:Y:S02]  /*2cf0*/  IMAD.MOV.U32 R141, RZ, RZ, R223 ;  /* 0x000000ffff8d7224 */ /* 0x000fe400078e00df */
[----:B------:R-:W-:Y:S01]  /*2d00*/  IMAD.MOV.U32 R142, RZ, RZ, R222 ;  /* 0x000000ffff8e7224 */ /* 0x000fe200078e00de */
[----:B------:R-:W-:Y:S01]  /*2d10*/  STL.64 [R1+0x16b8], R226 ;  /* 0x0016b8e201007387 */ /* 0x000fe20000100a00 */
[----:B------:R-:W-:-:S02]  /*2d20*/  IMAD.MOV.U32 R224, RZ, RZ, R12 ;  /* 0x000000ffffe07224 */ /* 0x000fc400078e000c */
[----:B------:R-:W-:Y:S02]  /*2d30*/  IMAD.MOV.U32 R225, RZ, RZ, R11 ;  /* 0x000000ffffe17224 */ /* 0x000fe400078e000b */
[----:B------:R-:W-:Y:S01]  /*2d40*/  IMAD.MOV.U32 R143, RZ, RZ, R221 ;  /* 0x000000ffff8f7224 */ /* 0x000fe200078e00dd */
[----:B------:R-:W-:Y:S01]  /*2d50*/  MOV R221, R15 ;  /* 0x0000000f00dd7202 */ /* 0x000fe20000000f00 */
[----:B------:R-:W-:Y:S01]  /*2d60*/  IMAD.MOV.U32 R144, RZ, RZ, R220 ;  /* 0x000000ffff907224 */ /* 0x000fe200078e00dc */
[----:B------:R-:W-:Y:S01]  /*2d70*/  STL.64 [R1+0x16b0], R224 ;  /* 0x0016b0e001007387 */ /* 0x000fe20000100a00 */
[----:B------:R-:W-:Y:S02]  /*2d80*/  IMAD.MOV.U32 R222, RZ, RZ, R14 ;  /* 0x000000ffffde7224 */ /* 0x000fe400078e000e */
[----:B------:R-:W-:Y:S02]  /*2d90*/  IMAD.MOV.U32 R223, RZ, RZ, R13 ;  /* 0x000000ffffdf7224 */ /* 0x000fe400078e000d */
[----:B------:R-:W-:-:S02]  /*2da0*/  IMAD.MOV.U32 R145, RZ, RZ, R219 ;  /* 0x000000ffff917224 */ /* 0x000fc400078e00db */
[----:B------:R-:W-:Y:S01]  /*2db0*/  IMAD.MOV.U32 R146, RZ, RZ, R218 ;  /* 0x000000ffff927224 */ /* 0x000fe200078e00da */
[----:B------:R-:W-:Y:S01]  /*2dc0*/  STL.64 [R1+0x16a8], R222 ;  /* 0x0016a8de01007387 */ /* 0x000fe20000100a00 */
[----:B------:R-:W-:Y:S02]  /*2dd0*/  IMAD.MOV.U32 R220, RZ, RZ, R16 ;  /* 0x000000ffffdc7224 */ /* 0x000fe400078e0010 */
[----:B------:R-:W-:Y:S02]  /*2de0*/  IMAD.MOV.U32 R147, RZ, RZ, R217 ;  /* 0x000000ffff937224 */ /* 0x000fe400078e00d9 */
[----:B------:R-:W-:Y:S01]  /*2df0*/  IMAD.MOV.U32 R148, RZ, RZ, R216 ;  /* 0x000000ffff947224 */ /* 0x000fe200078e00d8 */
[----:B------:R-:W-:Y:S01]  /*2e00*/  STL.64 [R1+0x16a0], R220 ;  /* 0x0016a0dc01007387 */ /* 0x000fe20000100a00 */
[----:B------:R-:W-:Y:S02]  /*2e10*/  IMAD.MOV.U32 R218, RZ, RZ, R18 ;  /* 0x000000ffffda7224 */ /* 0x000fe400078e0012 */
[----:B------:R-:W-:-:S02]  /*2e20*/  IMAD.MOV.U32 R219, RZ, RZ, R17 ;  /* 0x000000ffffdb7224 */ /* 0x000fc400078e0011 */
        /* <DEDUP_REMOVED lines=8> */
[----:B------:R-:W-:-:S03]  /*2eb0*/  IMAD.MOV.U32 R213, RZ, RZ, R23 ;  /* 0x000000ffffd57224 */ /* 0x000fc600078e0017 */
        /* <DEDUP_REMOVED lines=43> */
[----:B---3--:R-:W-:Y:S04]  /*3170*/  STL.64 [R1+0x1530], R128 ;  /* 0x0015308001007387 */ /* 0x008fe80000100a00 */
[----:B--2---:R-:W-:Y:S04]  /*3180*/  STL.64 [R1+0x1528], R126 ;  /* 0x0015287e01007387 */ /* 0x004fe80000100a00 */
[----:B----4-:R-:W-:Y:S04]  /*3190*/  STL.64 [R1+0x1520], R124 ;  /* 0x0015207c01007387 */ /* 0x010fe80000100a00 */
        /* <DEDUP_REMOVED lines=50> */
[----:B0-----:R-:W3:Y:S04]  /*34c0*/  LDL.LU.64 R234, [R1+0x16d8] ;  /* 0x0016d80001ea7983 */ /* 0x001ee80000300a00 */
[----:B-1----:R-:W3:Y:S01]  /*34d0*/  LDL.LU.64 R232, [R1+0x16d0] ;  /* 0x0016d00001e87983 */ /* 0x002ee20000300a00 */
[----:B--2---:R-:W-:-:S06]  /*34e0*/  WARPGROUP.ARRIVE ;  /* 0x00000000000079c5 */ /* 0x004fcc0000000000 */
        /* <DEDUP_REMOVED lines=66> */
[----:B------:R-:W3:Y:S04]  /*3910*/  LDL.LU.64 R230, [R1+0x16c8] ;  /* 0x0016c80001e67983 */ /* 0x000ee80000300a00 */
        /* <DEDUP_REMOVED lines=39> */
[----:B0-----:R-:W3:Y:S04]  /*3b90*/  LDL.LU.64 R150, [R1+0x1588] ;  /* 0x0015880001967983 */ /* 0x001ee80000300a00 */
        /* <DEDUP_REMOVED lines=20> */
[----:B------:R-:W3:Y:S01]  /*3ce0*/  LDL.LU.64 R108, [R1+0x14e0] ;  /* 0x0014e000016c7983 */ /* 0x000ee20000300a00 */
[----:B------:R-:W-:-:S02]  /*3cf0*/  UIADD3 UR12, UR8, 0x2, URZ ;  /* 0x00000002080c7890 */ /* 0x000fc4000fffe03f */
[----:B------:R-:W-:Y:S01]  /*3d00*/  UIADD3 UR14, UR6, 0x2, URZ ;  /* 0x00000002060e7890 */ /* 0x000fe2000fffe03f */
[----:B------:R-:W-:Y:S01]  /*3d10*/  UMOV UR13, 0x40000040 ;  /* 0x40000040000d7882 */ /* 0x000fe20000000000 */
[----:B------:R-:W-:Y:S01]  /*3d20*/  UMOV UR15, 0x40000040 ;  /* 0x40000040000f7882 */ /* 0x000fe20000000000 */
[----:B---3--:R-:W-:-:S06]  /*3d30*/  WARPGROUP.ARRIVE ;  /* 0x00000000000079c5 */ /* 0x008fcc0000000000 */
[----:B------:R-:W-:Y:S03]  /*3d40*/  HGMMA.64x256x16.F32.BF16 R108, gdesc[UR12], R108, gsb0 ;  /* 0x03e000000c6c79f0 */ /* 0x000fe6000800186c */
        /* <DEDUP_REMOVED lines=65> */
[----:B0-----:R-:W2:Y:S04]  /*4160*/  LDL.LU.64 R150, [R1+0x14d8] ;  /* 0x0014d80001967983 */ /* 0x001ea80000300a00 */
[----:B------:R-:W2:Y:S04]  /*4170*/  LDL.LU.64 R148, [R1+0x14d0] ;  /* 0x0014d00001947983 */ /* 0x000ea80000300a00 */
        /* <DEDUP_REMOVED lines=61> */
[----:B------:R-:W2:Y:S01]  /*4550*/  LDL.LU.64 R24, [R1+0x12e0] ;  /* 0x0012e00001187983 */ /* 0x000ea20000300a00 */
[----:B------:R-:W-:Y:S01]  /*4560*/  UIADD3 UR18, UR6, 0x802, URZ ;  /* 0x0000080206127890 */ /* 0x000fe2000fffe03f */
[----:B------:R-:W-:Y:S01]  /*4570*/  UMOV UR16, UR12 ;  /* 0x0000000c00107c82 */ /* 0x000fe20008000000 */
[----:B------:R-:W-:Y:S01]  /*4580*/  UMOV UR17, UR13 ;  /* 0x0000000d00117c82 */ /* 0x000fe20008000000 */
[----:B------:R-:W-:Y:S01]  /*4590*/  UMOV UR19, 0x40000040 ;  /* 0x4000004000137882 */ /* 0x000fe20000000000 */
[----:B--2---:R-:W-:-:S06]  /*45a0*/  WARPGROUP.ARRIVE ;  /* 0x00000000000079c5 */ /* 0x004fcc0000000000 */
[----:B------:R-:W-:Y:S03]  /*45b0*/  HGMMA.64x256x16.F32.BF16 R24, gdesc[UR16], R24, gsb0 ;  /* 0x03e00000101879f0 */ /* 0x000fe60008001818 */
[----:B------:R-:W-:Y:S02]  /*45c0*/  WARPGROUP.DEPBAR.LE gsb0, 0x0 ;  /* 0x00008000000079c5 */ /* 0x000fe40000010000 */
[----:B------:R-:W-:Y:S04]  /*45d0*/  STL.64 [R1], R24 ;  /* 0x0000001801007387 */ /* 0x000fe80000100a00 */
[----:B------:R-:W-:Y:S04]  /*45e0*/  STL.64 [R1+0x8], R26 ;  /* 0x0000081a01007387 */ /* 0x000fe80000100a00 */
[----:B------:R-:W-:Y:S04]  /*45f0*/  STL.64 [R1+0x10], R28 ;  /* 0x0000101c01007387 */ /* 0x000fe80000100a00 */
[----:B------:R-:W-:Y:S04]  /*4600*/  STL.64 [R1+0x18], R30 ;  /* 0x0000181e01007387 */ /* 0x000fe80000100a00 */
[----:B------:R-:W-:Y:S04]  /*4610*/  STL.64 [R1+0x20], R32 ;  /* 0x0000202001007387 */ /* 0x000fe80000100a00 */
[----:B------:R-:W-:Y:S04]  /*4620*/  STL.64 [R1+0x28], R34 ;  /* 0x0000282201007387 */ /* 0x000fe80000100a00 */
[----:B------:R-:W-:Y:S01]  /*4630*/  STL.64 [R1+0x30], R36 ;  /* 0x0000302401007387 */ /* 0x000fe20000100a00 */
[----:B------:R-:W-:-:S03]  /*4640*/  MOV R2, R150 ;  /* 0x0000009600027202 */ /* 0x000fc60000000f00 */
[----:B------:R-:W-:Y:S01]  /*4650*/  STL.64 [R1+0x38], R38 ;  /* 0x0000382601007387 */ /* 0x000fe20000100a00 */
[----:B------:R-:W-:-:S03]  /*4660*/  IMAD.MOV.U32 R0, RZ, RZ, R151 ;  /* 0x000000ffff007224 */ /* 0x000fc600078e0097 */
[----:B------:R-:W-:Y:S01]  /*4670*/  STL.64 [R1+0x40], R40 ;  /* 0x0000402801007387 */ /* 0x000fe20000100a00 */
[----:B------:R-:W-:-:S03]  /*4680*/  IMAD.MOV.U32 R4, RZ, RZ, R148 ;  /* 0x000000ffff047224 */ /* 0x000fc600078e0094 */
[----:B------:R-:W-:Y:S01]  /*4690*/  STL.64 [R1+0x48], R42 ;  /* 0x0000482a01007387 */ /* 0x000fe20000100a00 */
[----:B------:R-:W-:-:S03]  /*46a0*/  IMAD.MOV.U32 R3, RZ, RZ, R149 ;  /* 0x000000ffff037224 */ /* 0x000fc600078e0095 */
[----:B------:R0:W-:Y:S01]  /*46b0*/  STL [R1+0x50], R44 ;  /* 0x0000502c01007387 */ /* 0x0001e20000100800 */
[----:B------:R-:W-:Y:S02]  /*46c0*/  IMAD.MOV.U32 R6, RZ, RZ, R146 ;  /* 0x000000ffff067224 */ /* 0x000fe400078e0092 */
[----:B------:R-:W-:Y:S01]  /*46d0*/  IMAD.MOV.U32 R5, RZ, RZ, R147 ;  /* 0x000000ffff057224 */ /* 0x000fe200078e0093 */
[----:B------:R-:W2:Y:S01]  /*46e0*/  LDL.LU.64 R150, [R1+0x12d8] ;  /* 0x0012d80001967983 */ /* 0x000ea20000300a00 */
[----:B------:R-:W-:Y:S02]  /*46f0*/  IMAD.MOV.U32 R8, RZ, RZ, R144 ;  /* 0x000000ffff087224 */ /* 0x000fe400078e0090 */
[----:B------:R-:W-:Y:S01]  /*4700*/  IMAD.MOV.U32 R7, RZ, RZ, R145 ;  /* 0x000000ffff077224 */ /* 0x000fe200078e0091 */
[----:B------:R-:W2:Y:S01]  /*4710*/  LDL.LU.64 R148, [R1+0x12d0] ;  /* 0x0012d00001947983 */ /* 0x000ea20000300a00 */
[----:B------:R-:W-:Y:S01]  /*4720*/  IMAD.MOV.U32 R10, RZ, RZ, R142 ;  /* 0x000000ffff0a7224 */ /* 0x000fe200078e008e */
[----:B------:R-:W-:Y:S01]  /*4730*/  MOV R11, R141 ;  /* 0x0000008d000b7202 */ /* 0x000fe20000000f00 */
[----:B------:R-:W-:Y:S01]  /*4740*/  IMAD.MOV.U32 R9, RZ, RZ, R143 ;  /* 0x000000ffff097224 */ /* 0x000fe200078e008f */
[----:B------:R-:W2:Y:S01]  /*4750*/  LDL.LU.64 R146, [R1+0x12c8] ;  /* 0x0012c80001927983 */ /* 0x000ea20000300a00 */
[----:B------:R-:W-:-:S03]  /*4760*/  IMAD.MOV.U32 R12, RZ, RZ, R140 ;  /* 0x000000ffff0c7224 */ /* 0x000fc600078e008c */
[----:B------:R-:W2:Y:S01]  /*4770*/  LDL.LU.64 R144, [R1+0x12c0] ;  /* 0x0012c00001907983 */ /* 0x000ea20000300a00 */
        /* <DEDUP_REMOVED lines=15> */
[----:B-1----:R-:W-:Y:S02]  /*4870*/  IMAD.MOV.U32 R152, RZ, RZ, R128 ;  /* 0x000000ffff987224 */ /* 0x002fe400078e0080 */
[----:B------:R-:W-:Y:S01]  /*4880*/  IMAD.MOV.U32 R23, RZ, RZ, R129 ;  /* 0x000000ffff177224 */ /* 0x000fe200078e0081 */
[----:B------:R-:W2:Y:S01]  /*4890*/  LDL.LU.64 R132, [R1+0x1290] ;  /* 0x0012900001847983 */ /* 0x000ea20000300a00 */
[----:B------:R-:W-:Y:S02]  /*48a0*/  IMAD.MOV.U32 R154, RZ, RZ, R126 ;  /* 0x000000ffff9a7224 */ /* 0x000fe400078e007e */
[----:B------:R-:W-:Y:S01]  /*48b0*/  IMAD.MOV.U32 R153, RZ, RZ, R127 ;  /* 0x000000ffff997224 */ /* 0x000fe200078e007f */
[----:B------:R-:W2:Y:S01]  /*48c0*/  LDL.LU.64 R130, [R1+0x1288] ;  /* 0x0012880001827983 */ /* 0x000ea20000300a00 */
[----:B---3--:R-:W-:Y:S01]  /*48d0*/  IMAD.MOV.U32 R156, RZ, RZ, R124 ;  /* 0x000000ffff9c7224 */ /* 0x008fe200078e007c */
[----:B------:R-:W-:Y:S01]  /*48e0*/  MOV R157, R123 ;  /* 0x0000007b009d7202 */ /* 0x000fe20000000f00 */
[----:B------:R-:W-:Y:S01]  /*48f0*/  IMAD.MOV.U32 R155, RZ, RZ, R125 ;  /* 0x000000ffff9b7224 */ /* 0x000fe200078e007d */
[----:B------:R-:W2:Y:S01]  /*4900*/  LDL.LU.64 R128, [R1+0x1280] ;  /* 0x0012800001807983 */ /* 0x000ea20000300a00 */
[----:B----4-:R-:W-:-:S03]  /*4910*/  IMAD.MOV.U32 R158, RZ, RZ, R122 ;  /* 0x000000ffff9e7224 */ /* 0x010fc600078e007a */
        /* <DEDUP_REMOVED lines=115> */
[----:B------:R-:W-:-:S03]  /*5050*/  IMAD.MOV.U32 R235, RZ, RZ, R45 ;  /* 0x000000ffffeb7224 */ /* 0x000fc600078e002d */
[----:B------:R-:W2:Y:S04]  /*5060*/  LDL.LU.64 R48, [R1+0x1140] ;  /* 0x0011400001307983 */ /* 0x000ea80000300a00 */
[----:B------:R-:W2:Y:S04]  /*5070*/  LDL.LU.64 R46, [R1+0x1138] ;  /* 0x00113800012e7983 */ /* 0x000ea80000300a00 */
        /* <DEDUP_REMOVED lines=12> */
[----:B------:R-:W-:Y:S01]  /*5140*/  UMOV UR17, 0x40000040 ;  /* 0x4000004000117882 */ /* 0x000fe20000000000 */
[----:B--2---:R-:W-:-:S07]  /*5150*/  WARPGROUP.ARRIVE ;  /* 0x00000000000079c5 */ /* 0x004fce0000000000 */
        /* <DEDUP_REMOVED lines=193> */
[----:B------:R-:W2:Y:S01]  /*5d70*/  LDL.LU R151, [R1+0x3fc] ;  /* 0x0003fc0001977983 */ /* 0x000ea20000300800 */
[----:B------:R-:W-:Y:S01]  /*5d80*/  UMOV UR12, UR16 ;  /* 0x00000010000c7c82 */ /* 0x000fe20008000000 */
[----:B------:R-:W-:Y:S01]  /*5d90*/  UMOV UR13, UR17 ;  /* 0x00000011000d7c82 */ /* 0x000fe20008000000 */
[----:B--2---:R-:W-:-:S06]  /*5da0*/  WARPGROUP.ARRIVE ;  /* 0x00000000000079c5 */ /* 0x004fcc0000000000 */
[----:B------:R-:W-:Y:S03]  /*5db0*/  HGMMA.64x256x16.F32.BF16 R24, gdesc[UR12], R24, gsb0 ;  /* 0x03e000000c1879f0 */ /* 0x000fe60008001818 */
[----:B------:R-:W-:Y:S02]  /*5dc0*/  WARPGROUP.DEPBAR.LE gsb0, 0x0 ;  /* 0x00008000000079c5 */ /* 0x000fe40000010000 */
        /* <DEDUP_REMOVED lines=64> */
[----:B0-----:R-:W4:Y:S04]  /*61d0*/  LDL.LU R24, [R1] ;  /* 0x0000000001187983 */ /* 0x001f280000300800 */
[----:B------:R-:W4:Y:S04]  /*61e0*/  LDL.LU R25, [R1+0x4] ;  /* 0x0000040001197983 */ /* 0x000f280000300800 */
[----:B-1----:R-:W4:Y:S04]  /*61f0*/  LDL.LU R26, [R1+0x8] ;  /* 0x00000800011a7983 */ /* 0x002f280000300800 */
[----:B------:R-:W4:Y:S04]  /*6200*/  LDL.LU R27, [R1+0xc] ;  /* 0x00000c00011b7983 */ /* 0x000f280000300800 */
[----:B--2---:R-:W2:Y:S04]  /*6210*/  LDL.LU R28, [R1+0x10] ;  /* 0x00001000011c7983 */ /* 0x004ea80000300800 */
[----:B------:R-:W2:Y:S04]  /*6220*/  LDL.LU R29, [R1+0x14] ;  /* 0x00001400011d7983 */ /* 0x000ea80000300800 */
[----:B---3--:R-:W3:Y:S04]  /*6230*/  LDL.LU R30, [R1+0x18] ;  /* 0x00001800011e7983 */ /* 0x008ee80000300800 */
[----:B------:R-:W3:Y:S04]  /*6240*/  LDL.LU R31, [R1+0x1c] ;  /* 0x00001c00011f7983 */ /* 0x000ee80000300800 */
[----:B----4-:R-:W4:Y:S04]  /*6250*/  LDL.LU R32, [R1+0x20] ;  /* 0x0000200001207983 */ /* 0x010f280000300800 */
        /* <DEDUP_REMOVED lines=11> */
[----:B------:R-:W4:Y:S01]  /*6310*/  LDL.LU R44, [R1+0x50] ;  /* 0x00005000012c7983 */ /* 0x000f220000300800 */
[----:B------:R-:W-:Y:S01]  /*6320*/  IMAD.MOV.U32 R150, RZ, RZ, R2 ;  /* 0x000000ffff967224 */ /* 0x000fe200078e0002 */
[----:B------:R-:W-:Y:S01]  /*6330*/  MOV R151, R0 ;  /* 0x0000000000977202 */ /* 0x000fe20000000f00 */
[----:B------:R-:W-:-:S02]  /*6340*/  IMAD.MOV.U32 R148, RZ, RZ, R4 ;  /* 0x000000ffff947224 */ /* 0x000fc400078e0004 */
[----:B------:R-:W-:Y:S02]  /*6350*/  IMAD.MOV.U32 R149, RZ, RZ, R3 ;  /* 0x000000ffff957224 */ /* 0x000fe400078e0003 */
[----:B------:R-:W-:Y:S02]  /*6360*/  IMAD.MOV.U32 R146, RZ, RZ, R6 ;  /* 0x000000ffff927224 */ /* 0x000fe400078e0006 */
[----:B------:R-:W-:Y:S01]  /*6370*/  IMAD.MOV.U32 R147, RZ, RZ, R5 ;  /* 0x000000ffff937224 */ /* 0x000fe200078e0005 */
[----:B------:R-:W-:Y:S01]  /*6380*/  MOV R142, R10 ;  /* 0x0000000a008e7202 */ /* 0x000fe20000000f00 */
[----:B------:R-:W-:Y:S02]  /*6390*/  IMAD.MOV.U32 R144, RZ, RZ, R8 ;  /* 0x000000ffff907224 */ /* 0x000fe400078e0008 */
[----:B------:R-:W-:Y:S01]  /*63a0*/  IMAD.MOV.U32 R145, RZ, RZ, R7 ;  /* 0x000000ffff917224 */ /* 0x000fe200078e0007 */
[----:B------:R-:W-:Y:S01]  /*63b0*/  STL.64 [R1+0x10d8], R150 ;  /* 0x0010d89601007387 */ /* 0x000fe20000100a00 */
[----:B------:R-:W-:-:S02]  /*63c0*/  IMAD.MOV.U32 R143, RZ, RZ, R9 ;  /* 0x000000ffff8f7224 */ /* 0x000fc400078e0009 */
[----:B------:R-:W-:Y:S01]  /*63d0*/  IMAD.MOV.U32 R140, RZ, RZ, R12 ;  /* 0x000000ffff8c7224 */ /* 0x000fe200078e000c */
[----:B------:R-:W-:Y:S01]  /*63e0*/  STL.64 [R1+0x10d0], R148 ;  /* 0x0010d09401007387 */ /* 0x000fe20000100a00 */
[----:B------:R-:W-:Y:S02]  /*63f0*/  IMAD.MOV.U32 R141, RZ, RZ, R11 ;  /* 0x000000ffff8d7224 */ /* 0x000fe400078e000b */
[----:B------:R-:W-:Y:S01]  /*6400*/  IMAD.MOV.U32 R138, RZ, RZ, R14 ;  /* 0x000000ffff8a7224 */ /* 0x000fe200078e000e */
[----:B------:R-:W-:Y:S01]  /*6410*/  STL.64 [R1+0x10c8], R146 ;  /* 0x0010c89201007387 */ /* 0x000fe20000100a00 */
[----:B------:R-:W-:Y:S02]  /*6420*/  IMAD.MOV.U32 R139, RZ, RZ, R13 ;  /* 0x000000ffff8b7224 */ /* 0x000fe400078e000d */
[----:B------:R-:W-:Y:S01]  /*6430*/  IMAD.MOV.U32 R136, RZ, RZ, R16 ;  /* 0x000000ffff887224 */ /* 0x000fe200078e0010 */
[----:B------:R-:W-:Y:S01]  /*6440*/  STL.64 [R1+0x10c0], R144 ;  /* 0x0010c09001007387 */ /* 0x000fe20000100a00 */
[----:B------:R-:W-:Y:S01]  /*6450*/  IMAD.MOV.U32 R137, RZ, RZ, R15 ;  /* 0x000000ffff897224 */ /* 0x000fe200078e000f */
[----:B------:R-:W-:Y:S01]  /*6460*/  MOV R133, R19 ;  /* 0x0000001300857202 */ /* 0x000fe20000000f00 */
        /* <DEDUP_REMOVED lines=67> */
[----:B------:R-:W-:-:S03]  /*68a0*/  IMAD.MOV.U32 R89, RZ, RZ, R191 ;  /* 0x000000ffff597224 */ /* 0x000fc600078e00bf */
[----:B------:R-:W-:Y:S01]  /*68b0*/  STL.64 [R1+0x1010], R100 ;  /* 0x0010106401007387 */ /* 0x000fe20000100a00 */
[----:B------:R-:W-:Y:S02]  /*68c0*/  IMAD.MOV.U32 R86, RZ, RZ, R194 ;  /* 0x000000ffff567224 */ /* 0x000fe400078e00c2 */
        /* <DEDUP_REMOVED lines=62> */
[----:B------:R-:W-:-:S03]  /*6cb0*/  IMAD.MOV.U32 R45, RZ, RZ, R235 ;  /* 0x000000ffff2d7224 */ /* 0x000fc600078e00eb */
[----:B------:R-:W-:Y:S04]  /*6cc0*/  STL.64 [R1+0xf60], R56 ;  /* 0x000f603801007387 */ /* 0x000fe80000100a00 */
[----:B------:R-:W-:Y:S04]  /*6cd0*/  STL.64 [R1+0xf58], R54 ;  /* 0x000f583601007387 */ /* 0x000fe80000100a00 */
[----:B------:R-:W-:Y:S04]  /*6ce0*/  STL.64 [R1+0xf50], R52 ;  /* 0x000f503401007387 */ /* 0x000fe80000100a00 */
[----:B------:R-:W-:Y:S04]  /*6cf0*/  STL.64 [R1+0xf48], R50 ;  /* 0x000f483201007387 */ /* 0x000fe80000100a00 */
[----:B------:R-:W-:Y:S04]  /*6d00*/  STL.64 [R1+0xf40], R48 ;  /* 0x000f403001007387 */ /* 0x000fe80000100a00 */
[----:B------:R-:W-:Y:S04]  /*6d10*/  STL.64 [R1+0xf38], R46 ;  /* 0x000f382e01007387 */ /* 0x000fe80000100a00 */
[----:B----4-:R-:W-:Y:S04]  /*6d20*/  STL.64 [R1+0xf30], R44 ;  /* 0x000f302c01007387 */ /* 0x010fe80000100a00 */
[----:B---3--:R-:W-:Y:S04]  /*6d30*/  STL.64 [R1+0xf28], R42 ;  /* 0x000f282a01007387 */ /* 0x008fe80000100a00 */
[----:B--2---:R-:W-:Y:S04]  /*6d40*/  STL.64 [R1+0xf20], R40 ;  /* 0x000f202801007387 */ /* 0x004fe80000100a00 */
        /* <DEDUP_REMOVED lines=72> */
[----:B------:R-:W-:-:S02]  /*71d0*/  UIADD3 UR12, UR8, 0x4, URZ ;  /* 0x00000004080c7890 */ /* 0x000fc4000fffe03f */
[----:B------:R-:W-:Y:S01]  /*71e0*/  UIADD3 UR14, UR6, 0x4, URZ ;  /* 0x00000004060e7890 */ /* 0x000fe2000fffe03f */
[----:B------:R-:W-:Y:S01]  /*71f0*/  UMOV UR13, 0x40000040 ;  /* 0x40000040000d7882 */ /* 0x000fe20000000000 */
[----:B------:R-:W-:Y:S01]  /*7200*/  UMOV UR15, 0x40000040 ;  /* 0x40000040000f7882 */ /* 0x000fe20000000000 */
[----:B--2---:R-:W-:-:S06]  /*7210*/  WARPGROUP.ARRIVE ;  /* 0x00000000000079c5 */ /* 0x004fcc0000000000 */
        /* <DEDUP_REMOVED lines=8> */
[----:B------:R-:W-:Y:S01]  /*72a0*/  STL.64 [R1+0x430], R36 ;  /* 0x0004302401007387 */ /* 0x000fe20000100a00 */
[----:B------:R-:W-:-:S03]  /*72b0*/  IMAD.MOV.U32 R2, RZ, RZ, R150 ;  /* 0x000000ffff027224 */ /* 0x000fc600078e0096 */
        /* <DEDUP_REMOVED lines=378> */
[----:B0-----:R-:W2:Y:S04]  /*8a60*/  LDL.LU R24, [R1] ;  /* 0x0000000001187983 */ /* 0x001ea80000300800 */
        /* <DEDUP_REMOVED lines=212> */
[----:B------:R-:W-:-:S02]  /*97b0*/  IMAD.MOV.U32 R150, RZ, RZ, R2 ;  /* 0x000000ffff967224 */ /* 0x000fc400078e0002 */
[----:B------:R-:W-:Y:S02]  /*97c0*/  IMAD.MOV.U32 R151, RZ, RZ, R0 ;  /* 0x000000ffff977224 */ /* 0x000fe400078e0000 */
[----:B------:R-:W-:Y:S02]  /*97d0*/  IMAD.MOV.U32 R148, RZ, RZ, R4 ;  /* 0x000000ffff947224 */ /* 0x000fe400078e0004 */
[----:B------:R-:W-:Y:S01]  /*97e0*/  IMAD.MOV.U32 R149, RZ, RZ, R3 ;  /* 0x000000ffff957224 */ /* 0x000fe200078e0003 */
[----:B------:R-:W-:Y:S01]  /*97f0*/  MOV R144, R8 ;  /* 0x0000000800907202 */ /* 0x000fe20000000f00 */
[----:B------:R-:W-:Y:S02]  /*9800*/  IMAD.MOV.U32 R146, RZ, RZ, R6 ;  /* 0x000000ffff927224 */ /* 0x000fe400078e0006 */
        /* <DEDUP_REMOVED lines=229> */
[----:B------:R-:W-:Y:S01]  /*a660*/  UMOV UR12, UR16 ;  /* 0x00000010000c7c82 */ /* 0x000fe20008000000 */
[----:B------:R-:W-:Y:S01]  /*a670*/  UMOV UR13, UR17 ;  /* 0x00000011000d7c82 */ /* 0x000fe20008000000 */
        /* <DEDUP_REMOVED lines=505> */
[----:B------:R-:W-:Y:S01]  /*c610*/  IMAD.MOV.U32 R137, RZ, RZ, R235 ;  /* 0x000000ffff897224 */ /* 0x000fe200078e00eb */
[----:B------:R-:W-:Y:S01]  /*c620*/  MOV R140, R232 ;  /* 0x000000e8008c7202 */ /* 0x000fe20000000f00 */
[----:B------:R-:W-:Y:S01]  /*c630*/  IMAD.MOV.U32 R138, RZ, RZ, R234 ;  /* 0x000000ffff8a7224 */ /* 0x000fe200078e00ea */
[----:B------:R-:W-:Y:S01]  /*c640*/  MOV R149, R223 ;  /* 0x000000df00957202 */ /* 0x000fe20000000f00 */
[----:B------:R-:W-:Y:S01]  /*c650*/  IMAD.MOV.U32 R139, RZ, RZ, R233 ;  /* 0x000000ffff8b7224 */ /* 0x000fe200078e00e9 */
[----:B------:R-:W-:Y:S01]  /*c660*/  MOV R131, R19 ;  /* 0x0000001300837202 */ /* 0x000fe20000000f00 */
[----:B------:R-:W-:-:S02]  /*c670*/  IMAD.MOV.U32 R141, RZ, RZ, R231 ;  /* 0x000000ffff8d7224 */ /* 0x000fc400078e00e7 */
[----:B------:R-:W-:Y:S02]  /*c680*/  IMAD.MOV.U32 R142, RZ, RZ, R230 ;  /* 0x000000ffff8e7224 */ /* 0x000fe400078e00e6 */
[----:B------:R-:W-:Y:S02]  /*c690*/  IMAD.MOV.U32 R143, RZ, RZ, R229 ;  /* 0x000000ffff8f7224 */ /* 0x000fe400078e00e5 */
[----:B------:R-:W-:Y:S02]  /*c6a0*/  IMAD.MOV.U32 R144, RZ, RZ, R228 ;  /* 0x000000ffff907224 */ /* 0x000fe400078e00e4 */
[----:B------:R-:W-:Y:S01]  /*c6b0*/  IMAD.MOV.U32 R145, RZ, RZ, R227 ;  /* 0x000000ffff917224 */ /* 0x000fe200078e00e3 */
[----:B------:R-:W-:Y:S01]  /*c6c0*/  MOV R227, R11 ;  /* 0x0000000b00e37202 */ /* 0x000fe20000000f00 */
[----:B------:R-:W-:Y:S02]  /*c6d0*/  IMAD.MOV.U32 R146, RZ, RZ, R226 ;  /* 0x000000ffff927224 */ /* 0x000fe400078e00e2 */
[----:B------:R-:W-:-:S02]  /*c6e0*/  IMAD.MOV.U32 R147, RZ, RZ, R225 ;  /* 0x000000ffff937224 */ /* 0x000fc400078e00e1 */
[----:B------:R-:W-:Y:S02]  /*c6f0*/  IMAD.MOV.U32 R148, RZ, RZ, R224 ;  /* 0x000000ffff947224 */ /* 0x000fe400078e00e0 */
[----:B------:R-:W-:Y:S02]  /*c700*/  IMAD.MOV.U32 R150, RZ, RZ, R222 ;  /* 0x000000ffff967224 */ /* 0x000fe400078e00de */
[----:B------:R-:W-:Y:S02]  /*c710*/  IMAD.MOV.U32 R151, RZ, RZ, R221 ;  /* 0x000000ffff977224 */ /* 0x000fe400078e00dd */
[----:B------:R-:W-:Y:S02]  /*c720*/  IMAD.MOV.U32 R129, RZ, RZ, R23 ;  /* 0x000000ffff817224 */ /* 0x000fe400078e0017 */
[----:B------:R-:W-:Y:S01]  /*c730*/  IMAD.MOV.U32 R130, RZ, RZ, R22 ;  /* 0x000000ffff827224 */ /* 0x000fe200078e0016 */
[----:B------:R-:W-:Y:S01]  /*c740*/  UMOV UR10, UR14 ;  /* 0x0000000e000a7c82 */ /* 0x000fe20008000000 */
[----:B------:R-:W-:Y:S01]  /*c750*/  IMAD.MOV.U32 R132, RZ, RZ, R18 ;  /* 0x000000ffff847224 */ /* 0x000fe200078e0012 */
[----:B------:R-:W-:Y:S01]  /*c760*/  UMOV UR11, UR15 ;  /* 0x0000000f000b7c82 */ /* 0x000fe20008000000 */
[----:B------:R-:W-:Y:S01]  /*c770*/  IMAD.MOV.U32 R133, RZ, RZ, R17 ;  /* 0x000000ffff857224 */ /* 0x000fe200078e0011 */
[----:B------:R0:W5:Y:S01]  /*c780*/  LDL.LU R23, [R1+0x6dc] ;  /* 0x0006dc0001177983 */ /* 0x0001620000300800 */
[----:B------:R-:W-:-:S02]  /*c790*/  IMAD.MOV.U32 R134, RZ, RZ, R16 ;  /* 0x000000ffff867224 */ /* 0x000fc400078e0010 */
[----:B------:R-:W-:Y:S01]  /*c7a0*/  IMAD.MOV.U32 R135, RZ, RZ, R3 ;  /* 0x000000ffff877224 */ /* 0x000fe200078e0003 */
[----:B------:R0:W5:Y:S01]  /*c7b0*/  LDL.LU R22, [R1+0x6d8] ;  /* 0x0006d80001167983 */ /* 0x0001620000300800 */
[----:B------:R-:W-:Y:S02]  /*c7c0*/  IMAD.MOV.U32 R136, RZ, RZ, R2 ;  /* 0x000000ffff887224 */ /* 0x000fe400078e0002 */
[----:B------:R-:W-:Y:S01]  /*c7d0*/  IMAD.MOV.U32 R221, RZ, RZ, R21 ;  /* 0x000000ffffdd7224 */ /* 0x000fe200078e0015 */
[----:B------:R0:W5:Y:S01]  /*c7e0*/  LDL.LU R19, [R1+0x6d4] ;  /* 0x0006d40001137983 */ /* 0x0001620000300800 */
[----:B------:R-:W-:Y:S02]  /*c7f0*/  IMAD.MOV.U32 R222, RZ, RZ, R20 ;  /* 0x000000ffffde7224 */ /* 0x000fe400078e0014 */
        /* <DEDUP_REMOVED lines=15> */
[----:B------:R-:W-:Y:S02]  /*c8f0*/  IMAD.MOV.U32 R234, RZ, RZ, R4 ;  /* 0x000000ffffea7224 */ /* 0x000fe400078e0004 */
[----:B------:R-:W-:-:S06]  /*c900*/  IMAD.MOV.U32 R235, RZ, RZ, R0 ;  /* 0x000000ffffeb7224 */ /* 0x000fcc00078e0000 */
        /* <DEDUP_REMOVED lines=67> */
[----:B-1----:R0:W5:Y:S04]  /*cd40*/  LDL.LU.64 R150, [R1+0x6b8] ;  /* 0x0006b80001967983 */ /* 0x0021680000300a00 */
[----:B------:R0:W5:Y:S04]  /*cd50*/  LDL.LU.64 R148, [R1+0x6b0] ;  /* 0x0006b00001947983 */ /* 0x0001680000300a00 */
        /* <DEDUP_REMOVED lines=19> */
[----:B------:R0:W5:Y:S01]  /*ce90*/  LDL.LU.64 R108, [R1+0x610] ;  /* 0x00061000016c7983 */ /* 0x0001620000300a00 */
[----:B------:R-:W-:Y:S05]  /*cea0*/  @!P1 BRA `(.L_x_18) ;  /* 0x000000d8007c9947 */ /* 0x000fea0003800000 */
[----:B------:R-:W-:-:S04]  /*ceb0*/  UIADD3 UR6, UR39, 0x1, URZ ;  /* 0x0000000127067890 */ /* 0x000fc8000fffe03f */
[----:B------:R-:W-:-:S04]  /*cec0*/  UISETP.NE.AND UP0, UPT, UR6, 0x2, UPT ;  /* 0x000000020600788c */ /* 0x000fc8000bf05270 */
[----:B------:R-:W-:Y:S02]  /*ced0*/  USEL UR7, URZ, 0x1, UP0 ;  /* 0x000000013f077887 */ /* 0x000fe40008000000 */
[----:B------:R-:W-:Y:S02]  /*cee0*/  USEL UR6, UR6, URZ, UP0 ;  /* 0x0000003f06067287 */ /* 0x000fe40008000000 */
[----:B------:R-:W-:-:S06]  /*cef0*/  ULOP3.LUT UR7, UR38, UR7, URZ, 0x3c, !UPT ;  /* 0x0000000726077292 */ /* 0x000fcc000f8e3c3f */
[----:B------:R-:W-:Y:S01]  /*cf00*/  MOV R0, UR7 ;  /* 0x0000000700007c02 */ /* 0x000fe20008000f00 */
[----:B------:R-:W-:-:S06]  /*cf10*/  UMOV UR7, UR39 ;  /* 0x0000002700077c82 */ /* 0x000fcc0008000000 */
.L_x_25:
[----:B------:R-:W-:Y:S05]  /*cf20*/  @!P0 BRA `(.L_x_19) ;  /* 0x0000000000048947 */ /* 0x000fea0003800000 */
[----:B------:R-:W-:Y:S01]  /*cf30*/  BPT.TRAP 0x1 ;  /* 0x000000040000795c */ /* 0x000fe20000300000 */
.L_x_19:
[----:B------:R-:W1:Y:S01]  /*cf40*/  S2UR UR9, SR_CgaCtaId ;  /* 0x00000000000979c3 */ /* 0x000e620000008800 */
[----:B------:R-:W-:Y:S01]  /*cf50*/  UMOV UR8, 0x400 ;  /* 0x0000040000087882 */ /* 0x000fe20000000000 */
[----:B------:R-:W-:Y:S01]  /*cf60*/  SHF.L.U32 R4, R0, 0x1f, RZ ;  /* 0x0000001f00047819 */ /* 0x000fe200000006ff */
[----:B-1----:R-:W-:-:S04]  /*cf70*/  ULEA UR8, UR9, UR8, 0x18 ;  /* 0x0000000809087291 */ /* 0x002fc8000f8ec03f */
[----:B------:R-:W-:-:S09]  /*cf80*/  ULEA UR9, UR6, UR8, 0x3 ;  /* 0x0000000806097291 */ /* 0x000fd2000f8e183f */
[----:B------:R1:W2:Y:S01]  /*cf90*/  SYNCS.PHASECHK.TRANS64.TRYWAIT P1, [UR9], R4 ;  /* 0x00000004ff0075a7 */ /* 0x0002a20008020149 */
[----:B------:R-:W-:Y:S05]  /*cfa0*/  @!P0 BRA `(.L_x_20) ;  /* 0x0000000000048947 */ /* 0x000fea0003800000 */
[----:B------:R-:W-:Y:S01]  /*cfb0*/  BPT.TRAP 0x1 ;  /* 0x000000040000795c */ /* 0x000fe20000300000 */
.L_x_20:
[----:B--2---:R-:W-:Y:S05]  /*cfc0*/  @P1 BRA `(.L_x_21) ;  /* 0x0000000000081947 */ /* 0x004fea0003800000 */
[----:B------:R-:W2:Y:S02]  /*cfd0*/  SYNCS.PHASECHK.TRANS64.TRYWAIT P1, [UR9], R4 ;  /* 0x00000004ff0075a7 */ /* 0x000ea40008020149 */
[----:B--2---:R-:W-:Y:S05]  /*cfe0*/  @!P1 BRA `(.L_x_22) ;  /* 0x0000032c009c9947 */ /* 0x004fea0003800000 */
.L_x_21:
[----:B-----5:R-:W-:Y:S04]  /*cff0*/  STL.64 [R1+0x18e0], R150 ;  /* 0x0018e09601007387 */ /* 0x020fe80000100a00 */
        /* <DEDUP_REMOVED lines=63> */
[----:B---3--:R-:W3:Y:S04]  /*d3f0*/  LDL.LU.64 R24, [R1] ;  /* 0x0000000001187983 */ /* 0x008ee80000300a00 */
        /* <DEDUP_REMOVED lines=127> */
[----:B--2---:R-:W2:Y:S04]  /*dbf0*/  LDL.LU.64 R24, [R1+0x400] ;  /* 0x0004000001187983 */ /* 0x004ea80000300a00 */
        /* <DEDUP_REMOVED lines=63> */
[----:B------:R-:W-:-:S02]  /*dff0*/  UIMAD UR12, UR6, 0x600, UR4 ;  /* 0x00000600060c78a4 */ /* 0x000fc4000f8e0204 */
[----:B------:R-:W-:Y:S01]  /*e000*/  ULEA UR10, UR6, UR5, 0xc ;  /* 0x00000005060a7291 */ /* 0x000fe2000f8e603f */
[----:B------:R-:W-:Y:S01]  /*e010*/  STL [R1+0x6e0], R23 ;  /* 0x0006e01701007387 */ /* 0x000fe20000100800 */
[----:B------:R-:W-:Y:S01]  /*e020*/  UMOV UR13, 0x40000040 ;  /* 0x40000040000d7882 */ /* 0x000fe20000000000 */
[----:B------:R-:W-:Y:S02]  /*e030*/  UMOV UR15, 0x40000040 ;  /* 0x40000040000f7882 */ /* 0x000fe40000000000 */
[----:B------:R-:W-:Y:S02]  /*e040*/  STL [R1+0x6dc], R22 ;  /* 0x0006dc1601007387 */ /* 0x000fe40000100800 */
[----:B------:R-:W-:Y:S02]  /*e050*/  UMOV UR14, UR10 ;  /* 0x0000000a000e7c82 */ /* 0x000fe40008000000 */
[----:B------:R-:W-:Y:S04]  /*e060*/  STL [R1+0x6d8], R19 ;  /* 0x0006d81301007387 */ /* 0x000fe80000100800 */
[----:B------:R-:W-:Y:S04]  /*e070*/  STL [R1+0x6d4], R18 ;  /* 0x0006d41201007387 */ /* 0x000fe80000100800 */
[----:B------:R-:W-:Y:S04]  /*e080*/  STL [R1+0x6d0], R17 ;  /* 0x0006d01101007387 */ /* 0x000fe80000100800 */
[----:B------:R-:W-:Y:S04]  /*e090*/  STL [R1+0x6cc], R16 ;  /* 0x0006cc1001007387 */ /* 0x000fe80000100800 */
[----:B------:R-:W-:Y:S04]  /*e0a0*/  STL [R1+0x6c8], R3 ;  /* 0x0006c80301007387 */ /* 0x000fe80000100800 */
[----:B------:R3:W-:Y:S04]  /*e0b0*/  STL [R1+0x6c4], R2 ;  /* 0x0006c40201007387 */ /* 0x0007e80000100800 */
[----:B------:R4:W-:Y:S01]  /*e0c0*/  STL [R1+0x6c0], R0 ;  /* 0x0006c00001007387 */ /* 0x0009e20000100800 */
[----:B--2---:R-:W-:-:S06]  /*e0d0*/  WARPGROUP.ARRIVE ;  /* 0x00000000000079c5 */ /* 0x004fcc0000000000 */
[----:B------:R-:W-:Y:S03]  /*e0e0*/  HGMMA.64x256x16.F32.BF16 R24, gdesc[UR12], R24, gsb0 ;  /* 0x03e000000c1879f0 */ /* 0x000fe60008001818 */
[----:B------:R-:W-:Y:S02]  /*e0f0*/  WARPGROUP.DEPBAR.LE gsb0, 0x0 ;  /* 0x00008000000079c5 */ /* 0x000fe40000010000 */
[----:B------:R-:W-:Y:S01]  /*e100*/  STL.64 [R1+0x400], R24 ;  /* 0x0004001801007387 */ /* 0x000fe20000100a00 */
[----:B---3--:R-:W-:Y:S01]  /*e110*/  IMAD.MOV.U32 R2, RZ, RZ, R150 ;  /* 0x000000ffff027224 */ /* 0x008fe200078e0096 */
[----:B------:R-:W-:Y:S01]  /*e120*/  MOV R9, R143 ;  /* 0x0000008f00097202 */ /* 0x000fe20000000f00 */
[----:B----4-:R-:W-:Y:S01]  /*e130*/  IMAD.MOV.U32 R0, RZ, RZ, R151 ;  /* 0x000000ffff007224 */ /* 0x010fe200078e0097 */
[----:B------:R-:W-:Y:S01]  /*e140*/  STL.64 [R1+0x408], R26 ;  /* 0x0004081a01007387 */ /* 0x000fe20000100a00 */
[----:B-1----:R-:W-:Y:S01]  /*e150*/  IMAD.MOV.U32 R4, RZ, RZ, R148 ;  /* 0x000000ffff047224 */ /* 0x002fe200078e0094 */
        /* <DEDUP_REMOVED lines=34> */
[----:B------:R0:W-:Y:S01]  /*e380*/  STL [R1+0x450], R44 ;  /* 0x0004502c01007387 */ /* 0x0001e20000100800 */
[----:B------:R-:W-:Y:S01]  /*e390*/  IMAD.MOV.U32 R212, RZ, RZ, R128 ;  /* 0x000000ffffd47224 */ /* 0x000fe200078e0080 */
[----:B------:R-:W-:Y:S01]  /*e3a0*/  MOV R227, R53 ;  /* 0x0000003500e37202 */ /* 0x000fe20000000f00 */
[----:B------:R-:W-:Y:S01]  /*e3b0*/  IMAD.MOV.U32 R23, RZ, RZ, R129 ;  /* 0x000000ffff177224 */ /* 0x000fe200078e0081 */
[----:B------:R-:W2:Y:S01]  /*e3c0*/  LDL.LU.64 R150, [R1+0x1ae0] ;  /* 0x001ae00001967983 */ /* 0x000ea20000300a00 */
[----:B------:R-:W-:-:S02]  /*e3d0*/  IMAD.MOV.U32 R210, RZ, RZ, R126 ;  /* 0x000000ffffd27224 */ /* 0x000fc400078e007e */
        /* <DEDUP_REMOVED lines=447> */
[----:B------:R-:W-:Y:S01]  /*ffd0*/  MOV R129, R235 ;  /* 0x000000eb00817202 */ /* 0x000fe20000000f00 */
[----:B------:R-:W-:Y:S01]  /*ffe0*/  IMAD.MOV.U32 R130, RZ, RZ, R234 ;  /* 0x000000ffff827224 */ /* 0x000fe200078e00ea */
[----:B------:R-:W-:Y:S01]  /*fff0*/  MOV R235, R0 ;  /* 0x0000000000eb7202 */ /* 0x000fe20000000f00 */
[----:B------:R-:W-:-:S02]  /*10000*/  IMAD.MOV.U32 R131, RZ, RZ, R233 ;  /* 0x000000ffff837224 */ /* 0x000fc400078e00e9 */
[----:B------:R-:W-:Y:S02]  /*10010*/  IMAD.MOV.U32 R132, RZ, RZ, R232 ;  /* 0x000000ffff847224 */ /* 0x000fe400078e00e8 */
[----:B------:R-:W-:Y:S02]  /*10020*/  IMAD.MOV.U32 R234, RZ, RZ, R2 ;  /* 0x000000ffffea7224 */ /* 0x000fe400078e0002 */
[----:B------:R-:W-:Y:S02]  /*10030*/  IMAD.MOV.U32 R133, RZ, RZ, R231 ;  /* 0x000000ffff857224 */ /* 0x000fe400078e00e7 */
[----:B------:R-:W-:Y:S02]  /*10040*/  IMAD.MOV.U32 R134, RZ, RZ, R230 ;  /* 0x000000ffff867224 */ /* 0x000fe400078e00e6 */
[----:B------:R-:W-:Y:S02]  /*10050*/  IMAD.MOV.U32 R232, RZ, RZ, R4 ;  /* 0x000000ffffe87224 */ /* 0x000fe400078e0004 */
        /* <DEDUP_REMOVED lines=12> */
[----:B------:R-:W-:Y:S02]  /*10120*/  IMAD.MOV.U32 R140, RZ, RZ, R224 ;  /* 0x000000ffff8c7224 */ /* 0x000fe400078e00e0 */
[----:B------:R-:W-:Y:S01]  /*10130*/  IMAD.MOV.U32 R227, RZ, RZ, R9 ;  /* 0x000000ffffe37224 */ /* 0x000fe200078e0009 */
[----:B------:R-:W-:Y:S01]  /*10140*/  STL.64 [R1+0x16d8], R232 ;  /* 0x0016d8e801007387 */ /* 0x000fe20000100a00 */
[----:B------:R-:W-:Y:S02]  /*10150*/  IMAD.MOV.U32 R141, RZ, RZ, R223 ;  /* 0x000000ffff8d7224 */ /* 0x000fe400078e00df */
        /* <DEDUP_REMOVED lines=8> */
[----:B------:R-:W-:Y:S01]  /*101e0*/  MOV R147, R217 ;  /* 0x000000d900937202 */ /* 0x000fe20000000f00 */
[----:B------:R-:W-:Y:S01]  /*101f0*/  IMAD.MOV.U32 R145, RZ, RZ, R219 ;  /* 0x000000ffff917224 */ /* 0x000fe200078e00db */
[----:B------:R-:W-:Y:S01]  /*10200*/  STL.64 [R1+0x16c8], R228 ;  /* 0x0016c8e401007387 */ /* 0x000fe20000100a00 */
[----:B------:R-:W-:Y:S02]  /*10210*/  IMAD.MOV.U32 R146, RZ, RZ, R218 ;  /* 0x000000ffff927224 */ /* 0x000fe400078e00da */
[----:B------:R-:W-:-:S02]  /*10220*/  IMAD.MOV.U32 R220, RZ, RZ, R16 ;  /* 0x000000ffffdc7224 */ /* 0x000fc400078e0010 */
[----:B------:R-:W-:Y:S01]  /*10230*/  IMAD.MOV.U32 R221, RZ, RZ, R15 ;  /* 0x000000ffffdd7224 */ /* 0x000fe200078e000f */
[----:B------:R-:W-:Y:S01]  /*10240*/  MOV R217, R19 ;  /* 0x0000001300d97202 */ /* 0x000fe20000000f00 */
[----:B------:R-:W-:Y:S01]  /*10250*/  IMAD.MOV.U32 R148, RZ, RZ, R216 ;  /* 0x000000ffff947224 */ /* 0x000fe200078e00d8 */
[----:B------:R-:W-:Y:S01]  /*10260*/  STL.64 [R1+0x16c0], R226 ;  /* 0x0016c0e201007387 */ /* 0x000fe20000100a00 */
[----:B------:R-:W-:Y:S02]  /*10270*/  IMAD.MOV.U32 R218, RZ, RZ, R18 ;  /* 0x000000ffffda7224 */ /* 0x000fe400078e0012 */
[----:B------:R-:W-:Y:S01]  /*10280*/  IMAD.MOV.U32 R219, RZ, RZ, R17 ;  /* 0x000000ffffdb7224 */ /* 0x000fe200078e0011 */
[----:B------:R-:W-:Y:S01]  /*10290*/  STL.64 [R1+0x16b8], R224 ;  /* 0x0016b8e001007387 */ /* 0x000fe20000100a00 */
        /* <DEDUP_REMOVED lines=130> */
[----:B------:R-:W-:-:S02]  /*10ac0*/  UMOV UR19, UR15 ;  /* 0x0000000f00137c82 */ /* 0x000fc40008000000 */
        /* <DEDUP_REMOVED lines=32> */
[----:B------:R-:W-:Y:S01]  /*10cd0*/  STL.64 [R1+0x1330], R42 ;  /* 0x0013302a01007387 */ /* 0x000fe20000100a00 */
[----:B--2---:R-:W-:-:S06]  /*10ce0*/  WARPGROUP.ARRIVE ;  /* 0x00000000000079c5 */ /* 0x004fcc0000000000 */
[----:B------:R-:W-:Y:S01]  /*10cf0*/  HGMMA.64x256x16.F32.BF16 R108, gdesc[UR16], R108, gsb0 ;  /* 0x03e00000106c79f0 */ /* 0x000fe2000800186c */
        /* <DEDUP_REMOVED lines=9> */
[----:B------:R-:W-:-:S03]  /*10d90*/  WARPGROUP.DEPBAR.LE gsb0, 0x0 ;  /* 0x00008000000079c5 */ /* 0x000fc60000010000 */
        /* <DEDUP_REMOVED lines=312> */
[----:B-1----:R-:W-:Y:S02]  /*12120*/  IMAD.MOV.U32 R152, RZ, RZ, R128 ;  /* 0x000000ffff987224 */ /* 0x002fe400078e0080 */
[----:B------:R-:W-:Y:S01]  /*12130*/  IMAD.MOV.U32 R23, RZ, RZ, R129 ;  /* 0x000000ffff177224 */ /* 0x000fe200078e0081 */
[----:B------:R-:W2:Y:S01]  /*12140*/  LDL.LU.64 R132, [R1+0x1298] ;  /* 0x0012980001847983 */ /* 0x000ea20000300a00 */
[----:B------:R-:W-:Y:S01]  /*12150*/  IMAD.MOV.U32 R154, RZ, RZ, R126 ;  /* 0x000000ffff9a7224 */ /* 0x000fe200078e007e */
[----:B------:R-:W-:Y:S01]  /*12160*/  MOV R155, R125 ;  /* 0x0000007d009b7202 */ /* 0x000fe20000000f00 */
[----:B------:R-:W-:Y:S01]  /*12170*/  IMAD.MOV.U32 R153, RZ, RZ, R127 ;  /* 0x000000ffff997224 */ /* 0x000fe200078e007f */
[----:B------:R-:W2:Y:S01]  /*12180*/  LDL.LU.64 R130, [R1+0x1290] ;  /* 0x0012900001827983 */ /* 0x000ea20000300a00 */
[----:B---3--:R-:W-:-:S03]  /*12190*/  IMAD.MOV.U32 R156, RZ, RZ, R124 ;  /* 0x000000ffff9c7224 */ /* 0x008fc600078e007c */
[----:B------:R-:W2:Y:S01]  /*121a0*/  LDL.LU.64 R128, [R1+0x1288] ;  /* 0x0012880001807983 */ /* 0x000ea20000300a00 */
[----:B----4-:R-:W-:Y:S02]  /*121b0*/  IMAD.MOV.U32 R158, RZ, RZ, R122 ;  /* 0x000000ffff9e7224 */ /* 0x010fe400078e007a */
        /* <DEDUP_REMOVED lines=1259> */
[----:B------:R-:W-:Y:S01]  /*17070*/  IMAD.MOV.U32 R151, RZ, RZ, R0 ;  /* 0x000000ffff977224 */ /* 0x000fe200078e0000 */
[----:B------:R-:W-:Y:S01]  /*17080*/  MOV R146, R6 ;  /* 0x0000000600927202 */ /* 0x000fe20000000f00 */
[----:B------:R-:W-:Y:S02]  /*17090*/  IMAD.MOV.U32 R148, RZ, RZ, R4 ;  /* 0x000000ffff947224 */ /* 0x000fe400078e0004 */
[----:B------:R-:W-:Y:S02]  /*170a0*/  IMAD.MOV.U32 R149, RZ, RZ, R3 ;  /* 0x000000ffff957224 */ /* 0x000fe400078e0003 */
        /* <DEDUP_REMOVED lines=9> */
[----:B------:R-:W-:Y:S01]  /*17140*/  MOV R137, R15 ;  /* 0x0000000f00897202 */ /* 0x000fe20000000f00 */
[----:B------:R-:W-:Y:S01]  /*17150*/  IMAD.MOV.U32 R138, RZ, RZ, R14 ;  /* 0x000000ffff8a7224 */ /* 0x000fe200078e000e */
[----:B------:R-:W-:Y:S01]  /*17160*/  STL.64 [R1+0xcd0], R146 ;  /* 0x000cd09201007387 */ /* 0x000fe20000100a00 */
        /* <DEDUP_REMOVED lines=236> */
[----:B------:R-:W-:Y:S01]  /*18030*/  IMAD.MOV.U32 R6, RZ, RZ, R149 ;  /* 0x000000ffff067224 */ /* 0x000fe200078e0095 */
[----:B------:R-:W-:Y:S02]  /*18040*/  MOV R8, R147 ;  /* 0x0000009300087202 */ /* 0x000fe40000000f00 */
[----:B------:R0:W-:Y:S01]  /*18050*/  STL [R1+0x250], R44 ;  /* 0x0002502c01007387 */ /* 0x0001e20000100800 */
        /* <DEDUP_REMOVED lines=493> */
[----:B------:R-:W-:Y:S01]  /*19f30*/  IMAD.MOV.U32 R143, RZ, RZ, R230 ;  /* 0x000000ffff8f7224 */ /* 0x000fe200078e00e6 */
[----:B------:R-:W-:Y:S01]  /*19f40*/  MOV R230, R9 ;  /* 0x0000000900e67202 */ /* 0x000fe20000000f00 */
        /* <DEDUP_REMOVED lines=129> */
[----:B------:R-:W-:Y:S01]  /*1a760*/  BPT.TRAP 0x1 ;  /* 0x000000040000795c */ /* 0x000fe20000300000 */
.L_x_23:
[----:B------:R-:W2:Y:S01]  /*1a770*/  LDL R4, [R1+0x600] ;  /* 0x0006000001047983 */ /* 0x000ea20000100800 */
[----:B------:R-:W-:-:S04]  /*1a780*/  ULEA UR8, UR7, UR8, 0x3 ;  /* 0x0000000807087291 */ /* 0x000fc8000f8e183f */
[----:B------:R-:W-:-:S04]  /*1a790*/  UIADD3 UR8, UR8, 0x10, URZ ;  /* 0x0000001008087890 */ /* 0x000fc8000fffe03f */
[----:B------:R-:W-:-:S09]  /*1a7a0*/  UPRMT UR8, URZ, 0x654, UR8 ;  /* 0x000006543f087896 */ /* 0x000fd20008000008 */
[----:B------:R-:W-:Y:S01]  /*1a7b0*/  SYNCS.ARRIVE.TRANS64.RED.A1T0 RZ, [UR8], RZ ;  /* 0x000000ffffff79a7 */ /* 0x000fe20008100408 */
[----:B--2---:R-:W-:-:S13]  /*1a7c0*/  ISETP.GT.U32.AND P1, PT, R4, 0x1, PT ;  /* 0x000000010400780c */ /* 0x004fda0003f24070 */
[----:B------:R-:W-:Y:S05]  /*1a7d0*/  @P1 BRA `(.L_x_24) ;  /* 0x0000000000041947 */ /* 0x000fea0003800000 */
[----:B------:R-:W-:Y:S01]  /*1a7e0*/  BPT.TRAP 0x1 ;  /* 0x000000040000795c */ /* 0x000fe20000300000 */
.L_x_24:
[----:B------:R-:W-:Y:S01]  /*1a7f0*/  UIADD3 UR6, UR6, 0x1, URZ ;  /* 0x0000000106067890 */ /* 0x000fe2000fffe03f */
[C---:B-----5:R-:W-:Y:S01]  /*1a800*/  ISETP.GT.AND P1, PT, R3.reuse, 0x1, PT ;  /* 0x000000010300780c */ /* 0x060fe20003f24270 */
[----:B------:R-:W-:Y:S01]  /*1a810*/  UIADD3 UR7, UR7, 0x1, URZ ;  /* 0x0000000107077890 */ /* 0x000fe2000fffe03f */
[----:B------:R-:W-:Y:S01]  /*1a820*/  VIADD R3, R3, 0xffffffff ;  /* 0xffffffff03037836 */ /* 0x000fe20000000000 */
[----:B------:R-:W-:Y:S02]  /*1a830*/  UISETP.NE.AND UP0, UPT, UR6, 0x2, UPT ;  /* 0x000000020600788c */ /* 0x000fe4000bf05270 */
[----:B------:R-:W-:Y:S02]  /*1a840*/  UISETP.NE.AND UP1, UPT, UR7, 0x2, UPT ;  /* 0x000000020700788c */ /* 0x000fe4000bf25270 */
[----:B------:R-:W-:Y:S02]  /*1a850*/  USEL UR8, URZ, 0x1, UP0 ;  /* 0x000000013f087887 */ /* 0x000fe40008000000 */
[----:B------:R-:W-:-:S02]  /*1a860*/  USEL UR6, UR6, URZ, UP0 ;  /* 0x0000003f06067287 */ /* 0x000fc40008000000 */
[----:B------:R-:W-:Y:S02]  /*1a870*/  USEL UR7, UR7, URZ, UP1 ;  /* 0x0000003f07077287 */ /* 0x000fe40008800000 */
[----:B------:R-:W-:Y:S01]  /*1a880*/  LOP3.LUT R0, R0, UR8, RZ, 0x3c, !PT ;  /* 0x0000000800007c12 */ /* 0x000fe2000f8e3cff */
[----:B------:R-:W-:Y:S09]  /*1a890*/  @P1 BRA `(.L_x_25) ;  /* 0xffffff2400a01947 */ /* 0x000ff2000383ffff */
.L_x_18:
[----:B------:R-:W1:Y:S02]  /*1a8a0*/  LDC R0, c[0x0][0x28c] ;  /* 0x0000a300ff007b82 */ /* 0x000e640000000800 */
[----:B-1----:R-:W-:-:S13]  /*1a8b0*/  ISETP.GE.AND P1, PT, R0, 0x1, PT ;  /* 0x000000010000780c */ /* 0x002fda0003f26270 */
[----:B------:R-:W-:Y:S05]  /*1a8c0*/  @!P1 BRA `(.L_x_26) ;  /* 0x0000000000449947 */ /* 0x000fea0003800000 */
[----:B------:R-:W-:Y:S05]  /*1a8d0*/  @!P0 BRA `(.L_x_27) ;  /* 0x0000000000048947 */ /* 0x000fea0003800000 */
[----:B------:R-:W-:Y:S01]  /*1a8e0*/  BPT.TRAP 0x1 ;  /* 0x000000040000795c */ /* 0x000fe20000300000 */
.L_x_27:
[----:B------:R-:W2:Y:S01]  /*1a8f0*/  LDL R0, [R1+0x600] ;  /* 0x0006000001007983 */ /* 0x000ea20000100800 */
[----:B------:R-:W1:Y:S01]  /*1a900*/  S2UR UR6, SR_CgaCtaId ;  /* 0x00000000000679c3 */ /* 0x000e620000008800 */
[----:B------:R-:W-:Y:S01]  /*1a910*/  UISETP.LT.AND UP0, UPT, UR40, 0x1, UPT ;  /* 0x000000012800788c */ /* 0x000fe2000bf01270 */
[----:B------:R-:W-:-:S03]  /*1a920*/  UMOV UR5, 0x400 ;  /* 0x0000040000057882 */ /* 0x000fc60000000000 */
[----:B------:R-:W-:-:S04]  /*1a930*/  USEL UR4, UR40, 0x1, UP0 ;  /* 0x0000000128047887 */ /* 0x000fc80008000000 */
[----:B------:R-:W-:-:S04]  /*1a940*/  UIADD3 UR4, UR39, UR40, -UR4 ;  /* 0x0000002827047290 */ /* 0x000fc8000fffe804 */
[----:B------:R-:W-:-:S04]  /*1a950*/  USHF.L.U32 UR4, UR4, 0x3, URZ ;  /* 0x0000000304047899 */ /* 0x000fc8000800063f */
[----:B------:R-:W-:Y:S02]  /*1a960*/  ULOP3.LUT UR4, UR4, 0x8, URZ, 0xc0, !UPT ;  /* 0x0000000804047892 */ /* 0x000fe4000f8ec03f */
[----:B-1----:R-:W-:-:S04]  /*1a970*/  ULEA UR5, UR6, UR5, 0x18 ;  /* 0x0000000506057291 */ /* 0x002fc8000f8ec03f */
[----:B------:R-:W-:-:S04]  /*1a980*/  UIADD3 UR4, UR5, 0x10, UR4 ;  /* 0x0000001005047890 */ /* 0x000fc8000fffe004 */
[----:B------:R-:W-:-:S09]  /*1a990*/  UPRMT UR4, URZ, 0x654, UR4 ;  /* 0x000006543f047896 */ /* 0x000fd20008000004 */
[----:B------:R-:W-:Y:S01]  /*1a9a0*/  SYNCS.ARRIVE.TRANS64.RED.A1T0 RZ, [UR4], RZ ;  /* 0x000000ffffff79a7 */ /* 0x000fe20008100404 */
[----:B--2---:R-:W-:-:S13]  /*1a9b0*/  ISETP.GT.U32.AND P0, PT, R0, 0x1, PT ;  /* 0x000000010000780c */ /* 0x004fda0003f04070 */
[----:B------:R-:W-:Y:S05]  /*1a9c0*/  @P0 BRA `(.L_x_26) ;  /* 0x0000000000040947 */ /* 0x000fea0003800000 */
[----:B------:R-:W-:Y:S01]  /*1a9d0*/  BPT.TRAP 0x1 ;  /* 0x000000040000795c */ /* 0x000fe20000300000 */
.L_x_26:
[----:B------:R-:W1:Y:S01]  /*1a9e0*/  S2R R0, SR_TID.X ;  /* 0x0000000000007919 */ /* 0x000e620000002100 */
[----:B------:R-:W2:Y:S01]  /*1a9f0*/  LDC R5, c[0x0][0x288] ;  /* 0x0000a200ff057b82 */ /* 0x000ea20000000800 */
[----:B------:R-:W-:Y:S01]  /*1aa00*/  UIADD3 UR39, UR40, UR39, URZ ;  /* 0x0000002728277290 */ /* 0x000fe2000fffe03f */
[----:B0-----:R-:W-:Y:S01]  /*1aa10*/  IMAD.MOV.U32 R170, RZ, RZ, -0x1 ;  /* 0xffffffffffaa7424 */ /* 0x001fe200078e00ff */
[----:B------:R-:W0:Y:S01]  /*1aa20*/  S2R R6, SR_TID.X ;  /* 0x0000000000067919 */ /* 0x000e220000002100 */
[----:B------:R-:W-:Y:S01]  /*1aa30*/  ULDC.64 UR4, c[0x0][0x5d0] ;  /* 0x0001740000047ab9 */ /* 0x000fe20000000a00 */
[----:B------:R-:W-:-:S04]  /*1aa40*/  UISETP.GT.U32.AND UP1, UPT, UR39, 0x1, UPT ;  /* 0x000000012700788c */ /* 0x000fc8000bf24070 */
[----:B------:R-:W-:Y:S01]  /*1aa50*/  UISETP.LT.U32.AND UP1, UPT, UR40, 0x2, UP1 ;  /* 0x000000022800788c */ /* 0x000fe20008f21070 */
[----:B-1---5:R-:W-:-:S04]  /*1aa60*/  SHF.R.U32.HI R3, RZ, 0x7, R0 ;  /* 0x00000007ff037819 */ /* 0x022fc80000011600 */
[----:B------:R-:W-:Y:S01]  /*1aa70*/  LOP3.LUT R8, R3, 0x1, RZ, 0xc0, !PT ;  /* 0x0000000103087812 */ /* 0x000fe200078ec0ff */
[----:B------:R-:W-:Y:S01]  /*1aa80*/  IMAD.SHL.U32 R3, R23, 0x200, RZ ;  /* 0x0000020017037824 */ /* 0x000fe200078e00ff */
[----:B0-----:R-:W-:Y:S02]  /*1aa90*/  SHF.R.U32.HI R0, RZ, 0x2, R6 ;  /* 0x00000002ff007819 */ /* 0x001fe40000011606 */
[----:B------:R-:W-:Y:S01]  /*1aaa0*/  LOP3.LUT R11, R6, 0x60, RZ, 0xc0, !PT ;  /* 0x00000060060b7812 */ /* 0x000fe200078ec0ff */
[----:B------:R-:W-:Y:S01]  /*1aab0*/  IMAD.SHL.U32 R10, R8, 0x40, RZ ;  /* 0x00000040080a7824 */ /* 0x000fe200078e00ff */
[----:B------:R-:W-:Y:S02]  /*1aac0*/  SHF.L.U32 R152, R6, 0x1, RZ ;  /* 0x0000000106987819 */ /* 0x000fe400000006ff */
[----:B------:R-:W-:Y:S02]  /*1aad0*/  LOP3.LUT R0, R0, 0x7, RZ, 0xc0, !PT ;  /* 0x0000000700007812 */ /* 0x000fe400078ec0ff */
[----:B------:R-:W-:-:S02]  /*1aae0*/  LOP3.LUT R4, R6, 0x3, RZ, 0xc0, !PT ;  /* 0x0000000306047812 */ /* 0x000fc400078ec0ff */
[----:B------:R-:W-:Y:S02]  /*1aaf0*/  SHF.R.U32.HI R11, RZ, 0x1, R11 ;  /* 0x00000001ff0b7819 */ /* 0x000fe4000001160b */
[C---:B------:R-:W-:Y:S01]  /*1ab00*/  LOP3.LUT R152, R3.reuse, 0x6, R152, 0xf8, !PT ;  /* 0x0000000603987812 */ /* 0x040fe200078ef898 */
[----:B--2---:R-:W-:Y:S01]  /*1ab10*/  IMAD R4, R4, -0x2, R5 ;  /* 0xfffffffe04047824 */ /* 0x004fe200078e0205 */
[--C-:B------:R-:W-:Y:S02]  /*1ab20*/  LOP3.LUT R10, R10, 0x40, R0.reuse, 0xe2, !PT ;  /* 0x000000400a0a7812 */ /* 0x100fe400078ee200 */
[----:B------:R-:W-:Y:S02]  /*1ab30*/  IADD3 R0, RZ, -R11, -R0 ;  /* 0x8000000bff007210 */ /* 0x000fe40007ffe800 */
[----:B------:R-:W-:Y:S01]  /*1ab40*/  ISETP.GE.AND P0, PT, R3, R5, PT ;  /* 0x000000050300720c */ /* 0x000fe20003f06270 */
[----:B------:R-:W-:Y:S01]  /*1ab50*/  IMAD.IADD R3, R4, 0x1, -R3 ;  /* 0x0000000104037824 */ /* 0x000fe200078e0a03 */
[----:B------:R-:W-:Y:S01]  /*1ab60*/  SHF.R.S32.HI R5, RZ, 0x1f, R19 ;  /* 0x0000001fff057819 */ /* 0x000fe20000011413 */
[----:B------:R-:W-:Y:S01]  /*1ab70*/  IMAD R8, R8, -0x40, R0 ;  /* 0xffffffc008087824 */ /* 0x000fe200078e0200 */
[----:B------:R-:W-:Y:S01]  /*1ab80*/  SHF.R.S32.HI R153, RZ, 0x1f, R152 ;  /* 0x0000001fff997819 */ /* 0x000fe20000011498 */
[----:B------:R-:W-:Y:S01]  /*1ab90*/  IMAD R4, R22, 0xc0, RZ ;  /* 0x000000c016047824 */ /* 0x000fe200078e02ff */
[----:B------:R-:W-:Y:S01]  /*1aba0*/  LOP3.LUT R10, R10, R11, RZ, 0xfc, !PT ;  /* 0x0000000b0a0a7212 */ /* 0x000fe200078efcff */
[----:B------:R-:W-:-:S02]  /*1abb0*/  IMAD R0, R5, UR4, RZ ;  /* 0x0000000405007c24 */ /* 0x000fc4000f8e02ff */
[C---:B------:R-:W-:Y:S01]  /*1abc0*/  IMAD.WIDE.U32 R6, R19.reuse, UR4, R152 ;  /* 0x0000000413067c25 */ /* 0x040fe2000f8e0098 */
[----:B------:R-:W-:Y:S02]  /*1abd0*/  USHF.R.U32.HI UR4, URZ, 0x1, UR39 ;  /* 0x000000013f047899 */ /* 0x000fe40008011627 */
[----:B------:R-:W-:Y:S01]  /*1abe0*/  ULOP3.LUT UR39, UR39, 0x1, URZ, 0xc0, !UPT ;  /* 0x0000000127277892 */ /* 0x000fe2000f8ec03f */
[----:B------:R-:W-:Y:S01]  /*1abf0*/  IMAD R0, R19, UR5, R0 ;  /* 0x0000000513007c24 */ /* 0x000fe2000f8e0200 */
[----:B------:R-:W-:Y:S01]  /*1ac00*/  ULOP3.LUT UR4, UR4, 0x1, URZ, 0xc0, !UPT ;  /* 0x0000000104047892 */ /* 0x000fe2000f8ec03f */
[----:B------:R-:W-:Y:S01]  /*1ac10*/  IMAD.MOV.U32 R11, RZ, RZ, RZ ;  /* 0x000000ffff0b7224 */ /* 0x000fe200078e00ff */
[----:B------:R-:W-:Y:S01]  /*1ac20*/  ULDC UR5, c[0x0][0x284] ;  /* 0x0000a10000057ab9 */ /* 0x000fe20000000800 */
[----:B------:R-:W-:Y:S01]  /*1ac30*/  IMAD.IADD R7, R7, 0x1, R0 ;  /* 0x0000000107077824 */ /* 0x000fe200078e0200 */
[C---:B------:R-:W-:Y:S01]  /*1ac40*/  ISETP.GE.OR P0, PT, R4.reuse, UR5, P0 ;  /* 0x0000000504007c0c */ /* 0x040fe20008706670 */
[----:B------:R-:W-:Y:S01]  /*1ac50*/  UISETP.NE.U32.AND UP0, UPT, UR4, 0x1, UPT ;  /* 0x000000010400788c */ /* 0x000fe2000bf05070 */
[----:B------:R-:W-:Y:S01]  /*1ac60*/  IADD3 R0, -R4, UR5, R8 ;  /* 0x0000000504007c10 */ /* 0x000fe2000fffe108 */
[----:B------:R-:W-:Y:S01]  /*1ac70*/  USEL UR5, URZ, 0x1, !UP1 ;  /* 0x000000013f057887 */ /* 0x000fe2000c800000 */
[----:B------:R-:W-:Y:S01]  /*1ac80*/  IMAD.WIDE R10, R22, 0xc0, R10 ;  /* 0x000000c0160a7825 */ /* 0x000fe200078e020a */
[----:B------:R-:W-:-:S04]  /*1ac90*/  UISETP.GT.U32.AND UP0, UPT, UR40, 0x1, !UP0 ;  /* 0x000000012800788c */ /* 0x000fc8000c704070 */
[----:B------:R-:W-:-:S04]  /*1aca0*/  USEL UR4, URZ, 0x1, !UP0 ;  /* 0x000000013f047887 */ /* 0x000fc8000c000000 */
[----:B------:R-:W-:Y:S01]  /*1acb0*/  ULOP3.LUT UR38, UR4, UR38, UR5, 0x96, !UPT ;  /* 0x0000002604267292 */ /* 0x000fe2000f8e9605 */
[----:B------:R-:W-:Y:S11]  /*1acc0*/  @P0 BRA `(.L_x_28) ;  /* 0x0000023400000947 */ /* 0x000ff60003800000 */
[----:B------:R-:W0:Y:S01]  /*1acd0*/  LDC.64 R20, c[0x0][0x5c8] ;  /* 0x00017200ff147b82 */ /* 0x000e220000000a00 */
[----:B------:R-:W-:Y:S01]  /*1ace0*/  FSETP.NEU.AND P0, PT, R16, RZ, PT ;  /* 0x000000ff1000720b */ /* 0x000fe20003f0d000 */
[----:B------:R-:W-:Y:S01]  /*1acf0*/  BSSY B0, `(.L_x_28) ;  /* 0x000233d000007945 */ /* 0x000fe20003800000 */
[----:B------:R-:W-:-:S04]  /*1ad00*/  ISETP.GT.AND P5, PT, R3, RZ, PT ;  /* 0x000000ff0300720c */ /* 0x000fc80003fa4270 */
[----:B------:R-:W-:Y:S01]  /*1ad10*/  ISETP.GT.AND P1, PT, R0, RZ, P5 ;  /* 0x000000ff0000720c */ /* 0x000fe20002f24270 */
[-C--:B0-----:R-:W-:Y:S02]  /*1ad20*/  IMAD R14, R11, R20.reuse, RZ ;  /* 0x000000140b0e7224 */ /* 0x081fe400078e02ff */
[----:B------:R-:W-:-:S04]  /*1ad30*/  IMAD.WIDE.U32 R6, R10, R20, R6 ;  /* 0x000000140a067225 */ /* 0x000fc800078e0006 */
[----:B------:R-:W-:-:S04]  /*1ad40*/  IMAD R14, R10, R21, R14 ;  /* 0x000000150a0e7224 */ /* 0x000fc800078e020e */
[----:B------:R-:W-:Y:S01]  /*1ad50*/  IMAD.IADD R14, R7, 0x1, R14 ;  /* 0x00000001070e7824 */ /* 0x000fe200078e020e */
[----:B------:R-:W-:Y:S06]  /*1ad60*/  @!P0 BRA `(.L_x_29) ;  /* 0x0000017c00f88947 */ /* 0x000fec0003800000 */
[----:B------:R-:W0:Y:S01]  /*1ad70*/  LDC.64 R156, c[0x0][0x5b8] ;  /* 0x00016e00ff9c7b82 */ /* 0x000e220000000a00 */
[----:B------:R-:W2:Y:S01]  /*1ad80*/  LDL.LU R15, [R1+0x400] ;  /* 0x00040000010f7983 */ /* 0x000ea20000300800 */
[----:B------:R-:W-:-:S06]  /*1ad90*/  ULDC.64 UR4, c[0x0][0x5c0] ;  /* 0x0001700000047ab9 */ /* 0x000fcc0000000a00 */
[----:B------:R-:W1:Y:S08]  /*1ada0*/  LDC.64 R8, c[0x0][0x5b0] ;  /* 0x00016c00ff087b82 */ /* 0x000e700000000a00 */
[----:B------:R-:W3:Y:S01]  /*1adb0*/  LDC.64 R22, c[0x0][0x5a8] ;  /* 0x00016a00ff167b82 */ /* 0x000ee20000000a00 */
[-C--:B0-----:R-:W-:Y:S02]  /*1adc0*/  IMAD R162, R5, R156.reuse, RZ ;  /* 0x0000009c05a27224 */ /* 0x081fe400078e02ff */
[----:B------:R-:W-:-:S04]  /*1add0*/  IMAD.WIDE.U32 R158, R19, R156, R152 ;  /* 0x0000009c139e7225 */ /* 0x000fc800078e0098 */
[----:B------:R-:W-:Y:S02]  /*1ade0*/  IMAD R162, R19, R157, R162 ;  /* 0x0000009d13a27224 */ /* 0x000fe400078e02a2 */
[-C--:B-1----:R-:W-:Y:S02]  /*1adf0*/  IMAD R163, R11, R8.reuse, RZ ;  /* 0x000000080ba37224 */ /* 0x082fe400078e02ff */
[----:B------:R-:W-:Y:S02]  /*1ae00*/  IMAD.IADD R155, R159, 0x1, R162 ;  /* 0x000000019f9b7824 */ /* 0x000fe400078e02a2 */
[----:B------:R-:W-:Y:S02]  /*1ae10*/  IMAD.MOV.U32 R154, RZ, RZ, R158 ;  /* 0x000000ffff9a7224 */ /* 0x000fe400078e009e */
[C---:B------:R-:W-:Y:S02]  /*1ae20*/  IMAD R163, R10.reuse, R9, R163 ;  /* 0x000000090aa37224 */ /* 0x040fe400078e02a3 */
[----:B------:R-:W-:-:S04]  /*1ae30*/  IMAD.WIDE.U32 R4, R10, R8, R154 ;  /* 0x000000080a047225 */ /* 0x000fc800078e009a */
[----:B------:R-:W-:Y:S01]  /*1ae40*/  IMAD.IADD R5, R5, 0x1, R163 ;  /* 0x0000000105057824 */ /* 0x000fe200078e02a3 */
[----:B---3--:R-:W-:-:S04]  /*1ae50*/  LEA R12, P0, R4, R22, 0x1 ;  /* 0x00000016040c7211 */ /* 0x008fc800078008ff */
[----:B------:R-:W-:-:S05]  /*1ae60*/  LEA.HI.X R13, R4, R23, R5, 0x1, P0 ;  /* 0x00000017040d7211 */ /* 0x000fca00000f0c05 */
[----:B------:R-:W3:Y:S01]  /*1ae70*/  @P1 LDG.E.LTC128B.U16 R157, desc[UR36][R12.64] ;  /* 0x000000240c9d1981 */ /* 0x000ee2000c1e1520 */
[----:B------:R-:W-:Y:S01]  /*1ae80*/  ISETP.GT.AND P3, PT, R3, 0x1, PT ;  /* 0x000000010300780c */ /* 0x000fe20003f64270 */
[----:B------:R-:W-:Y:S01]  /*1ae90*/  BSSY B1, `(.L_x_30) ;  /* 0x0000013000017945 */ /* 0x000fe20003800000 */
[----:B------:R-:W-:-:S11]  /*1aea0*/  LOP3.LUT R17, R17, 0xfffffffd, RZ, 0xc0, !PT ;  /* 0xfffffffd11117812 */ /* 0x000fd600078ec0ff */
[----:B------:R-:W-:Y:S02]  /*1aeb0*/  @P3 LOP3.LUT R17, R17, 0x2, RZ, 0xfc, !PT ;  /* 0x0000000211113812 */ /* 0x000fe400078efcff */
[----:B---3--:R-:W-:-:S05]  /*1aec0*/  SHF.L.U32 R4, R157, 0x10, RZ ;  /* 0x000000109d047819 */ /* 0x008fca00000006ff */
[----:B------:R-:W-:-:S04]  /*1aed0*/  FMUL R4, R4, R16 ;  /* 0x0000001004047220 */ /* 0x000fc80000400000 */
[----:B--2---:R-:W-:Y:S01]  /*1aee0*/  FFMA R7, R15, R2, R4 ;  /* 0x000000020f077223 */ /* 0x004fe20000000004 */
[----:B------:R-:W-:-:S04]  /*1aef0*/  LEA R4, P0, R6, UR4, 0x1 ;  /* 0x0000000406047c11 */ /* 0x000fc8000f8008ff */
[----:B------:R-:W-:Y:S02]  /*1af00*/  LEA.HI.X R5, R6, UR5, R14, 0x1, P0 ;  /* 0x0000000506057c11 */ /* 0x000fe400080f0c0e */
[----:B------:R-:W-:-:S05]  /*1af10*/  F2FP.BF16.F32.PACK_AB R6, RZ, R7 ;  /* 0x00000007ff06723e */ /* 0x000fca00000010ff */
[----:B------:R0:W-:Y:S02]  /*1af20*/  @P1 STG.E.U16 desc[UR36][R4.64], R6 ;  /* 0x0000000604001986 */ /* 0x0001e4000c101524 */
[----:B0-----:R-:W-:-:S04]  /*1af30*/  IMAD.WIDE.U32 R6, R10, R8, R152 ;  /* 0x000000080a067225 */ /* 0x001fc800078e0098 */
[----:B------:R-:W-:Y:S02]  /*1af40*/  IMAD.IADD R7, R163, 0x1, R7 ;  /* 0x00000001a3077824 */ /* 0x000fe400078e0207 */
[----:B------:R-:W-:-:S04]  /*1af50*/  IMAD.WIDE.U32 R6, R19, R156, R6 ;  /* 0x0000009c13067225 */ /* 0x000fc800078e0006 */
[----:B------:R-:W-:Y:S01]  /*1af60*/  IMAD.IADD R7, R162, 0x1, R7 ;  /* 0x00000001a2077824 */ /* 0x000fe200078e0207 */
[----:B------:R-:W-:-:S04]  /*1af70*/  LEA R14, P0, R6, R22, 0x1 ;  /* 0x00000016060e7211 */ /* 0x000fc800078008ff */
[----:B------:R-:W-:Y:S02]  /*1af80*/  LEA.HI.X R15, R6, R23, R7, 0x1, P0 ;  /* 0x00000017060f7211 */ /* 0x000fe400000f0c07 */
[----:B------:R-:W-:-:S13]  /*1af90*/  ISETP.GT.AND P0, PT, R0, RZ, P3 ;  /* 0x000000ff0000720c */ /* 0x000fda0001f04270 */
[----:B------:R-:W-:Y:S05]  /*1afa0*/  @!P0 BRA `(.L_x_31) ;  /* 0x0000000000048947 */ /* 0x000fea0003800000 */
[----:B------:R0:W5:Y:S02]  /*1afb0*/  LDG.E.LTC128B.U16 R157, desc[UR36][R14.64+0x2] ;  /* 0x000002240e9d7981 */ /* 0x000164000c1e1520 */
.L_x_31:
[----:B------:R-:W-:Y:S05]  /*1afc0*/  BSYNC B1 ;  /* 0x0000000000017941 */ /* 0x000fea0003800000 */
.L_x_30:
[----:B------:R-:W2:Y:S01]  /*1afd0*/  LDL.LU R7, [R1+0x404] ;  /* 0x0004040001077983 */ /* 0x000ea20000300800 */
[----:B-----5:R-:W-:Y:S01]  /*1afe0*/  IMAD.U32 R6, R157, 0x10000, RZ ;  /* 0x000100009d067824 */ /* 0x020fe200078e00ff */
[C---:B------:R-:W-:Y:S01]  /*1aff0*/  SHF.L.U64.HI R161, R8.reuse, 0x3, R9 ;  /* 0x0000000308a17819 */ /* 0x040fe20000010209 */
[----:B------:R-:W-:Y:S01]  /*1b000*/  IMAD.SHL.U32 R160, R8, 0x8, RZ ;  /* 0x0000000808a07824 */ /* 0x000fe200078e00ff */
[----:B------:R-:W3:Y:S01]  /*1b010*/  LDL.LU R164, [R1+0x408] ;  /* 0x0004080001a47983 */ /* 0x000ee20000300800 */
[----:B------:R-:W-:-:S04]  /*1b020*/  FMUL R6, R6, R16 ;  /* 0x0000001006067220 */ /* 0x000fc80000400000 */
[----:B--2---:R-:W-:-:S05]  /*1b030*/  FFMA R6, R7, R2, R6 ;  /* 0x0000000207067223 */ /* 0x004fca0000000006 */
[----:B------:R-:W-:-:S05]  /*1b040*/  F2FP.BF16.F32.PACK_AB R6, RZ, R6 ;  /* 0x00000006ff06723e */ /* 0x000fca00000010ff */
[----:B------:R1:W-:Y:S01]  /*1b050*/  @P0 STG.E.U16 desc[UR36][R4.64+0x2], R6 ;  /* 0x0000020604000986 */ /* 0x0003e2000c101524 */
[----:B------:R-:W-:Y:S01]  /*1b060*/  ISETP.GT.AND P0, PT, R0, 0x8, P5 ;  /* 0x000000080000780c */ /* 0x000fe20002f04270 */
[----:B-1----:R-:W-:-:S04]  /*1b070*/  IMAD.WIDE.U32 R6, R10, R8, R160 ;  /* 0x000000080a067225 */ /* 0x002fc800078e00a0 */
[----:B------:R-:W-:Y:S01]  /*1b080*/  IMAD.IADD R163, R163, 0x1, R7 ;  /* 0x00000001a3a37824 */ /* 0x000fe200078e0207 */
[----:B------:R-:W-:-:S05]  /*1b090*/  IADD3 R7, P1, R158, R6, RZ ;  /* 0x000000069e077210 */ /* 0x000fca0007f3e0ff */
[----:B------:R-:W-:Y:S01]  /*1b0a0*/  IMAD.X R13, R163, 0x1, R155, P1 ;  /* 0x00000001a30d7824 */ /* 0x000fe200008e069b */
[----:B------:R-:W-:-:S04]  /*1b0b0*/  LEA R12, P1, R7, R22, 0x1 ;  /* 0x00000016070c7211 */ /* 0x000fc800078208ff */
[----:B------:R-:W-:-:S05]  /*1b0c0*/  LEA.HI.X R13, R7, R23, R13, 0x1, P1 ;  /* 0x00000017070d7211 */ /* 0x000fca00008f0c0d */
[----:B------:R-:W2:Y:S01]  /*1b0d0*/  @P0 LDG.E.LTC128B.U16 R157, desc[UR36][R12.64] ;  /* 0x000000240c9d0981 */ /* 0x000ea2000c1e1520 */
[----:B------:R-:W-:Y:S01]  /*1b0e0*/  IADD3 R6, P1, R152, R6, RZ ;  /* 0x0000000698067210 */ /* 0x000fe20007f3e0ff */
[C---:B------:R-:W-:Y:S01]  /*1b0f0*/  IMAD.SHL.U32 R168, R20.reuse, 0x10, RZ ;  /* 0x0000001014a87824 */ /* 0x040fe200078e00ff */
[----:B------:R-:W-:Y:S01]  /*1b100*/  SHF.L.U64.HI R169, R20, 0x4, R21 ;  /* 0x0000000414a97819 */ /* 0x000fe20000010215 */
[----:B------:R-:W-:Y:S02]  /*1b110*/  BSSY B1, `(.L_x_32) ;  /* 0x0000011000017945 */ /* 0x000fe40003800000 */
[----:B------:R-:W-:Y:S02]  /*1b120*/  IMAD.X R7, R153, 0x1, R163, P1 ;  /* 0x0000000199077824 */ /* 0x000fe400008e06a3 */
[----:B------:R-:W-:-:S05]  /*1b130*/  IMAD.WIDE.U32 R6, R19, R156, R6 ;  /* 0x0000009c13067225 */ /* 0x000fca00078e0006 */
[----:B------:R-:W-:Y:S01]  /*1b140*/  IADD3 R7, R162, R7, RZ ;  /* 0x00000007a2077210 */ /* 0x000fe20007ffe0ff */
[----:B--2---:R-:W-:-:S04]  /*1b150*/  IMAD.U32 R12, R157, 0x10000, RZ ;  /* 0x000100009d0c7824 */ /* 0x004fc800078e00ff */
[----:B------:R-:W-:-:S04]  /*1b160*/  FMUL R12, R12, R16 ;  /* 0x000000100c0c7220 */ /* 0x000fc80000400000 */
[----:B---3--:R-:W-:Y:S01]  /*1b170*/  FFMA R163, R164, R2, R12 ;  /* 0x00000002a4a37223 */ /* 0x008fe2000000000c */
[----:B------:R-:W-:-:S04]  /*1b180*/  LEA R12, P1, R6, R22, 0x1 ;  /* 0x00000016060c7211 */ /* 0x000fc800078208ff */
[----:B------:R-:W-:Y:S02]  /*1b190*/  LEA.HI.X R13, R6, R23, R7, 0x1, P1 ;  /* 0x00000017060d7211 */ /* 0x000fe400008f0c07 */
[----:B------:R-:W-:Y:S02]  /*1b1a0*/  F2FP.BF16.F32.PACK_AB R7, RZ, R163 ;  /* 0x000000a3ff07723e */ /* 0x000fe400000010ff */
[----:B------:R-:W-:Y:S02]  /*1b1b0*/  IADD3 R6, P2, R168, R4, RZ ;  /* 0x00000004a8067210 */ /* 0x000fe40007f5e0ff */
[----:B------:R-:W-:Y:S02]  /*1b1c0*/  PRMT R163, R7, 0x7610, R163 ;  /* 0x0000761007a37816 */ /* 0x000fe400000000a3 */
[----:B------:R-:W-:Y:S01]  /*1b1d0*/  ISETP.GT.AND P1, PT, R0, 0x8, P3 ;  /* 0x000000080000780c */ /* 0x000fe20001f24270 */
[----:B------:R-:W-:-:S05]  /*1b1e0*/  IMAD.X R7, R169, 0x1, R5, P2 ;  /* 0x00000001a9077824 */ /* 0x000fca00010e0605 */
[----:B------:R1:W-:Y:S07]  /*1b1f0*/  @P0 STG.E.U16 desc[UR36][R6.64], R163 ;  /* 0x000000a306000986 */ /* 0x0003ee000c101524 */
[----:B------:R-:W-:Y:S05]  /*1b200*/  @!P1 BRA `(.L_x_33) ;  /* 0x0000000000049947 */ /* 0x000fea0003800000 */
[----:B------:R2:W5:Y:S02]  /*1b210*/  LDG.E.LTC128B.U16 R157, desc[UR36][R12.64+0x2] ;  /* 0x000002240c9d7981 */ /* 0x000564000c1e1520 */
.L_x_33:
[----:B------:R-:W-:Y:S05]  /*1b220*/  BSYNC B1 ;  /* 0x0000000000017941 */ /* 0x000fea0003800000 */
.L_x_32:
[----:B------:R-:W3:Y:S01]  /*1b230*/  LDL.LU R164, [R1+0x40c] ;  /* 0x00040c0001a47983 */ /* 0x000ee20000300800 */
[----:B-1---5:R-:W-:Y:S01]  /*1b240*/  IMAD.U32 R163, R157, 0x10000, RZ ;  /* 0x000100009da37824 */ /* 0x022fe200078e00ff */
[----:B------:R-:W-:Y:S01]  /*1b250*/  ISETP.GT.AND P3, PT, R3, 0x8, PT ;  /* 0x000000080300780c */ /* 0x000fe20003f64270 */
[----:B------:R-:W-:Y:S01]  /*1b260*/  BSSY B1, `(.L_x_34) ;  /* 0x000000a000017945 */ /* 0x000fe20003800000 */
[----:B------:R-:W-:Y:S01]  /*1b270*/  LOP3.LUT R17, R17, 0xfffffffb, RZ, 0xc0, !PT ;  /* 0xfffffffb11117812 */ /* 0x000fe200078ec0ff */
[----:B------:R-:W-:Y:S01]  /*1b280*/  FMUL R163, R163, R16 ;  /* 0x00000010a3a37220 */ /* 0x000fe20000400000 */
[----:B------:R-:W-:-:S09]  /*1b290*/  ISETP.GT.AND P0, PT, R0, RZ, P3 ;  /* 0x000000ff0000720c */ /* 0x000fd20001f04270 */
[----:B------:R-:W-:Y:S01]  /*1b2a0*/  @P3 LOP3.LUT R17, R17, 0x4, RZ, 0xfc, !PT ;  /* 0x0000000411113812 */ /* 0x000fe200078efcff */
[----:B---3--:R-:W-:-:S05]  /*1b2b0*/  FFMA R163, R164, R2, R163 ;  /* 0x00000002a4a37223 */ /* 0x008fca00000000a3 */
[----:B------:R-:W-:-:S05]  /*1b2c0*/  F2FP.BF16.F32.PACK_AB R163, RZ, R163 ;  /* 0x000000a3ffa3723e */ /* 0x000fca00000010ff */
[----:B------:R1:W-:Y:S01]  /*1b2d0*/  @P1 STG.E.U16 desc[UR36][R6.64+0x2], R163 ;  /* 0x000002a306001986 */ /* 0x0003e2000c101524 */
[----:B------:R-:W-:Y:S05]  /*1b2e0*/  @!P0 BRA `(.L_x_35) ;  /* 0x0000000000048947 */ /* 0x000fea0003800000 */
[----:B------:R3:W5:Y:S02]  /*1b2f0*/  LDG.E.LTC128B.U16 R157, desc[UR36][R14.64+0x10] ;  /* 0x000010240e9d7981 */ /* 0x000764000c1e1520 */
.L_x_35:
[----:B------:R-:W-:Y:S05]  /*1b300*/  BSYNC B1 ;  /* 0x0000000000017941 */ /* 0x000fea0003800000 */
.L_x_34:
[----:B------:R-:W4:Y:S01]  /*1b310*/  LDL.LU R164, [R1+0x410] ;  /* 0x0004100001a47983 */ /* 0x000f220000300800 */
[----:B-1---5:R-:W-:Y:S01]  /*1b320*/  IMAD.U32 R163, R157, 0x10000, RZ ;  /* 0x000100009da37824 */ /* 0x022fe200078e00ff */
[----:B------:R-:W-:Y:S01]  /*1b330*/  ISETP.GT.AND P2, PT, R3, 0x9, PT ;  /* 0x000000090300780c */ /* 0x000fe20003f44270 */
[----:B------:R-:W-:Y:S01]  /*1b340*/  BSSY B1, `(.L_x_36) ;  /* 0x000000a000017945 */ /* 0x000fe20003800000 */
[----:B------:R-:W-:Y:S01]  /*1b350*/  LOP3.LUT R17, R17, 0xfffffff7, RZ, 0xc0, !PT ;  /* 0xfffffff711117812 */ /* 0x000fe200078ec0ff */
[----:B------:R-:W-:Y:S01]  /*1b360*/  FMUL R163, R163, R16 ;  /* 0x00000010a3a37220 */ /* 0x000fe20000400000 */
[----:B------:R-:W-:-:S09]  /*1b370*/  ISETP.GT.AND P1, PT, R0, RZ, P2 ;  /* 0x000000ff0000720c */ /* 0x000fd20001724270 */
[----:B------:R-:W-:Y:S01]  /*1b380*/  @P2 LOP3.LUT R17, R17, 0x8, RZ, 0xfc, !PT ;  /* 0x0000000811112812 */ /* 0x000fe200078efcff */
[----:B----4-:R-:W-:-:S05]  /*1b390*/  FFMA R163, R164, R2, R163 ;  /* 0x00000002a4a37223 */ /* 0x010fca00000000a3 */
[----:B------:R-:W-:-:S05]  /*1b3a0*/  F2FP.BF16.F32.PACK_AB R163, RZ, R163 ;  /* 0x000000a3ffa3723e */ /* 0x000fca00000010ff */
[----:B------:R1:W-:Y:S01]  /*1b3b0*/  @P0 STG.E.U16 desc[UR36][R4.64+0x10], R163 ;  /* 0x000010a304000986 */ /* 0x0003e2000c101524 */
[----:B------:R-:W-:Y:S05]  /*1b3c0*/  @!P1 BRA `(.L_x_37) ;  /* 0x0000000000049947 */ /* 0x000fea0003800000 */
[----:B------:R4:W5:Y:S02]  /*1b3d0*/  LDG.E.LTC128B.U16 R157, desc[UR36][R14.64+0x12] ;  /* 0x000012240e9d7981 */ /* 0x000964000c1e1520 */
.L_x_37:
[----:B------:R-:W-:Y:S05]  /*1b3e0*/  BSYNC B1 ;  /* 0x0000000000017941 */ /* 0x000fea0003800000 */
.L_x_36:
[----:B------:R-:W2:Y:S01]  /*1b3f0*/  LDL.LU R164, [R1+0x414] ;  /* 0x0004140001a47983 */ /* 0x000ea20000300800 */
[----:B-1---5:R-:W-:Y:S01]  /*1b400*/  IMAD.U32 R163, R157, 0x10000, RZ ;  /* 0x000100009da37824 */ /* 0x022fe200078e00ff */
[----:B------:R-:W-:Y:S01]  /*1b410*/  ISETP.GT.AND P0, PT, R0, 0x8, P3 ;  /* 0x000000080000780c */ /* 0x000fe20001f04270 */
[----:B------:R-:W-:Y:S02]  /*1b420*/  BSSY B1, `(.L_x_38) ;  /* 0x0000007000017945 */ /* 0x000fe40003800000 */
[----:B------:R-:W-:-:S04]  /*1b430*/  FMUL R163, R163, R16 ;  /* 0x00000010a3a37220 */ /* 0x000fc80000400000 */
[----:B--2---:R-:W-:-:S05]  /*1b440*/  FFMA R163, R164, R2, R163 ;  /* 0x00000002a4a37223 */ /* 0x004fca00000000a3 */
[----:B------:R-:W-:-:S05]  /*1b450*/  F2FP.BF16.F32.PACK_AB R163, RZ, R163 ;  /* 0x000000a3ffa3723e */ /* 0x000fca00000010ff */
[----:B------:R1:W-:Y:S01]  /*1b460*/  @P1 STG.E.U16 desc[UR36][R4.64+0x12], R163 ;  /* 0x000012a304001986 */ /* 0x0003e2000c101524 */
[----:B------:R-:W-:Y:S05]  /*1b470*/  @!P0 BRA `(.L_x_39) ;  /* 0x0000000000048947 */ /* 0x000fea0003800000 */
[----:B------:R2:W5:Y:S02]  /*1b480*/  LDG.E.LTC128B.U16 R157, desc[UR36][R12.64+0x10] ;  /* 0x000010240c9d7981 */ /* 0x000564000c1e1520 */
.L_x_39:
[----:B------:R-:W-:Y:S05]  /*1b490*/  BSYNC B1 ;  /* 0x0000000000017941 */ /* 0x000fea0003800000 */
.L_x_38:
[----:B------:R-:W3:Y:S01]  /*1b4a0*/  LDL.LU R164, [R1+0x418] ;  /* 0x0004180001a47983 */ /* 0x000ee20000300800 */
[----:B-1---5:R-:W-:Y:S01]  /*1b4b0*/  IMAD.U32 R163, R157, 0x10000, RZ ;  /* 0x000100009da37824 */ /* 0x022fe200078e00ff */
[----:B------:R-:W-:Y:S01]  /*1b4c0*/  ISETP.GT.AND P1, PT, R0, 0x8, P2 ;  /* 0x000000080000780c */ /* 0x000fe20001724270 */
[----:B------:R-:W-:Y:S02]  /*1b4d0*/  BSSY B1, `(.L_x_40) ;  /* 0x0000007000017945 */ /* 0x000fe40003800000 */
[----:B------:R-:W-:-:S04]  /*1b4e0*/  FMUL R163, R163, R16 ;  /* 0x00000010a3a37220 */ /* 0x000fc80000400000 */
[----:B---3--:R-:W-:-:S05]  /*1b4f0*/  FFMA R163, R164, R2, R163 ;  /* 0x00000002a4a37223 */ /* 0x008fca00000000a3 */
[----:B------:R-:W-:-:S05]  /*1b500*/  F2FP.BF16.F32.PACK_AB R163, RZ, R163 ;  /* 0x000000a3ffa3723e */ /* 0x000fca00000010ff */
[----:B------:R1:W-:Y:S01]  /*1b510*/  @P0 STG.E.U16 desc[UR36][R6.64+0x10], R163 ;  /* 0x000010a306000986 */ /* 0x0003e2000c101524 */
[----:B------:R-:W-:Y:S05]  /*1b520*/  @!P1 BRA `(.L_x_41) ;  /* 0x0000000000049947 */ /* 0x000fea0003800000 */
[----:B------:R3:W5:Y:S02]  /*1b530*/  LDG.E.LTC128B.U16 R157, desc[UR36][R12.64+0x12] ;  /* 0x000012240c9d7981 */ /* 0x000764000c1e1520 */
.L_x_41:
[----:B------:R-:W-:Y:S05]  /*1b540*/  BSYNC B1 ;  /* 0x0000000000017941 */ /* 0x000fea0003800000 */
.L_x_40:
[----:B------:R-:W2:Y:S01]  /*1b550*/  LDL.LU R164, [R1+0x41c] ;  /* 0x00041c0001a47983 */ /* 0x000ea20000300800 */
[----:B-1---5:R-:W-:Y:S01]  /*1b560*/  IMAD.U32 R163, R157, 0x10000, RZ ;  /* 0x000100009da37824 */ /* 0x022fe200078e00ff */
[----:B------:R-:W-:Y:S01]  /*1b570*/  ISETP.GT.AND P2, PT, R3, 0x10, PT ;  /* 0x000000100300780c */ /* 0x000fe20003f44270 */
[----:B------:R-:W-:Y:S01]  /*1b580*/  BSSY B1, `(.L_x_42) ;  /* 0x000000a000017945 */ /* 0x000fe20003800000 */
[----:B------:R-:W-:Y:S01]  /*1b590*/  LOP3.LUT R17, R17, 0xffffffef, RZ, 0xc0, !PT ;  /* 0xffffffef11117812 */ /* 0x000fe200078ec0ff */
[----:B------:R-:W-:Y:S01]  /*1b5a0*/  FMUL R163, R163, R16 ;  /* 0x00000010a3a37220 */ /* 0x000fe20000400000 */
[----:B------:R-:W-:-:S09]  /*1b5b0*/  ISETP.GT.AND P0, PT, R0, RZ, P2 ;  /* 0x000000ff0000720c */ /* 0x000fd20001704270 */
[----:B------:R-:W-:Y:S01]  /*1b5c0*/  @P2 LOP3.LUT R17, R17, 0x10, RZ, 0xfc, !PT ;  /* 0x0000001011112812 */ /* 0x000fe200078efcff */
[----:B--2---:R-:W-:-:S05]  /*1b5d0*/  FFMA R163, R164, R2, R163 ;  /* 0x00000002a4a37223 */ /* 0x004fca00000000a3 */
[----:B------:R-:W-:-:S05]  /*1b5e0*/  F2FP.BF16.F32.PACK_AB R163, RZ, R163 ;  /* 0x000000a3ffa3723e */ /* 0x000fca00000010ff */
[----:B------:R1:W-:Y:S01]  /*1b5f0*/  @P1 STG.E.U16 desc[UR36][R6.64+0x12], R163 ;  /* 0x000012a306001986 */ /* 0x0003e2000c101524 */
[----:B------:R-:W-:Y:S05]  /*1b600*/  @!P0 BRA `(.L_x_43) ;  /* 0x0000000000048947 */ /* 0x000fea0003800000 */
[----:B------:R2:W5:Y:S02]  /*1b610*/  LDG.E.LTC128B.U16 R157, desc[UR36][R14.64+0x20] ;  /* 0x000020240e9d7981 */ /* 0x000564000c1e1520 */
.L_x_43:
[----:B------:R-:W-:Y:S05]  /*1b620*/  BSYNC B1 ;  /* 0x0000000000017941 */ /* 0x000fea0003800000 */
.L_x_42:
[----:B------:R-:W3:Y:S01]  /*1b630*/  LDL.LU R164, [R1+0x420] ;  /* 0x0004200001a47983 */ /* 0x000ee20000300800 */
[----:B-1---5:R-:W-:Y:S01]  /*1b640*/  IMAD.U32 R163, R157, 0x10000, RZ ;  /* 0x000100009da37824 */ /* 0x022fe200078e00ff */
[----:B------:R-:W-:Y:S01]  /*1b650*/  ISETP.GT.AND P1, PT, R3, 0x11, PT ;  /* 0x000000110300780c */ /* 0x000fe20003f24270 */
[----:B------:R-:W-:Y:S01]  /*1b660*/  BSSY B1, `(.L_x_44) ;  /* 0x000000a000017945 */ /* 0x000fe20003800000 */
[----:B------:R-:W-:Y:S01]  /*1b670*/  LOP3.LUT R18, R18, 0xfbffffff, RZ, 0xc0, !PT ;  /* 0xfbffffff12127812 */ /* 0x000fe200078ec0ff */
[----:B------:R-:W-:-:S10]  /*1b680*/  FMUL R163, R163, R16 ;  /* 0x00000010a3a37220 */ /* 0x000fd40000400000 */
[----:B------:R-:W-:Y:S01]  /*1b690*/  @P1 LOP3.LUT R18, R18, 0x4000000, RZ, 0xfc, !PT ;  /* 0x0400000012121812 */ /* 0x000fe200078efcff */
[----:B---3--:R-:W-:-:S05]  /*1b6a0*/  FFMA R163, R164, R2, R163 ;  /* 0x00000002a4a37223 */ /* 0x008fca00000000a3 */
[----:B------:R-:W-:-:S05]  /*1b6b0*/  F2FP.BF16.F32.PACK_AB R163, RZ, R163 ;  /* 0x000000a3ffa3723e */ /* 0x000fca00000010ff */
[----:B------:R1:W-:Y:S01]  /*1b6c0*/  @P0 STG.E.U16 desc[UR36][R4.64+0x20], R163 ;  /* 0x000020a304000986 */ /* 0x0003e2000c101524 */
[----:B------:R-:W-:-:S13]  /*1b6d0*/  ISETP.GT.AND P0, PT, R0, RZ, P1 ;  /* 0x000000ff0000720c */ /* 0x000fda0000f04270 */
[----:B-1----:R-:W-:Y:S05]  /*1b6e0*/  @!P0 BRA `(.L_x_45) ;  /* 0x0000000000048947 */ /* 0x002fea0003800000 */
[----:B------:R1:W5:Y:S02]  /*1b6f0*/  LDG.E.LTC128B.U16 R157, desc[UR36][R14.64+0x22] ;  /* 0x000022240e9d7981 */ /* 0x000364000c1e1520 */
.L_x_45:
[----:B------:R-:W-:Y:S05]  /*1b700*/  BSYNC B1 ;  /* 0x0000000000017941 */ /* 0x000fea0003800000 */
.L_x_44:
[----:B------:R-:W3:Y:S01]  /*1b710*/  LDL.LU R164, [R1+0x424] ;  /* 0x0004240001a47983 */ /* 0x000ee20000300800 */
[----:B-----5:R-:W-:Y:S01]  /*1b720*/  SHF.L.U32 R163, R157, 0x10, RZ ;  /* 0x000000109da37819 */ /* 0x020fe200000006ff */
[----:B------:R-:W-:Y:S04]  /*1b730*/  BSSY B1, `(.L_x_46) ;  /* 0x0000008000017945 */ /* 0x000fe80003800000 */
[----:B------:R-:W-:-:S04]  /*1b740*/  FMUL R163, R163, R16 ;  /* 0x00000010a3a37220 */ /* 0x000fc80000400000 */
[----:B---3--:R-:W-:-:S05]  /*1b750*/  FFMA R163, R164, R2, R163 ;  /* 0x00000002a4a37223 */ /* 0x008fca00000000a3 */
[----:B------:R-:W-:-:S05]  /*1b760*/  F2FP.BF16.F32.PACK_AB R163, RZ, R163 ;  /* 0x000000a3ffa3723e */ /* 0x000fca00000010ff */
[----:B------:R3:W-:Y:S01]  /*1b770*/  @P0 STG.E.U16 desc[UR36][R4.64+0x22], R163 ;  /* 0x000022a304000986 */ /* 0x0007e2000c101524 */
[----:B------:R-:W-:-:S13]  /*1b780*/  ISETP.GT.AND P0, PT, R0, 0x8, P2 ;  /* 0x000000080000780c */ /* 0x000fda0001704270 */
[----:B---3--:R-:W-:Y:S05]  /*1b790*/  @!P0 BRA `(.L_x_47) ;  /* 0x0000000000048947 */ /* 0x008fea0003800000 */
[----:B------:R3:W5:Y:S02]  /*1b7a0*/  LDG.E.LTC128B.U16 R157, desc[UR36][R12.64+0x20] ;  /* 0x000020240c9d7981 */ /* 0x000764000c1e1520 */
.L_x_47:
[----:B------:R-:W-:Y:S05]  /*1b7b0*/  BSYNC B1 ;  /* 0x0000000000017941 */ /* 0x000fea0003800000 */
.L_x_46:
[----:B------:R-:W2:Y:S01]  /*1b7c0*/  LDL.LU R164, [R1+0x428] ;  /* 0x0004280001a47983 */ /* 0x000ea20000300800 */
[----:B-----5:R-:W-:Y:S01]  /*1b7d0*/  IMAD.U32 R163, R157, 0x10000, RZ ;  /* 0x000100009da37824 */ /* 0x020fe200078e00ff */
[----:B------:R-:W-:Y:S03]  /*1b7e0*/  BSSY B1, `(.L_x_48) ;  /* 0x0000008000017945 */ /* 0x000fe60003800000 */
[----:B------:R-:W-:-:S04]  /*1b7f0*/  FMUL R163, R163, R16 ;  /* 0x00000010a3a37220 */ /* 0x000fc80000400000 */
[----:B--2---:R-:W-:-:S05]  /*1b800*/  FFMA R163, R164, R2, R163 ;  /* 0x00000002a4a37223 */ /* 0x004fca00000000a3 */
[----:B------:R-:W-:-:S05]  /*1b810*/  F2FP.BF16.F32.PACK_AB R163, RZ, R163 ;  /* 0x000000a3ffa3723e */ /* 0x000fca00000010ff */
[----:B------:R2:W-:Y:S01]  /*1b820*/  @P0 STG.E.U16 desc[UR36][R6.64+0x20], R163 ;  /* 0x000020a306000986 */ /* 0x0005e2000c101524 */
[----:B------:R-:W-:-:S13]  /*1b830*/  ISETP.GT.AND P0, PT, R0, 0x8, P1 ;  /* 0x000000080000780c */ /* 0x000fda0000f04270 */
[----:B--2---:R-:W-:Y:S05]  /*1b840*/  @!P0 BRA `(.L_x_49) ;  /* 0x0000000000048947 */ /* 0x004fea0003800000 */
[----:B------:R2:W5:Y:S02]  /*1b850*/  LDG.E.LTC128B.U16 R157, desc[UR36][R12.64+0x22] ;  /* 0x000022240c9d7981 */ /* 0x000564000c1e1520 */
.L_x_49:
[----:B------:R-:W-:Y:S05]  /*1b860*/  BSYNC B1 ;  /* 0x0000000000017941 */ /* 0x000fea0003800000 */
.L_x_48:
[----:B------:R-:W3:Y:S01]  /*1b870*/  LDL.LU R164, [R1+0x42c] ;  /* 0x00042c0001a47983 */ /* 0x000ee20000300800 */
[----:B-----5:R-:W-:Y:S01]  /*1b880*/  IMAD.U32 R163, R157, 0x10000, RZ ;  /* 0x000100009da37824 */ /* 0x020fe200078e00ff */
        /* <DEDUP_REMOVED lines=9> */
[----:B---3--:R-:W-:Y:S05]  /*1b920*/  @!P0 BRA `(.L_x_51) ;  /* 0x0000000000048947 */ /* 0x008fea0003800000 */
[----:B------:R3:W5:Y:S02]  /*1b930*/  LDG.E.LTC128B.U16 R157, desc[UR36][R14.64+0x30] ;  /* 0x000030240e9d7981 */ /* 0x000764000c1e1520 */
.L_x_51:
[----:B------:R-:W-:Y:S05]  /*1b940*/  BSYNC B1 ;  /* 0x0000000000017941 */ /* 0x000fea0003800000 */
.L_x_50:
[----:B------:R-:W2:Y:S01]  /*1b950*/  LDL.LU R164, [R1+0x430] ;  /* 0x0004300001a47983 */ /* 0x000ea20000300800 */
[----:B-----5:R-:W-:Y:S01]  /*1b960*/  IMAD.U32 R163, R157, 0x10000, RZ ;  /* 0x000100009da37824 */ /* 0x020fe200078e00ff */
[----:B------:R-:W-:Y:S01]  /*1b970*/  ISETP.GT.AND P1, PT, R3, 0x19, PT ;  /* 0x000000190300780c */ /* 0x000fe20003f24270 */
[----:B------:R-:W-:Y:S01]  /*1b980*/  BSSY B1, `(.L_x_52) ;  /* 0x000000a000017945 */ /* 0x000fe20003800000 */
[----:B------:R-:W-:Y:S01]  /*1b990*/  LOP3.LUT R18, R18, 0xfeffffff, RZ, 0xc0, !PT ;  /* 0xfeffffff12127812 */ /* 0x000fe200078ec0ff */
[----:B------:R-:W-:-:S10]  /*1b9a0*/  FMUL R163, R163, R16 ;  /* 0x00000010a3a37220 */ /* 0x000fd40000400000 */
[----:B------:R-:W-:Y:S01]  /*1b9b0*/  @P1 LOP3.LUT R18, R18, 0x1000000, RZ, 0xfc, !PT ;  /* 0x0100000012121812 */ /* 0x000fe200078efcff */
[----:B--2---:R-:W-:-:S05]  /*1b9c0*/  FFMA R163, R164, R2, R163 ;  /* 0x00000002a4a37223 */ /* 0x004fca00000000a3 */
[----:B------:R-:W-:-:S05]  /*1b9d0*/  F2FP.BF16.F32.PACK_AB R163, RZ, R163 ;  /* 0x000000a3ffa3723e */ /* 0x000fca00000010ff */
[----:B------:R2:W-:Y:S01]  /*1b9e0*/  @P0 STG.E.U16 desc[UR36][R4.64+0x30], R163 ;  /* 0x000030a304000986 */ /* 0x0005e2000c101524 */
[----:B------:R-:W-:-:S13]  /*1b9f0*/  ISETP.GT.AND P0, PT, R0, RZ, P1 ;  /* 0x000000ff0000720c */ /* 0x000fda0000f04270 */
[----:B--2---:R-:W-:Y:S05]  /*1ba00*/  @!P0 BRA `(.L_x_53) ;  /* 0x0000000000048947 */ /* 0x004fea0003800000 */
[----:B------:R2:W5:Y:S02]  /*1ba10*/  LDG.E.LTC128B.U16 R157, desc[UR36][R14.64+0x32] ;  /* 0x000032240e9d7981 */ /* 0x000564000c1e1520 */
.L_x_53:
[----:B------:R-:W-:Y:S05]  /*1ba20*/  BSYNC B1 ;  /* 0x0000000000017941 */ /* 0x000fea0003800000 */
.L_x_52:
[----:B------:R-:W3:Y:S01]  /*1ba30*/  LDL.LU R164, [R1+0x434] ;  /* 0x0004340001a47983 */ /* 0x000ee20000300800 */
[----:B-----5:R-:W-:Y:S01]  /*1ba40*/  IMAD.U32 R163, R157, 0x10000, RZ ;  /* 0x000100009da37824 */ /* 0x020fe200078e00ff */
[----:B------:R-:W-:Y:S03]  /*1ba50*/  BSSY B1, `(.L_x_54) ;  /* 0x0000008000017945 */ /* 0x000fe60003800000 */
[----:B------:R-:W-:-:S04]  /*1ba60*/  FMUL R163, R163, R16 ;  /* 0x00000010a3a37220 */ /* 0x000fc80000400000 */
[----:B---3--:R-:W-:-:S05]  /*1ba70*/  FFMA R163, R164, R2, R163 ;  /* 0x00000002a4a37223 */ /* 0x008fca00000000a3 */
[----:B------:R-:W-:-:S05]  /*1ba80*/  F2FP.BF16.F32.PACK_AB R163, RZ, R163 ;  /* 0x000000a3ffa3723e */ /* 0x000fca00000010ff */
[----:B------:R3:W-:Y:S01]  /*1ba90*/  @P0 STG.E.U16 desc[UR36][R4.64+0x32], R163 ;  /* 0x000032a304000986 */ /* 0x0007e2000c101524 */
[----:B------:R-:W-:-:S13]  /*1baa0*/  ISETP.GT.AND P0, PT, R0, 0x8, P2 ;  /* 0x000000080000780c */ /* 0x000fda0001704270 */
[----:B---3--:R-:W-:Y:S05]  /*1bab0*/  @!P0 BRA `(.L_x_55) ;  /* 0x0000000000048947 */ /* 0x008fea0003800000 */
[----:B------:R3:W5:Y:S02]  /*1bac0*/  LDG.E.LTC128B.U16 R157, desc[UR36][R12.64+0x30] ;  /* 0x000030240c9d7981 */ /* 0x000764000c1e1520 */
.L_x_55:
[----:B------:R-:W-:Y:S05]  /*1bad0*/  BSYNC B1 ;  /* 0x0000000000017941 */ /* 0x000fea0003800000 */
.L_x_54:
        /* <DEDUP_REMOVED lines=10> */
.L_x_57:
[----:B------:R-:W-:Y:S05]  /*1bb80*/  BSYNC B1 ;  /* 0x0000000000017941 */ /* 0x000fea0003800000 */
.L_x_56:
        /* <DEDUP_REMOVED lines=13> */
.L_x_59:
[----:B------:R-:W-:Y:S05]  /*1bc60*/  BSYNC B1 ;  /* 0x0000000000017941 */ /* 0x000fea0003800000 */
.L_x_58:
        /* <DEDUP_REMOVED lines=13> */
.L_x_61:
[----:B------:R-:W-:Y:S05]  /*1bd40*/  BSYNC B1 ;  /* 0x0000000000017941 */ /* 0x000fea0003800000 */
.L_x_60:
        /* <DEDUP_REMOVED lines=10> */
.L_x_63:
[----:B------:R-:W-:Y:S05]  /*1bdf0*/  BSYNC B1 ;  /* 0x0000000000017941 */ /* 0x000fea0003800000 */
.L_x_62:
[----:B------:R-:W2:Y:S01]  /*1be00*/  LDL.LU R164, [R1+0x448] ;  /* 0x0004480001a47983 */ /* 0x000ea20000300800 */
[----:B-----5:R-:W-:Y:S01]  /*1be10*/  SHF.L.U32 R163, R157, 0x10, RZ ;  /* 0x000000109da37819 */ /* 0x020fe200000006ff */
[----:B------:R-:W-:Y:S04]  /*1be20*/  BSSY B1, `(.L_x_64) ;  /* 0x0000008000017945 */ /* 0x000fe80003800000 */
[----:B------:R-:W-:-:S04]  /*1be30*/  FMUL R163, R163, R16 ;  /* 0x00000010a3a37220 */ /* 0x000fc80000400000 */
[----:B--2---:R-:W-:-:S05]  /*1be40*/  FFMA R163, R164, R2, R163 ;  /* 0x00000002a4a37223 */ /* 0x004fca00000000a3 */
[----:B------:R-:W-:-:S05]  /*1be50*/  F2FP.BF16.F32.PACK_AB R163, RZ, R163 ;  /* 0x000000a3ffa3723e */ /* 0x000fca00000010ff */
[----:B------:R2:W-:Y:S01]  /*1be60*/  @P0 STG.E.U16 desc[UR36][R6.64+0x40], R163 ;  /* 0x000040a306000986 */ /* 0x0005e2000c101524 */
[----:B------:R-:W-:-:S13]  /*1be70*/  ISETP.GT.AND P0, PT, R0, 0x8, P1 ;  /* 0x000000080000780c */ /* 0x000fda0000f04270 */
[----:B--2---:R-:W-:Y:S05]  /*1be80*/  @!P0 BRA `(.L_x_65) ;  /* 0x0000000000048947 */ /* 0x004fea0003800000 */
[----:B------:R2:W5:Y:S02]  /*1be90*/  LDG.E.LTC128B.U16 R157, desc[UR36][R12.64+0x42] ;  /* 0x000042240c9d7981 */ /* 0x000564000c1e1520 */
.L_x_65:
[----:B------:R-:W-:Y:S05]  /*1bea0*/  BSYNC B1 ;  /* 0x0000000000017941 */ /* 0x000fea0003800000 */
.L_x_64:
        /* <DEDUP_REMOVED lines=13> */
.L_x_67:
[----:B------:R-:W-:Y:S05]  /*1bf80*/  BSYNC B1 ;  /* 0x0000000000017941 */ /* 0x000fea0003800000 */
.L_x_66:
        /* <DEDUP_REMOVED lines=13> */
.L_x_69:
[----:B------:R-:W-:Y:S05]  /*1c060*/  BSYNC B1 ;  /* 0x0000000000017941 */ /* 0x000fea0003800000 */
.L_x_68:
        /* <DEDUP_REMOVED lines=10> */
.L_x_71:
[----:B------:R-:W-:Y:S05]  /*1c110*/  BSYNC B1 ;  /* 0x0000000000017941 */ /* 0x000fea0003800000 */
.L_x_70:
[----:B------:R-:W2:Y:S01]  /*1c120*/  LDL.LU R164, [R1+0x458] ;  /* 0x0004580001a47983 */ /* 0x000ea20000300800 */
[----:B-----5:R-:W-:Y:S01]  /*1c130*/  IMAD.U32 R163, R157, 0x10000, RZ ;  /* 0x000100009da37824 */ /* 0x020fe200078e00ff */
[----:B------:R-:W-:Y:S03]  /*1c140*/  BSSY B1, `(.L_x_72) ;  /* 0x0000009000017945 */ /* 0x000fe60003800000 */
[----:B------:R-:W-:-:S04]  /*1c150*/  FMUL R163, R163, R16 ;  /* 0x00000010a3a37220 */ /* 0x000fc80000400000 */
[----:B--2---:R-:W-:-:S05]  /*1c160*/  FFMA R163, R164, R2, R163 ;  /* 0x00000002a4a37223 */ /* 0x004fca00000000a3 */
[----:B------:R-:W-:-:S05]  /*1c170*/  F2FP.BF16.F32.PACK_AB R163, RZ, R163 ;  /* 0x000000a3ffa3723e */ /* 0x000fca00000010ff */
[----:B------:R2:W-:Y:S01]  /*1c180*/  @P0 STG.E.U16 desc[UR36][R6.64+0x50], R163 ;  /* 0x000050a306000986 */ /* 0x0005e2000c101524 */
[----:B------:R-:W-:Y:S02]  /*1c190*/  ISETP.GT.AND P0, PT, R0, 0x8, P1 ;  /* 0x000000080000780c */ /* 0x000fe40000f04270 */
[----:B--2---:R-:W-:-:S11]  /*1c1a0*/  PRMT R163, R157, 0x7610, R163 ;  /* 0x000076109da37816 */ /* 0x004fd600000000a3 */
[----:B------:R-:W-:Y:S05]  /*1c1b0*/  @!P0 BRA `(.L_x_73) ;  /* 0x0000000000048947 */ /* 0x000fea0003800000 */
[----:B------:R2:W5:Y:S02]  /*1c1c0*/  LDG.E.LTC128B.U16 R163, desc[UR36][R12.64+0x52] ;  /* 0x000052240ca37981 */ /* 0x000564000c1e1520 */
.L_x_73:
[----:B------:R-:W-:Y:S05]  /*1c1d0*/  BSYNC B1 ;  /* 0x0000000000017941 */ /* 0x000fea0003800000 */
.L_x_72:
        /* <DEDUP_REMOVED lines=9> */
[----:B------:R3:W-:Y:S02]  /*1c270*/  @P0 STG.E.U16 desc[UR36][R6.64+0x52], R157 ;  /* 0x0000529d06000986 */ /* 0x0007e4000c101524 */
[----:B---3--:R-:W-:-:S05]  /*1c280*/  IADD3 R157, P0, R10, 0x80, RZ ;  /* 0x000000800a9d7810 */ /* 0x008fca0007f1e0ff */
[----:B------:R-:W-:Y:S02]  /*1c290*/  IMAD.X R10, RZ, RZ, R11, P0 ;  /* 0x000000ffff0a7224 */ /* 0x000fe400000e060b */
[----:B------:R-:W-:-:S04]  /*1c2a0*/  IMAD.WIDE.U32 R164, R157, R8, R160 ;  /* 0x000000089da47225 */ /* 0x000fc800078e00a0 */
[----:B------:R-:W-:-:S04]  /*1c2b0*/  IMAD R10, R10, R8, RZ ;  /* 0x000000080a0a7224 */ /* 0x000fc800078e02ff */
[C---:B------:R-:W-:Y:S02]  /*1c2c0*/  IMAD R159, R157.reuse, R9, R10 ;  /* 0x000000099d9f7224 */ /* 0x040fe400078e020a */
[----:B------:R-:W-:-:S04]  /*1c2d0*/  IMAD.WIDE.U32 R10, R157, R8, R154 ;  /* 0x000000089d0a7225 */ /* 0x000fc800078e009a */
[----:B------:R-:W-:Y:S01]  /*1c2e0*/  IMAD.IADD R9, R11, 0x1, R159 ;  /* 0x000000010b097824 */ /* 0x000fe200078e029f */
[----:B------:R-:W-:Y:S01]  /*1c2f0*/  LEA R166, P0, R10, R22, 0x1 ;  /* 0x000000160aa67211 */ /* 0x000fe200078008ff */
[----:B------:R-:W-:-:S03]  /*1c300*/  IMAD.IADD R154, R159, 0x1, R165 ;  /* 0x000000019f9a7824 */ /* 0x000fc600078e02a5 */
[----:B------:R-:W-:Y:S01]  /*1c310*/  LEA.HI.X R167, R10, R23, R9, 0x1, P0 ;  /* 0x000000170aa77211 */ /* 0x000fe200000f0c09 */
[----:B------:R-:W-:Y:S01]  /*1c320*/  IMAD.WIDE.U32 R8, R157, R8, R152 ;  /* 0x000000089d087225 */ /* 0x000fe200078e0098 */
[----:B------:R-:W-:-:S03]  /*1c330*/  IADD3 R160, P0, R152, R164, RZ ;  /* 0x000000a498a07210 */ /* 0x000fc60007f1e0ff */
[----:B------:R-:W-:Y:S01]  /*1c340*/  IMAD.IADD R9, R159, 0x1, R9 ;  /* 0x000000019f097824 */ /* 0x000fe200078e0209 */
[----:B------:R-:W-:Y:S01]  /*1c350*/  IADD3.X R161, R153, R154, RZ, P0, !PT ;  /* 0x0000009a99a17210 */ /* 0x000fe200007fe4ff */
[----:B------:R-:W-:-:S04]  /*1c360*/  IMAD.WIDE.U32 R8, R19, R156, R8 ;  /* 0x0000009c13087225 */ /* 0x000fc800078e0008 */
[----:B------:R-:W-:Y:S01]  /*1c370*/  IMAD.IADD R9, R162, 0x1, R9 ;  /* 0x00000001a2097824 */ /* 0x000fe200078e0209 */
[C---:B------:R-:W-:Y:S01]  /*1c380*/  LEA R10, P0, R8.reuse, R22, 0x1 ;  /* 0x00000016080a7211 */ /* 0x040fe200078008ff */
[----:B------:R-:W-:Y:S01]  /*1c390*/  IMAD.WIDE.U32 R156, R19, R156, R160 ;  /* 0x0000009c139c7225 */ /* 0x000fe200078e00a0 */
[----:B------:R-:W-:Y:S02]  /*1c3a0*/  PRMT R19, R163, 0x7610, R19 ;  /* 0x00007610a3137816 */ /* 0x000fe40000000013 */
[----:B------:R-:W-:Y:S01]  /*1c3b0*/  LEA.HI.X R11, R8, R23, R9, 0x1, P0 ;  /* 0x00000017080b7211 */ /* 0x000fe200000f0c09 */
[----:B------:R-:W-:Y:S01]  /*1c3c0*/  IMAD.IADD R162, R162, 0x1, R157 ;  /* 0x00000001a2a27824 */ /* 0x000fe200078e029d */
[----:B------:R-:W-:-:S04]  /*1c3d0*/  LEA R8, P0, R156, R22, 0x1 ;  /* 0x000000169c087211 */ /* 0x000fc800078008ff */
[----:B------:R-:W-:Y:S02]  /*1c3e0*/  LEA.HI.X R9, R156, R23, R162, 0x1, P0 ;  /* 0x000000179c097211 */ /* 0x000fe400000f0ca2 */
[----:B------:R-:W-:-:S05]  /*1c3f0*/  IADD3 R158, P0, R158, R164, RZ ;  /* 0x000000a49e9e7210 */ /* 0x000fca0007f1e0ff */
[----:B------:R-:W-:Y:S01]  /*1c400*/  IMAD.X R154, R154, 0x1, R155, P0 ;  /* 0x000000019a9a7824 */ /* 0x000fe200000e069b */
[----:B------:R-:W-:-:S04]  /*1c410*/  LEA R152, P0, R158, R22, 0x1 ;  /* 0x000000169e987211 */ /* 0x000fc800078008ff */
[----:B------:R-:W-:Y:S02]  /*1c420*/  LEA.HI.X R153, R158, R23, R154, 0x1, P0 ;  /* 0x000000179e997211 */ /* 0x000fe400000f0c9a */
[----:B------:R-:W-:-:S13]  /*1c430*/  ISETP.GT.AND P0, PT, R0, RZ, P2 ;  /* 0x000000ff0000720c */ /* 0x000fda0001704270 */
[----:B------:R-:W-:Y:S05]  /*1c440*/  @!P0 BRA `(.L_x_75) ;  /* 0x0000000000048947 */ /* 0x000fea0003800000 */
[----:B------:R3:W5:Y:S02]  /*1c450*/  LDG.E.LTC128B.U16 R19, desc[UR36][R14.64+0x60] ;  /* 0x000060240e137981 */ /* 0x000764000c1e1520 */
.L_x_75:
[----:B------:R-:W-:Y:S05]  /*1c460*/  BSYNC B1 ;  /* 0x0000000000017941 */ /* 0x000fea0003800000 */
.L_x_74:
        /* <DEDUP_REMOVED lines=13> */
.L_x_77:
[----:B------:R-:W-:Y:S05]  /*1c540*/  BSYNC B1 ;  /* 0x0000000000017941 */ /* 0x000fea0003800000 */
.L_x_76:
        /* <DEDUP_REMOVED lines=10> */
.L_x_79:
[----:B------:R-:W-:Y:S05]  /*1c5f0*/  BSYNC B1 ;  /* 0x0000000000017941 */ /* 0x000fea0003800000 */
.L_x_78:
        /* <DEDUP_REMOVED lines=10> */
.L_x_81:
[----:B------:R-:W-:Y:S05]  /*1c6a0*/  BSYNC B1 ;  /* 0x0000000000017941 */ /* 0x000fea0003800000 */
.L_x_80:
        /* <DEDUP_REMOVED lines=13> */
.L_x_83:
[----:B------:R-:W-:Y:S05]  /*1c780*/  BSYNC B1 ;  /* 0x0000000000017941 */ /* 0x000fea0003800000 */
.L_x_82:
[----:B------:R-:W2:Y:S01]  /*1c790*/  LDL.LU R23, [R1+0x470] ;  /* 0x0004700001177983 */ /* 0x000ea20000300800 */
[----:B-----5:R-:W-:Y:S01]  /*1c7a0*/  SHF.L.U32 R22, R19, 0x10, RZ ;  /* 0x0000001013167819 */ /* 0x020fe200000006ff */
[----:B------:R-:W-:Y:S01]  /*1c7b0*/  BSSY B1, `(.L_x_84) ;  /* 0x000000b000017945 */ /* 0x000fe20003800000 */
[----:B------:R-:W-:Y:S02]  /*1c7c0*/  ISETP.GT.AND P1, PT, R3, 0x39, PT ;  /* 0x000000390300780c */ /* 0x000fe40003f24270 */
        /* <DEDUP_REMOVED lines=9> */
.L_x_85:
[----:B------:R-:W-:Y:S05]  /*1c860*/  BSYNC B1 ;  /* 0x0000000000017941 */ /* 0x000fea0003800000 */
.L_x_84:
        /* <DEDUP_REMOVED lines=10> */
.L_x_87:
[----:B------:R-:W-:Y:S05]  /*1c910*/  BSYNC B1 ;  /* 0x0000000000017941 */ /* 0x000fea0003800000 */
.L_x_86:
        /* <DEDUP_REMOVED lines=10> */
.L_x_89:
[----:B------:R-:W-:Y:S05]  /*1c9c0*/  BSYNC B1 ;  /* 0x0000000000017941 */ /* 0x000fea0003800000 */
.L_x_88:
        /* <DEDUP_REMOVED lines=13> */
.L_x_91:
[----:B------:R-:W-:Y:S05]  /*1caa0*/  BSYNC B1 ;  /* 0x0000000000017941 */ /* 0x000fea0003800000 */
.L_x_90:
        /* <DEDUP_REMOVED lines=13> */
.L_x_93:
[----:B------:R-:W-:Y:S05]  /*1cb80*/  BSYNC B1 ;  /* 0x0000000000017941 */ /* 0x000fea0003800000 */
.L_x_92:
        /* <DEDUP_REMOVED lines=10> */
.L_x_95:
[----:B------:R-:W-:Y:S05]  /*1cc30*/  BSYNC B1 ;  /* 0x0000000000017941 */ /* 0x000fea0003800000 */
.L_x_94:
        /* <DEDUP_REMOVED lines=10> */
.L_x_97:
[----:B------:R-:W-:Y:S05]  /*1cce0*/  BSYNC B1 ;  /* 0x0000000000017941 */ /* 0x000fea0003800000 */
.L_x_96:
        /* <DEDUP_REMOVED lines=13> */
.L_x_99:
[----:B------:R-:W-:Y:S05]  /*1cdc0*/  BSYNC B1 ;  /* 0x0000000000017941 */ /* 0x000fea0003800000 */
.L_x_98:
        /* <DEDUP_REMOVED lines=13> */
.L_x_101:
[----:B------:R-:W-:Y:S05]  /*1cea0*/  BSYNC B1 ;  /* 0x0000000000017941 */ /* 0x000fea0003800000 */
.L_x_100:
        /* <DEDUP_REMOVED lines=10> */
.L_x_103:
[----:B------:R-:W-:Y:S05]  /*1cf50*/  BSYNC B1 ;  /* 0x0000000000017941 */ /* 0x000fea0003800000 */
.L_x_102:
        /* <DEDUP_REMOVED lines=10> */
.L_x_105:
[----:B------:R-:W-:Y:S05]  /*1d000*/  BSYNC B1 ;  /* 0x0000000000017941 */ /* 0x000fea0003800000 */
.L_x_104:
        /* <DEDUP_REMOVED lines=13> */
.L_x_107:
[----:B------:R-:W-:Y:S05]  /*1d0e0*/  BSYNC B1 ;  /* 0x0000000000017941 */ /* 0x000fea0003800000 */
.L_x_106:
        /* <DEDUP_REMOVED lines=13> */
.L_x_109:
[----:B------:R-:W-:Y:S05]  /*1d1c0*/  BSYNC B1 ;  /* 0x0000000000017941 */ /* 0x000fea0003800000 */
.L_x_108:
        /* <DEDUP_REMOVED lines=10> */
.L_x_111:
[----:B------:R-:W-:Y:S05]  /*1d270*/  BSYNC B1 ;  /* 0x0000000000017941 */ /* 0x000fea0003800000 */
.L_x_110:
        /* <DEDUP_REMOVED lines=10> */
.L_x_113:
[----:B------:R-:W-:Y:S05]  /*1d320*/  BSYNC B1 ;  /* 0x0000000000017941 */ /* 0x000fea0003800000 */
.L_x_112:
        /* <DEDUP_REMOVED lines=13> */
.L_x_115:
[----:B------:R-:W-:Y:S05]  /*1d400*/  BSYNC B1 ;  /* 0x0000000000017941 */ /* 0x000fea0003800000 */
.L_x_114:
        /* <DEDUP_REMOVED lines=13> */
.L_x_117:
[----:B------:R-:W-:Y:S05]  /*1d4e0*/  BSYNC B1 ;  /* 0x0000000000017941 */ /* 0x000fea0003800000 */
.L_x_116:
        /* <DEDUP_REMOVED lines=10> */
.L_x_119:
[----:B------:R-:W-:Y:S05]  /*1d590*/  BSYNC B1 ;  /* 0x0000000000017941 */ /* 0x000fea0003800000 */
.L_x_118:
        /* <DEDUP_REMOVED lines=10> */
.L_x_121:
[----:B------:R-:W-:Y:S05]  /*1d640*/  BSYNC B1 ;  /* 0x0000000000017941 */ /* 0x000fea0003800000 */
.L_x_120:
        /* <DEDUP_REMOVED lines=13> */
.L_x_123:
[----:B------:R-:W-:Y:S05]  /*1d720*/  BSYNC B1 ;  /* 0x0000000000017941 */ /* 0x000fea0003800000 */
.L_x_122:
        /* <DEDUP_REMOVED lines=13> */
.L_x_125:
[----:B------:R-:W-:Y:S05]  /*1d800*/  BSYNC B1 ;  /* 0x0000000000017941 */ /* 0x000fea0003800000 */
.L_x_124:
        /* <DEDUP_REMOVED lines=10> */
.L_x_127:
[----:B------:R-:W-:Y:S05]  /*1d8b0*/  BSYNC B1 ;  /* 0x0000000000017941 */ /* 0x000fea0003800000 */
.L_x_126:
        /* <DEDUP_REMOVED lines=10> */
.L_x_129:
[----:B------:R-:W-:Y:S05]  /*1d960*/  BSYNC B1 ;  /* 0x0000000000017941 */ /* 0x000fea0003800000 */
.L_x_128:
        /* <DEDUP_REMOVED lines=13> */
.L_x_131:
[----:B------:R-:W-:Y:S05]  /*1da40*/  BSYNC B1 ;  /* 0x0000000000017941 */ /* 0x000fea0003800000 */
.L_x_130:
        /* <DEDUP_REMOVED lines=13> */
.L_x_133:
[----:B------:R-:W-:Y:S05]  /*1db20*/  BSYNC B1 ;  /* 0x0000000000017941 */ /* 0x000fea0003800000 */
.L_x_132:
        /* <DEDUP_REMOVED lines=10> */
.L_x_135:
[----:B------:R-:W-:Y:S05]  /*1dbd0*/  BSYNC B1 ;  /* 0x0000000000017941 */ /* 0x000fea0003800000 */
.L_x_134:
        /* <DEDUP_REMOVED lines=10> */
.L_x_137:
[----:B------:R-:W-:Y:S05]  /*1dc80*/  BSYNC B1 ;  /* 0x0000000000017941 */ /* 0x000fea0003800000 */
.L_x_136:
[----:B------:R-:W3:Y:S01]  /*1dc90*/  LDL.LU R23, [R1+0x4dc] ;  /* 0x0004dc0001177983 */ /* 0x000ee20000300800 */
[----:B-----5:R-:W-:Y:S01]  /*1dca0*/  SHF.L.U32 R22, R19, 0x10, RZ ;  /* 0x0000001013167819 */ /* 0x020fe200000006ff */
[----:B------:R-:W-:Y:S01]  /*1dcb0*/  BSSY B1, `(.L_x_138) ;  /* 0x000000b000017945 */ /* 0x000fe20003800000 */
[----:B------:R-:W-:Y:S02]  /*1dcc0*/  ISETP.GT.AND P2, PT, R3, 0x70, PT ;  /* 0x000000700300780c */ /* 0x000fe40003f44270 */
        /* <DEDUP_REMOVED lines=9> */
.L_x_139:
[----:B------:R-:W-:Y:S05]  /*1dd60*/  BSYNC B1 ;  /* 0x0000000000017941 */ /* 0x000fea0003800000 */
.L_x_138:
        /* <DEDUP_REMOVED lines=13> */
.L_x_141:
[----:B------:R-:W-:Y:S05]  /*1de40*/  BSYNC B1 ;  /* 0x0000000000017941 */ /* 0x000fea0003800000 */
.L_x_140:
        /* <DEDUP_REMOVED lines=10> */
.L_x_143:
[----:B------:R-:W-:Y:S05]  /*1def0*/  BSYNC B1 ;  /* 0x0000000000017941 */ /* 0x000fea0003800000 */
.L_x_142:
        /* <DEDUP_REMOVED lines=10> */
.L_x_145:
[----:B------:R-:W-:Y:S05]  /*1dfa0*/  BSYNC B1 ;  /* 0x0000000000017941 */ /* 0x000fea0003800000 */
.L_x_144:
        /* <DEDUP_REMOVED lines=13> */
.L_x_147:
[----:B------:R-:W-:Y:S05]  /*1e080*/  BSYNC B1 ;  /* 0x0000000000017941 */ /* 0x000fea0003800000 */
.L_x_146:
        /* <DEDUP_REMOVED lines=13> */
.L_x_149:
[----:B------:R-:W-:Y:S05]  /*1e160*/  BSYNC B1 ;  /* 0x0000000000017941 */ /* 0x000fea0003800000 */
.L_x_148:
        /* <DEDUP_REMOVED lines=10> */
.L_x_151:
[----:B------:R-:W-:Y:S05]  /*1e210*/  BSYNC B1 ;  /* 0x0000000000017941 */ /* 0x000fea0003800000 */
.L_x_150:
        /* <DEDUP_REMOVED lines=10> */
.L_x_153:
[----:B------:R-:W-:Y:S05]  /*1e2c0*/  BSYNC B1 ;  /* 0x0000000000017941 */ /* 0x000fea0003800000 */
.L_x_152:
        /* <DEDUP_REMOVED lines=13> */
.L_x_155:
[----:B------:R-:W-:Y:S05]  /*1e3a0*/  BSYNC B1 ;  /* 0x0000000000017941 */ /* 0x000fea0003800000 */
.L_x_154:
        /* <DEDUP_REMOVED lines=13> */
.L_x_157:
[----:B------:R-:W-:Y:S05]  /*1e480*/  BSYNC B1 ;  /* 0x0000000000017941 */ /* 0x000fea0003800000 */
.L_x_156:
        /* <DEDUP_REMOVED lines=10> */
.L_x_159:
[----:B------:R-:W-:Y:S05]  /*1e530*/  BSYNC B1 ;  /* 0x0000000000017941 */ /* 0x000fea0003800000 */
.L_x_158:
        /* <DEDUP_REMOVED lines=10> */
.L_x_161:
[----:B------:R-:W-:Y:S05]  /*1e5e0*/  BSYNC B1 ;  /* 0x0000000000017941 */ /* 0x000fea0003800000 */
.L_x_160:
        /* <DEDUP_REMOVED lines=13> */
.L_x_163:
[----:B------:R-:W-:Y:S05]  /*1e6c0*/  BSYNC B1 ;  /* 0x0000000000017941 */ /* 0x000fea0003800000 */
.L_x_162:
        /* <DEDUP_REMOVED lines=13> */
.L_x_165:
[----:B------:R-:W-:Y:S05]  /*1e7a0*/  BSYNC B1 ;  /* 0x0000000000017941 */ /* 0x000fea0003800000 */
.L_x_164:
        /* <DEDUP_REMOVED lines=10> */
.L_x_167:
[----:B------:R-:W-:Y:S05]  /*1e850*/  BSYNC B1 ;  /* 0x0000000000017941 */ /* 0x000fea0003800000 */
.L_x_166:
        /* <DEDUP_REMOVED lines=10> */
.L_x_169:
[----:B------:R-:W-:Y:S05]  /*1e900*/  BSYNC B1 ;  /* 0x0000000000017941 */ /* 0x000fea0003800000 */
.L_x_168:
        /* <DEDUP_REMOVED lines=13> */
.L_x_171:
[----:B------:R-:W-:Y:S05]  /*1e9e0*/  BSYNC B1 ;  /* 0x0000000000017941 */ /* 0x000fea0003800000 */
.L_x_170:
        /* <DEDUP_REMOVED lines=13> */
.L_x_173:
[----:B------:R-:W-:Y:S05]  /*1eac0*/  BSYNC B1 ;  /* 0x0000000000017941 */ /* 0x000fea0003800000 */
.L_x_172:
        /* <DEDUP_REMOVED lines=10> */
.L_x_175:
[----:B------:R-:W-:Y:S05]  /*1eb70*/  BSYNC B1 ;  /* 0x0000000000017941 */ /* 0x000fea0003800000 */
.L_x_174:
        /* <DEDUP_REMOVED lines=10> */
.L_x_177:
[----:B------:R-:W-:Y:S05]  /*1ec20*/  BSYNC B1 ;  /* 0x0000000000017941 */ /* 0x000fea0003800000 */
.L_x_176:
        /* <DEDUP_REMOVED lines=13> */
.L_x_179:
[----:B------:R-:W-:Y:S05]  /*1ed00*/  BSYNC B1 ;  /* 0x0000000000017941 */ /* 0x000fea0003800000 */
.L_x_178:
        /* <DEDUP_REMOVED lines=13> */
.L_x_181:
[----:B------:R-:W-:Y:S05]  /*1ede0*/  BSYNC B1 ;  /* 0x0000000000017941 */ /* 0x000fea0003800000 */
.L_x_180:
        /* <DEDUP_REMOVED lines=10> */
.L_x_183:
[----:B------:R-:W-:Y:S05]  /*1ee90*/  BSYNC B1 ;  /* 0x0000000000017941 */ /* 0x000fea0003800000 */
.L_x_182:
        /* <DEDUP_REMOVED lines=10> */
.L_x_185:
[----:B------:R-:W-:Y:S05]  /*1ef40*/  BSYNC B1 ;  /* 0x0000000000017941 */ /* 0x000fea0003800000 */
.L_x_184:
        /* <DEDUP_REMOVED lines=13> */
.L_x_187:
[----:B------:R-:W-:Y:S05]  /*1f020*/  BSYNC B1 ;  /* 0x0000000000017941 */ /* 0x000fea0003800000 */
.L_x_186:
        /* <DEDUP_REMOVED lines=13> */
.L_x_189:
[----:B------:R-:W-:Y:S05]  /*1f100*/  BSYNC B1 ;  /* 0x0000000000017941 */ /* 0x000fea0003800000 */
.L_x_188:
        /* <DEDUP_REMOVED lines=10> */
.L_x_191:
[----:B------:R-:W-:Y:S05]  /*1f1b0*/  BSYNC B1 ;  /* 0x0000000000017941 */ /* 0x000fea0003800000 */
.L_x_190:
        /* <DEDUP_REMOVED lines=10> */
.L_x_193:
[----:B------:R-:W-:Y:S05]  /*1f260*/  BSYNC B1 ;  /* 0x0000000000017941 */ /* 0x000fea0003800000 */
.L_x_192:
        /* <DEDUP_REMOVED lines=13> */
.L_x_195:
[----:B------:R-:W-:Y:S05]  /*1f340*/  BSYNC B1 ;  /* 0x0000000000017941 */ /* 0x000fea0003800000 */
.L_x_194:
        /* <DEDUP_REMOVED lines=13> */
.L_x_197:
[----:B------:R-:W-:Y:S05]  /*1f420*/  BSYNC B1 ;  /* 0x0000000000017941 */ /* 0x000fea0003800000 */
.L_x_196:
        /* <DEDUP_REMOVED lines=10> */
.L_x_199:
[----:B------:R-:W-:Y:S05]  /*1f4d0*/  BSYNC B1 ;  /* 0x0000000000017941 */ /* 0x000fea0003800000 */
.L_x_198:
        /* <DEDUP_REMOVED lines=10> */
.L_x_201:
[----:B------:R-:W-:Y:S05]  /*1f580*/  BSYNC B1 ;  /* 0x0000000000017941 */ /* 0x000fea0003800000 */
.L_x_200:
        /* <DEDUP_REMOVED lines=13> */
.L_x_203:
[----:B------:R-:W-:Y:S05]  /*1f660*/  BSYNC B1 ;  /* 0x0000000000017941 */ /* 0x000fea0003800000 */
.L_x_202:
        /* <DEDUP_REMOVED lines=13> */
.L_x_205:
[----:B------:R-:W-:Y:S05]  /*1f740*/  BSYNC B1 ;  /* 0x0000000000017941 */ /* 0x000fea0003800000 */
.L_x_204:
        /* <DEDUP_REMOVED lines=10> */
.L_x_207:
[----:B------:R-:W-:Y:S05]  /*1f7f0*/  BSYNC B1 ;  /* 0x0000000000017941 */ /* 0x000fea0003800000 */
.L_x_206:
        /* <DEDUP_REMOVED lines=10> */
.L_x_209:
[----:B------:R-:W-:Y:S05]  /*1f8a0*/  BSYNC B1 ;  /* 0x0000000000017941 */ /* 0x000fea0003800000 */
.L_x_208:
        /* <DEDUP_REMOVED lines=13> */
.L_x_211:
[----:B------:R-:W-:Y:S05]  /*1f980*/  BSYNC B1 ;  /* 0x0000000000017941 */ /* 0x000fea0003800000 */
.L_x_210:
        /* <DEDUP_REMOVED lines=13> */
.L_x_213:
[----:B------:R-:W-:Y:S05]  /*1fa60*/  BSYNC B1 ;  /* 0x0000000000017941 */ /* 0x000fea0003800000 */
.L_x_212:
        /* <DEDUP_REMOVED lines=10> */
.L_x_215:
[----:B------:R-:W-:Y:S05]  /*1fb10*/  BSYNC B1 ;  /* 0x0000000000017941 */ /* 0x000fea0003800000 */
.L_x_214:
        /* <DEDUP_REMOVED lines=10> */
.L_x_217:
[----:B------:R-:W-:Y:S05]  /*1fbc0*/  BSYNC B1 ;  /* 0x0000000000017941 */ /* 0x000fea0003800000 */
.L_x_216:
        /* <DEDUP_REMOVED lines=13> */
.L_x_219:
[----:B------:R-:W-:Y:S05]  /*1fca0*/  BSYNC B1 ;  /* 0x0000000000017941 */ /* 0x000fea0003800000 */
.L_x_218:
        /* <DEDUP_REMOVED lines=13> */
.L_x_221:
[----:B------:R-:W-:Y:S05]  /*1fd80*/  BSYNC B1 ;  /* 0x0000000000017941 */ /* 0x000fea0003800000 */
.L_x_220:
        /* <DEDUP_REMOVED lines=10> */
.L_x_223:
[----:B------:R-:W-:Y:S05]  /*1fe30*/  BSYNC B1 ;  /* 0x0000000000017941 */ /* 0x000fea0003800000 */
.L_x_222:
        /* <DEDUP_REMOVED lines=10> */
.L_x_225:
[----:B------:R-:W-:Y:S05]  /*1fee0*/  BSYNC B1 ;  /* 0x0000000000017941 */ /* 0x000fea0003800000 */
.L_x_224:
        /* <DEDUP_REMOVED lines=13> */
.L_x_227:
[----:B------:R-:W-:Y:S05]  /*1ffc0*/  BSYNC B1 ;  /* 0x0000000000017941 */ /* 0x000fea0003800000 */
.L_x_226:
        /* <DEDUP_REMOVED lines=13> */
.L_x_229:
[----:B------:R-:W-:Y:S05]  /*200a0*/  BSYNC B1 ;  /* 0x0000000000017941 */ /* 0x000fea0003800000 */
.L_x_228:
        /* <DEDUP_REMOVED lines=10> */
.L_x_231:
[----:B------:R-:W-:Y:S05]  /*20150*/  BSYNC B1 ;  /* 0x0000000000017941 */ /* 0x000fea0003800000 */
.L_x_230:
        /* <DEDUP_REMOVED lines=10> */
.L_x_233:
[----:B------:R-:W-:Y:S05]  /*20200*/  BSYNC B1 ;  /* 0x0000000000017941 */ /* 0x000fea0003800000 */
.L_x_232:
        /* <DEDUP_REMOVED lines=13> */
.L_x_235:
[----:B------:R-:W-:Y:S05]  /*202e0*/  BSYNC B1 ;  /* 0x0000000000017941 */ /* 0x000fea0003800000 */
.L_x_234:
        /* <DEDUP_REMOVED lines=13> */
.L_x_237:
[----:B------:R-:W-:Y:S05]  /*203c0*/  BSYNC B1 ;  /* 0x0000000000017941 */ /* 0x000fea0003800000 */
.L_x_236:
        /* <DEDUP_REMOVED lines=10> */
.L_x_239:
[----:B------:R-:W-:Y:S05]  /*20470*/  BSYNC B1 ;  /* 0x0000000000017941 */ /* 0x000fea0003800000 */
.L_x_238:
        /* <DEDUP_REMOVED lines=10> */
.L_x_241:
[----:B------:R-:W-:Y:S05]  /*20520*/  BSYNC B1 ;  /* 0x0000000000017941 */ /* 0x000fea0003800000 */
.L_x_240:
        /* <DEDUP_REMOVED lines=13> */
.L_x_243:
[----:B------:R-:W-:Y:S05]  /*20600*/  BSYNC B1 ;  /* 0x0000000000017941 */ /* 0x000fea0003800000 */
.L_x_242:
        /* <DEDUP_REMOVED lines=13> */
.L_x_245:
[----:B------:R-:W-:Y:S05]  /*206e0*/  BSYNC B1 ;  /* 0x0000000000017941 */ /* 0x000fea0003800000 */
.L_x_244:
        /* <DEDUP_REMOVED lines=10> */
.L_x_247:
[----:B------:R-:W-:Y:S05]  /*20790*/  BSYNC B1 ;  /* 0x0000000000017941 */ /* 0x000fea0003800000 */
.L_x_246:
        /* <DEDUP_REMOVED lines=10> */
.L_x_249:
[----:B------:R-:W-:Y:S05]  /*20840*/  BSYNC B1 ;  /* 0x0000000000017941 */ /* 0x000fea0003800000 */
.L_x_248:
        /* <DEDUP_REMOVED lines=13> */
.L_x_251:
[----:B------:R-:W-:Y:S05]  /*20920*/  BSYNC B1 ;  /* 0x0000000000017941 */ /* 0x000fea0003800000 */
.L_x_250:
        /* <DEDUP_REMOVED lines=13> */
.L_x_253:
[----:B------:R-:W-:Y:S05]  /*20a00*/  BSYNC B1 ;  /* 0x0000000000017941 */ /* 0x000fea0003800000 */
.L_x_252:
        /* <DEDUP_REMOVED lines=10> */
.L_x_255:
[----:B------:R-:W-:Y:S05]  /*20ab0*/  BSYNC B1 ;  /* 0x0000000000017941 */ /* 0x000fea0003800000 */
.L_x_254:
        /* <DEDUP_REMOVED lines=10> */
.L_x_257:
[----:B------:R-:W-:Y:S05]  /*20b60*/  BSYNC B1 ;  /* 0x0000000000017941 */ /* 0x000fea0003800000 */
.L_x_256:
        /* <DEDUP_REMOVED lines=13> */
.L_x_259:
[----:B------:R-:W-:Y:S05]  /*20c40*/  BSYNC B1 ;  /* 0x0000000000017941 */ /* 0x000fea0003800000 */
.L_x_258:
        /* <DEDUP_REMOVED lines=13> */
.L_x_261:
[----:B------:R-:W-:Y:S05]  /*20d20*/  BSYNC B1 ;  /* 0x0000000000017941 */ /* 0x000fea0003800000 */
.L_x_260:
        /* <DEDUP_REMOVED lines=10> */
.L_x_263:
[----:B------:R-:W-:Y:S05]  /*20dd0*/  BSYNC B1 ;  /* 0x0000000000017941 */ /* 0x000fea0003800000 */
.L_x_262:
        /* <DEDUP_REMOVED lines=10> */
.L_x_265:
[----:B------:R-:W-:Y:S05]  /*20e80*/  BSYNC B1 ;  /* 0x0000000000017941 */ /* 0x000fea0003800000 */
.L_x_264:
[----:B------:R-:W3:Y:S01]  /*20e90*/  LDL.LU R23, [R1+0x5dc] ;  /* 0x0005dc0001177983 */ /* 0x000ee20000300800 */
[----:B-----5:R-:W-:Y:S01]  /*20ea0*/  IMAD.U32 R22, R19, 0x10000, RZ ;  /* 0x0001000013167824 */ /* 0x020fe200078e00ff */
[----:B------:R-:W-:Y:S01]  /*20eb0*/  ISETP.GT.AND P3, PT, R3, 0xf0, PT ;  /* 0x000000f00300780c */ /* 0x000fe20003f64270 */
[----:B------:R-:W-:Y:S02]  /*20ec0*/  BSSY B1, `(.L_x_266) ;  /* 0x0000008000017945 */ /* 0x000fe40003800000 */
[----:B------:R-:W-:-:S04]  /*20ed0*/  FMUL R22, R22, R16 ;  /* 0x0000001016167220 */ /* 0x000fc80000400000 */
[----:B---3--:R-:W-:-:S05]  /*20ee0*/  FFMA R22, R23, R2, R22 ;  /* 0x0000000217167223 */ /* 0x008fca0000000016 */
[----:B------:R-:W-:-:S05]  /*20ef0*/  F2FP.BF16.F32.PACK_AB R22, RZ, R22 ;  /* 0x00000016ff16723e */ /* 0x000fca00000010ff */
[----:B------:R3:W-:Y:S01]  /*20f00*/  @P0 STG.E.U16 desc[UR36][R6.64+0x1d2], R22 ;  /* 0x0001d21606000986 */ /* 0x0007e2000c101524 */
[----:B------:R-:W-:-:S13]  /*20f10*/  ISETP.GT.AND P0, PT, R0, RZ, P3 ;  /* 0x000000ff0000720c */ /* 0x000fda0001f04270 */
[----:B---3--:R-:W-:Y:S05]  /*20f20*/  @!P0 BRA `(.L_x_267) ;  /* 0x0000000000048947 */ /* 0x008fea0003800000 */
[----:B------:R3:W5:Y:S02]  /*20f30*/  LDG.E.LTC128B.U16 R19, desc[UR36][R14.64+0x1e0] ;  /* 0x0001e0240e137981 */ /* 0x000764000c1e1520 */
.L_x_267:
[----:B------:R-:W-:Y:S05]  /*20f40*/  BSYNC B1 ;  /* 0x0000000000017941 */ /* 0x000fea0003800000 */
.L_x_266:
[----:B------:R-:W2:Y:S01]  /*20f50*/  LDL.LU R23, [R1+0x5e0] ;  /* 0x0005e00001177983 */ /* 0x000ea20000300800 */
[----:B-----5:R-:W-:Y:S01]  /*20f60*/  IMAD.U32 R22, R19, 0x10000, RZ ;  /* 0x0001000013167824 */ /* 0x020fe200078e00ff */
[----:B------:R-:W-:Y:S01]  /*20f70*/  ISETP.GT.AND P2, PT, R3, 0xf1, PT ;  /* 0x000000f10300780c */ /* 0x000fe20003f44270 */
[----:B------:R-:W-:Y:S02]  /*20f80*/  BSSY B1, `(.L_x_268) ;  /* 0x0000008000017945 */ /* 0x000fe40003800000 */
[----:B------:R-:W-:-:S04]  /*20f90*/  FMUL R22, R22, R16 ;  /* 0x0000001016167220 */ /* 0x000fc80000400000 */
[----:B--2---:R-:W-:-:S05]  /*20fa0*/  FFMA R22, R23, R2, R22 ;  /* 0x0000000217167223 */ /* 0x004fca0000000016 */
[----:B------:R-:W-:-:S05]  /*20fb0*/  F2FP.BF16.F32.PACK_AB R22, RZ, R22 ;  /* 0x00000016ff16723e */ /* 0x000fca00000010ff */
[----:B------:R2:W-:Y:S01]  /*20fc0*/  @P0 STG.E.U16 desc[UR36][R4.64+0x1e0], R22 ;  /* 0x0001e01604000986 */ /* 0x0005e2000c101524 */
[----:B------:R-:W-:-:S13]  /*20fd0*/  ISETP.GT.AND P0, PT, R0, RZ, P2 ;  /* 0x000000ff0000720c */ /* 0x000fda0001704270 */
[----:B--2---:R-:W-:Y:S05]  /*20fe0*/  @!P0 BRA `(.L_x_269) ;  /* 0x0000000000048947 */ /* 0x004fea0003800000 */
[----:B------:R2:W5:Y:S02]  /*20ff0*/  LDG.E.LTC128B.U16 R19, desc[UR36][R14.64+0x1e2] ;  /* 0x0001e2240e137981 */ /* 0x000564000c1e1520 */
.L_x_269:
[----:B------:R-:W-:Y:S05]  /*21000*/  BSYNC B1 ;  /* 0x0000000000017941 */ /* 0x000fea0003800000 */
.L_x_268:
        /* <DEDUP_REMOVED lines=10> */
.L_x_271:
[----:B------:R-:W-:Y:S05]  /*210b0*/  BSYNC B1 ;  /* 0x0000000000017941 */ /* 0x000fea0003800000 */
.L_x_270:
        /* <DEDUP_REMOVED lines=10> */
.L_x_273:
[----:B------:R-:W-:Y:S05]  /*21160*/  BSYNC B1 ;  /* 0x0000000000017941 */ /* 0x000fea0003800000 */
.L_x_272:
        /* <DEDUP_REMOVED lines=11> */
.L_x_275:
[----:B------:R-:W-:Y:S05]  /*21220*/  BSYNC B1 ;  /* 0x0000000000017941 */ /* 0x000fea0003800000 */
.L_x_274:
[----:B------:R-:W2:Y:S01]  /*21230*/  LDL.LU R23, [R1+0x5f0] ;  /* 0x0005f00001177983 */ /* 0x000ea20000300800 */
[----:B-----5:R-:W-:Y:S01]  /*21240*/  IMAD.U32 R22, R19, 0x10000, RZ ;  /* 0x0001000013167824 */ /* 0x020fe200078e00ff */
[----:B------:R-:W-:Y:S03]  /*21250*/  BSSY B1, `(.L_x_276) ;  /* 0x0000009000017945 */ /* 0x000fe60003800000 */
[----:B------:R-:W-:-:S04]  /*21260*/  FMUL R22, R22, R16 ;  /* 0x0000001016167220 */ /* 0x000fc80000400000 */
[----:B--2---:R-:W-:-:S05]  /*21270*/  FFMA R22, R23, R2, R22 ;  /* 0x0000000217167223 */ /* 0x004fca0000000016 */
[----:B------:R-:W-:-:S05]  /*21280*/  F2FP.BF16.F32.PACK_AB R22, RZ, R22 ;  /* 0x00000016ff16723e */ /* 0x000fca00000010ff */
[----:B------:R2:W-:Y:S01]  /*21290*/  @P0 STG.E.U16 desc[UR36][R4.64+0x1f0], R22 ;  /* 0x0001f01604000986 */ /* 0x0005e2000c101524 */
[----:B------:R-:W-:-:S04]  /*212a0*/  ISETP.GT.AND P0, PT, R3, 0xf9, PT ;  /* 0x000000f90300780c */ /* 0x000fc80003f04270 */
[----:B------:R-:W-:-:S13]  /*212b0*/  ISETP.GT.AND P4, PT, R0, RZ, P0 ;  /* 0x000000ff0000720c */ /* 0x000fda0000784270 */
[----:B--2---:R-:W-:Y:S05]  /*212c0*/  @!P4 BRA `(.L_x_277) ;  /* 0x000000000004c947 */ /* 0x004fea0003800000 */
[----:B------:R2:W5:Y:S02]  /*212d0*/  LDG.E.LTC128B.U16 R19, desc[UR36][R14.64+0x1f2] ;  /* 0x0001f2240e137981 */ /* 0x000564000c1e1520 */
.L_x_277:
[----:B------:R-:W-:Y:S05]  /*212e0*/  BSYNC B1 ;  /* 0x0000000000017941 */ /* 0x000fea0003800000 */
.L_x_276:
        /* <DEDUP_REMOVED lines=10> */
.L_x_279:
[----:B------:R-:W-:Y:S05]  /*21390*/  BSYNC B1 ;  /* 0x0000000000017941 */ /* 0x000fea0003800000 */
.L_x_278:
        /* <DEDUP_REMOVED lines=10> */
.L_x_281:
[----:B------:R-:W-:Y:S05]  /*21440*/  BSYNC B1 ;  /* 0x0000000000017941 */ /* 0x000fea0003800000 */
.L_x_280:
[----:B------:R-:W3:Y:S01]  /*21450*/  LDL.LU R154, [R1+0x5fc] ;  /* 0x0005fc00019a7983 */ /* 0x000ee20000300800 */
[----:B-----5:R-:W-:Y:S02]  /*21460*/  SHF.L.U32 R22, R19, 0x10, RZ ;  /* 0x0000001013167819 */ /* 0x020fe400000006ff */
[----:B------:R-:W-:Y:S01]  /*21470*/  SHF.L.U64.HI R155, R20, 0x8, R21 ;  /* 0x00000008149b7819 */ /* 0x000fe20000010215 */
[----:B------:R-:W4:Y:S02]  /*21480*/  LDL.LU R23, [R1+0x200] ;  /* 0x0002000001177983 */ /* 0x000f240000300800 */
[----:B------:R-:W-:-:S04]  /*21490*/  FMUL R22, R22, R16 ;  /* 0x0000001016167220 */ /* 0x000fc80000400000 */
[----:B---3--:R-:W-:Y:S01]  /*214a0*/  FFMA R22, R154, R2, R22 ;  /* 0x000000029a167223 */ /* 0x008fe20000000016 */
[----:B------:R-:W-:-:S04]  /*214b0*/  IMAD.SHL.U32 R154, R20, 0x100, RZ ;  /* 0x00000100149a7824 */ /* 0x000fc800078e00ff */
[----:B------:R-:W-:-:S05]  /*214c0*/  F2FP.BF16.F32.PACK_AB R22, RZ, R22 ;  /* 0x00000016ff16723e */ /* 0x000fca00000010ff */
[----:B------:R3:W-:Y:S01]  /*214d0*/  @P4 STG.E.U16 desc[UR36][R6.64+0x1f2], R22 ;  /* 0x0001f21606004986 */ /* 0x0007e2000c101524 */
[----:B------:R-:W-:-:S05]  /*214e0*/  IADD3 R20, P4, R154, R4, RZ ;  /* 0x000000049a147210 */ /* 0x000fca0007f9e0ff */
[----:B------:R-:W-:Y:S01]  /*214f0*/  IMAD.X R21, R155, 0x1, R5, P4 ;  /* 0x000000019b157824 */ /* 0x000fe200020e0605 */
[----:B------:R-:W-:-:S13]  /*21500*/  ISETP.GT.AND P4, PT, R0, 0x80, P5 ;  /* 0x000000800000780c */ /* 0x000fda0002f84270 */
[----:B------:R-:W3:Y:S01]  /*21510*/  @P4 LDG.E.LTC128B.U16 R19, desc[UR36][R166.64] ;  /* 0x00000024a6134981 */ /* 0x000ee2000c1e1520 */
[----:B------:R-:W-:Y:S01]  /*21520*/  BSSY B1, `(.L_x_282) ;  /* 0x000000a000017945 */ /* 0x000fe20003800000 */
[----:B---3--:R-:W-:-:S04]  /*21530*/  IMAD.U32 R22, R19, 0x10000, RZ ;  /* 0x0001000013167824 */ /* 0x008fc800078e00ff */
[----:B------:R-:W-:-:S04]  /*21540*/  FMUL R22, R22, R16 ;  /* 0x0000001016167220 */ /* 0x000fc80000400000 */
[----:B----4-:R-:W-:-:S05]  /*21550*/  FFMA R22, R23, R2, R22 ;  /* 0x0000000217167223 */ /* 0x010fca0000000016 */
[----:B------:R-:W-:-:S05]  /*21560*/  F2FP.BF16.F32.PACK_AB R22, RZ, R22 ;  /* 0x00000016ff16723e */ /* 0x000fca00000010ff */
[----:B------:R3:W-:Y:S01]  /*21570*/  @P4 STG.E.U16 desc[UR36][R20.64], R22 ;  /* 0x0000001614004986 */ /* 0x0007e2000c101524 */
[----:B------:R-:W-:-:S04]  /*21580*/  LOP3.LUT P4, RZ, R17, 0x2, RZ, 0xc0, !PT ;  /* 0x0000000211ff7812 */ /* 0x000fc8000788c0ff */
[----:B------:R-:W-:-:S13]  /*21590*/  ISETP.GT.AND P4, PT, R0, 0x80, P4 ;  /* 0x000000800000780c */ /* 0x000fda0002784270 */
[----:B---3--:R-:W-:Y:S05]  /*215a0*/  @!P4 BRA `(.L_x_283) ;  /* 0x000000000004c947 */ /* 0x008fea0003800000 */
[----:B------:R3:W5:Y:S02]  /*215b0*/  LDG.E.LTC128B.U16 R19, desc[UR36][R10.64+0x2] ;  /* 0x000002240a137981 */ /* 0x000764000c1e1520 */
.L_x_283:
[----:B------:R-:W-:Y:S05]  /*215c0*/  BSYNC B1 ;  /* 0x0000000000017941 */ /* 0x000fea0003800000 */
.L_x_282:
[----:B------:R-:W4:Y:S01]  /*215d0*/  LDL.LU R23, [R1+0x204] ;  /* 0x0002040001177983 */ /* 0x000f220000300800 */
[----:B-----5:R-:W-:Y:S01]  /*215e0*/  IMAD.U32 R22, R19, 0x10000, RZ ;  /* 0x0001000013167824 */ /* 0x020fe200078e00ff */
[----:B------:R-:W-:Y:S01]  /*215f0*/  ISETP.GT.AND P5, PT, R0, 0x88, P5 ;  /* 0x000000880000780c */ /* 0x000fe20002fa4270 */
[----:B------:R-:W-:Y:S02]  /*21600*/  BSSY B1, `(.L_x_284) ;  /* 0x0000009000017945 */ /* 0x000fe40003800000 */
[----:B------:R-:W-:-:S04]  /*21610*/  FMUL R22, R22, R16 ;  /* 0x0000001016167220 */ /* 0x000fc80000400000 */
[----:B----4-:R-:W-:-:S05]  /*21620*/  FFMA R22, R23, R2, R22 ;  /* 0x0000000217167223 */ /* 0x010fca0000000016 */
[----:B------:R-:W-:-:S05]  /*21630*/  F2FP.BF16.F32.PACK_AB R22, RZ, R22 ;  /* 0x00000016ff16723e */ /* 0x000fca00000010ff */
[----:B------:R4:W-:Y:S02]  /*21640*/  @P4 STG.E.U16 desc[UR36][R20.64+0x2], R22 ;  /* 0x0000021614004986 */ /* 0x0009e4000c101524 */
[----:B----4-:R-:W-:-:S05]  /*21650*/  IADD3 R22, P4, R20, R168, RZ ;  /* 0x000000a814167210 */ /* 0x010fca0007f9e0ff */
[----:B------:R-:W-:Y:S01]  /*21660*/  IMAD.X R23, R21, 0x1, R169, P4 ;  /* 0x0000000115177824 */ /* 0x000fe200020e06a9 */
[----:B------:R-:W-:Y:S07]  /*21670*/  @!P5 BRA `(.L_x_285) ;  /* 0x000000000004d947 */ /* 0x000fee0003800000 */
[----:B------:R4:W5:Y:S02]  /*21680*/  LDG.E.LTC128B.U16 R19, desc[UR36][R152.64] ;  /* 0x0000002498137981 */ /* 0x000964000c1e1520 */
.L_x_285:
[----:B------:R-:W-:Y:S05]  /*21690*/  BSYNC B1 ;  /* 0x0000000000017941 */ /* 0x000fea0003800000 */
.L_x_284:
[----:B----4-:R-:W4:Y:S01]  /*216a0*/  LDL.LU R153, [R1+0x208] ;  /* 0x0002080001997983 */ /* 0x010f220000300800 */
[----:B-----5:R-:W-:Y:S01]  /*216b0*/  IMAD.U32 R152, R19, 0x10000, RZ ;  /* 0x0001000013987824 */ /* 0x020fe200078e00ff */
[----:B------:R-:W-:Y:S01]  /*216c0*/  LOP3.LUT P4, RZ, R17, 0x2, RZ, 0xc0, !PT ;  /* 0x0000000211ff7812 */ /* 0x000fe2000788c0ff */
[----:B------:R-:W-:Y:S02]  /*216d0*/  BSSY B1, `(.L_x_286) ;  /* 0x0000008000017945 */ /* 0x000fe40003800000 */
[----:B------:R-:W-:Y:S01]  /*216e0*/  FMUL R152, R152, R16 ;  /* 0x0000001098987220 */ /* 0x000fe20000400000 */
[----:B------:R-:W-:-:S03]  /*216f0*/  ISETP.GT.AND P4, PT, R0, 0x88, P4 ;  /* 0x000000880000780c */ /* 0x000fc60002784270 */
[----:B----4-:R-:W-:-:S05]  /*21700*/  FFMA R152, R153, R2, R152 ;  /* 0x0000000299987223 */ /* 0x010fca0000000098 */
[----:B------:R-:W-:-:S05]  /*21710*/  F2FP.BF16.F32.PACK_AB R152, RZ, R152 ;  /* 0x00000098ff98723e */ /* 0x000fca00000010ff */
[----:B------:R4:W-:Y:S01]  /*21720*/  @P5 STG.E.U16 desc[UR36][R22.64], R152 ;  /* 0x0000009816005986 */ /* 0x0009e2000c101524 */
[----:B------:R-:W-:Y:S05]  /*21730*/  @!P4 BRA `(.L_x_287) ;  /* 0x000000000004c947 */ /* 0x000fea0003800000 */
[----:B------:R0:W5:Y:S02]  /*21740*/  LDG.E.LTC128B.U16 R19, desc[UR36][R8.64+0x2] ;  /* 0x0000022408137981 */ /* 0x000164000c1e1520 */
.L_x_287:
[----:B------:R-:W-:Y:S05]  /*21750*/  BSYNC B1 ;  /* 0x0000000000017941 */ /* 0x000fea0003800000 */
.L_x_286:
[----:B------:R-:W2:Y:S01]  /*21760*/  LDL.LU R153, [R1+0x20c] ;  /* 0x00020c0001997983 */ /* 0x000ea20000300800 */
[----:B----45:R-:W-:Y:S01]  /*21770*/  IMAD.U32 R152, R19, 0x10000, RZ ;  /* 0x0001000013987824 */ /* 0x030fe200078e00ff */
[----:B------:R-:W-:Y:S01]  /*21780*/  LOP3.LUT P5, RZ, R17, 0x4, RZ, 0xc0, !PT ;  /* 0x0000000411ff7812 */ /* 0x000fe200078ac0ff */
[----:B------:R-:W-:Y:S02]  /*21790*/  BSSY B1, `(.L_x_288) ;  /* 0x0000008000017945 */ /* 0x000fe40003800000 */
[----:B------:R-:W-:-:S04]  /*217a0*/  FMUL R152, R152, R16 ;  /* 0x0000001098987220 */ /* 0x000fc80000400000 */
[----:B--2---:R-:W-:-:S05]  /*217b0*/  FFMA R152, R153, R2, R152 ;  /* 0x0000000299987223 */ /* 0x004fca0000000098 */
[----:B------:R-:W-:-:S05]  /*217c0*/  F2FP.BF16.F32.PACK_AB R152, RZ, R152 ;  /* 0x00000098ff98723e */ /* 0x000fca00000010ff */
[----:B------:R2:W-:Y:S01]  /*217d0*/  @P4 STG.E.U16 desc[UR36][R22.64+0x2], R152 ;  /* 0x0000029816004986 */ /* 0x0005e2000c101524 */
[----:B------:R-:W-:-:S13]  /*217e0*/  ISETP.GT.AND P4, PT, R0, 0x80, P5 ;  /* 0x000000800000780c */ /* 0x000fda0002f84270 */
[----:B--2---:R-:W-:Y:S05]  /*217f0*/  @!P4 BRA `(.L_x_289) ;  /* 0x000000000004c947 */ /* 0x004fea0003800000 */
[----:B------:R2:W5:Y:S02]  /*21800*/  LDG.E.LTC128B.U16 R19, desc[UR36][R10.64+0x10] ;  /* 0x000010240a137981 */ /* 0x000564000c1e1520 */
.L_x_289:
[----:B------:R-:W-:Y:S05]  /*21810*/  BSYNC B1 ;  /* 0x0000000000017941 */ /* 0x000fea0003800000 */
.L_x_288:
[----:B------:R-:W4:Y:S01]  /*21820*/  LDL.LU R153, [R1+0x210] ;  /* 0x0002100001997983 */ /* 0x000f220000300800 */
[----:B-----5:R-:W-:Y:S01]  /*21830*/  IMAD.U32 R152, R19, 0x10000, RZ ;  /* 0x0001000013987824 */ /* 0x020fe200078e00ff */
[----:B------:R-:W-:Y:S01]  /*21840*/  LOP3.LUT P5, RZ, R17, 0x8, RZ, 0xc0, !PT ;  /* 0x0000000811ff7812 */ /* 0x000fe200078ac0ff */
[----:B------:R-:W-:Y:S02]  /*21850*/  BSSY B1, `(.L_x_290) ;  /* 0x0000008000017945 */ /* 0x000fe40003800000 */
[----:B------:R-:W-:-:S04]  /*21860*/  FMUL R152, R152, R16 ;  /* 0x0000001098987220 */ /* 0x000fc80000400000 */
[----:B----4-:R-:W-:-:S05]  /*21870*/  FFMA R152, R153, R2, R152 ;  /* 0x0000000299987223 */ /* 0x010fca0000000098 */
[----:B------:R-:W-:-:S05]  /*21880*/  F2FP.BF16.F32.PACK_AB R152, RZ, R152 ;  /* 0x00000098ff98723e */ /* 0x000fca00000010ff */
[----:B------:R4:W-:Y:S01]  /*21890*/  @P4 STG.E.U16 desc[UR36][R20.64+0x10], R152 ;  /* 0x0000109814004986 */ /* 0x0009e2000c101524 */
[----:B------:R-:W-:-:S13]  /*218a0*/  ISETP.GT.AND P4, PT, R0, 0x80, P5 ;  /* 0x000000800000780c */ /* 0x000fda0002f84270 */
[----:B----4-:R-:W-:Y:S05]  /*218b0*/  @!P4 BRA `(.L_x_291) ;  /* 0x000000000004c947 */ /* 0x010fea0003800000 */
[----:B------:R4:W5:Y:S02]  /*218c0*/  LDG.E.LTC128B.U16 R19, desc[UR36][R10.64+0x12] ;  /* 0x000012240a137981 */ /* 0x000964000c1e1520 */
.L_x_291:
[----:B------:R-:W-:Y:S05]  /*218d0*/  BSYNC B1 ;  /* 0x0000000000017941 */ /* 0x000fea0003800000 */
.L_x_290:
[----:B------:R-:W2:Y:S01]  /*218e0*/  LDL.LU R153, [R1+0x214] ;  /* 0x0002140001997983 */ /* 0x000ea20000300800 */
[----:B-----5:R-:W-:Y:S01]  /*218f0*/  SHF.L.U32 R152, R19, 0x10, RZ ;  /* 0x0000001013987819 */ /* 0x020fe200000006ff */
[----:B------:R-:W-:Y:S04]  /*21900*/  BSSY B1, `(.L_x_292) ;  /* 0x0000009000017945 */ /* 0x000fe80003800000 */
[----:B------:R-:W-:-:S04]  /*21910*/  FMUL R152, R152, R16 ;  /* 0x0000001098987220 */ /* 0x000fc80000400000 */
[----:B--2---:R-:W-:-:S05]  /*21920*/  FFMA R152, R153, R2, R152 ;  /* 0x0000000299987223 */ /* 0x004fca0000000098 */
[----:B------:R-:W-:-:S05]  /*21930*/  F2FP.BF16.F32.PACK_AB R152, RZ, R152 ;  /* 0x00000098ff98723e */ /* 0x000fca00000010ff */
[----:B------:R2:W-:Y:S01]  /*21940*/  @P4 STG.E.U16 desc[UR36][R20.64+0x12], R152 ;  /* 0x0000129814004986 */ /* 0x0005e2000c101524 */
[----:B------:R-:W-:-:S04]  /*21950*/  LOP3.LUT P4, RZ, R17, 0x4, RZ, 0xc0, !PT ;  /* 0x0000000411ff7812 */ /* 0x000fc8000788c0ff */
[----:B------:R-:W-:-:S13]  /*21960*/  ISETP.GT.AND P4, PT, R0, 0x88, P4 ;  /* 0x000000880000780c */ /* 0x000fda0002784270 */
[----:B--2---:R-:W-:Y:S05]  /*21970*/  @!P4 BRA `(.L_x_293) ;  /* 0x000000000004c947 */ /* 0x004fea0003800000 */
[----:B------:R2:W5:Y:S02]  /*21980*/  LDG.E.LTC128B.U16 R19, desc[UR36][R8.64+0x10] ;  /* 0x0000102408137981 */ /* 0x000564000c1e1520 */
.L_x_293:
[----:B------:R-:W-:Y:S05]  /*21990*/  BSYNC B1 ;  /* 0x0000000000017941 */ /* 0x000fea0003800000 */
.L_x_292:
        /* <DEDUP_REMOVED lines=10> */
.L_x_295:
[----:B------:R-:W-:Y:S05]  /*21a40*/  BSYNC B1 ;  /* 0x0000000000017941 */ /* 0x000fea0003800000 */
.L_x_294:
[----:B------:R-:W2:Y:S01]  /*21a50*/  LDL.LU R153, [R1+0x21c] ;  /* 0x00021c0001997983 */ /* 0x000ea20000300800 */
[----:B-----5:R-:W-:Y:S01]  /*21a60*/  IMAD.U32 R152, R19, 0x10000, RZ ;  /* 0x0001000013987824 */ /* 0x020fe200078e00ff */
        /* <DEDUP_REMOVED lines=9> */
.L_x_297:
[----:B------:R-:W-:Y:S05]  /*21b00*/  BSYNC B1 ;  /* 0x0000000000017941 */ /* 0x000fea0003800000 */
.L_x_296:
[----:B------:R-:W3:Y:S01]  /*21b10*/  LDL.LU R153, [R1+0x220] ;  /* 0x0002200001997983 */ /* 0x000ee20000300800 */
[----:B-----5:R-:W-:Y:S01]  /*21b20*/  IMAD.U32 R152, R19, 0x10000, RZ ;  /* 0x0001000013987824 */ /* 0x020fe200078e00ff */
[----:B------:R-:W-:Y:S01]  /*21b30*/  LOP3.LUT P5, RZ, R18, 0x4000000, RZ, 0xc0, !PT ;  /* 0x0400000012ff7812 */ /* 0x000fe200078ac0ff */
[----:B------:R-:W-:Y:S02]  /*21b40*/  BSSY B1, `(.L_x_298) ;  /* 0x0000008000017945 */ /* 0x000fe40003800000 */
[----:B------:R-:W-:-:S04]  /*21b50*/  FMUL R152, R152, R16 ;  /* 0x0000001098987220 */ /* 0x000fc80000400000 */
[----:B---3--:R-:W-:-:S05]  /*21b60*/  FFMA R152, R153, R2, R152 ;  /* 0x0000000299987223 */ /* 0x008fca0000000098 */
[----:B------:R-:W-:-:S05]  /*21b70*/  F2FP.BF16.F32.PACK_AB R152, RZ, R152 ;  /* 0x00000098ff98723e */ /* 0x000fca00000010ff */
[----:B------:R3:W-:Y:S01]  /*21b80*/  @P4 STG.E.U16 desc[UR36][R20.64+0x20], R152 ;  /* 0x0000209814004986 */ /* 0x0007e2000c101524 */
[----:B------:R-:W-:-:S13]  /*21b90*/  ISETP.GT.AND P4, PT, R0, 0x80, P5 ;  /* 0x000000800000780c */ /* 0x000fda0002f84270 */
[----:B---3--:R-:W-:Y:S05]  /*21ba0*/  @!P4 BRA `(.L_x_299) ;  /* 0x000000000004c947 */ /* 0x008fea0003800000 */
[----:B------:R3:W5:Y:S02]  /*21bb0*/  LDG.E.LTC128B.U16 R19, desc[UR36][R10.64+0x22] ;  /* 0x000022240a137981 */ /* 0x000764000c1e1520 */
.L_x_299:
[----:B------:R-:W-:Y:S05]  /*21bc0*/  BSYNC B1 ;  /* 0x0000000000017941 */ /* 0x000fea0003800000 */
.L_x_298:
[----:B------:R-:W2:Y:S01]  /*21bd0*/  LDL.LU R153, [R1+0x224] ;  /* 0x0002240001997983 */ /* 0x000ea20000300800 */
[----:B-----5:R-:W-:Y:S01]  /*21be0*/  IMAD.U32 R152, R19, 0x10000, RZ ;  /* 0x0001000013987824 */ /* 0x020fe200078e00ff */
[----:B------:R-:W-:Y:S03]  /*21bf0*/  BSSY B1, `(.L_x_300) ;  /* 0x0000009000017945 */ /* 0x000fe60003800000 */
        /* <DEDUP_REMOVED lines=8> */
.L_x_301:
[----:B------:R-:W-:Y:S05]  /*21c80*/  BSYNC B1 ;  /* 0x0000000000017941 */ /* 0x000fea0003800000 */
.L_x_300:
        /* <DEDUP_REMOVED lines=10> */
.L_x_303:
[----:B------:R-:W-:Y:S05]  /*21d30*/  BSYNC B1 ;  /* 0x0000000000017941 */ /* 0x000fea0003800000 */
.L_x_302:
        /* <DEDUP_REMOVED lines=11> */
.L_x_305:
[----:B------:R-:W-:Y:S05]  /*21df0*/  BSYNC B1 ;  /* 0x0000000000017941 */ /* 0x000fea0003800000 */
.L_x_304:
        /* <DEDUP_REMOVED lines=11> */
.L_x_307:
[----:B------:R-:W-:Y:S05]  /*21eb0*/  BSYNC B1 ;  /* 0x0000000000017941 */ /* 0x000fea0003800000 */
.L_x_306:
        /* <DEDUP_REMOVED lines=11> */
.L_x_309:
[----:B------:R-:W-:Y:S05]  /*21f70*/  BSYNC B1 ;  /* 0x0000000000017941 */ /* 0x000fea0003800000 */
.L_x_308:
        /* <DEDUP_REMOVED lines=10> */
.L_x_311:
[----:B------:R-:W-:Y:S05]  /*22020*/  BSYNC B1 ;  /* 0x0000000000017941 */ /* 0x000fea0003800000 */
.L_x_310:
        /* <DEDUP_REMOVED lines=11> */
.L_x_313:
[----:B------:R-:W-:Y:S05]  /*220e0*/  BSYNC B1 ;  /* 0x0000000000017941 */ /* 0x000fea0003800000 */
.L_x_312:
        /* <DEDUP_REMOVED lines=11> */
.L_x_315:
[----:B------:R-:W-:Y:S05]  /*221a0*/  BSYNC B1 ;  /* 0x0000000000017941 */ /* 0x000fea0003800000 */
.L_x_314:
        /* <DEDUP_REMOVED lines=11> */
.L_x_317:
[----:B------:R-:W-:Y:S05]  /*22260*/  BSYNC B1 ;  /* 0x0000000000017941 */ /* 0x000fea0003800000 */
.L_x_316:
        /* <DEDUP_REMOVED lines=10> */
.L_x_319:
[----:B------:R-:W-:Y:S05]  /*22310*/  BSYNC B1 ;  /* 0x0000000000017941 */ /* 0x000fea0003800000 */
.L_x_318:
        /* <DEDUP_REMOVED lines=11> */
.L_x_321:
[----:B------:R-:W-:Y:S05]  /*223d0*/  BSYNC B1 ;  /* 0x0000000000017941 */ /* 0x000fea0003800000 */
.L_x_320:
        /* <DEDUP_REMOVED lines=11> */
.L_x_323:
[----:B------:R-:W-:Y:S05]  /*22490*/  BSYNC B1 ;  /* 0x0000000000017941 */ /* 0x000fea0003800000 */
.L_x_322:
        /* <DEDUP_REMOVED lines=11> */
.L_x_325:
[----:B------:R-:W-:Y:S05]  /*22550*/  BSYNC B1 ;  /* 0x0000000000017941 */ /* 0x000fea0003800000 */
.L_x_324:
        /* <DEDUP_REMOVED lines=10> */
.L_x_327:
[----:B------:R-:W-:Y:S05]  /*22600*/  BSYNC B1 ;  /* 0x0000000000017941 */ /* 0x000fea0003800000 */
.L_x_326:
[----:B------:R-:W2:Y:S01]  /*22610*/  LDL.LU R153, [R1+0x25c] ;  /* 0x00025c0001997983 */ /* 0x000ea20000300800 */
[----:B-----5:R-:W-:Y:S01]  /*22620*/  SHF.L.U32 R152, R19, 0x10, RZ ;  /* 0x0000001013987819 */ /* 0x020fe200000006ff */
[----:B------:R-:W-:Y:S01]  /*22630*/  BSSY B1, `(.L_x_328) ;  /* 0x0000009000017945 */ /* 0x000fe20003800000 */
[----:B------:R-:W-:-:S03]  /*22640*/  LOP3.LUT P5, RZ, R18, 0x80000, RZ, 0xc0, !PT ;  /* 0x0008000012ff7812 */ /* 0x000fc600078ac0ff */
[----:B------:R-:W-:-:S04]  /*22650*/  FMUL R152, R152, R16 ;  /* 0x0000001098987220 */ /* 0x000fc80000400000 */
[----:B--2---:R-:W-:-:S05]  /*22660*/  FFMA R152, R153, R2, R152 ;  /* 0x0000000299987223 */ /* 0x004fca0000000098 */
[----:B------:R-:W-:-:S05]  /*22670*/  F2FP.BF16.F32.PACK_AB R152, RZ, R152 ;  /* 0x00000098ff98723e */ /* 0x000fca00000010ff */
[----:B------:R2:W-:Y:S01]  /*22680*/  @P4 STG.E.U16 desc[UR36][R22.64+0x52], R152 ;  /* 0x0000529816004986 */ /* 0x0005e2000c101524 */
[----:B------:R-:W-:-:S13]  /*22690*/  ISETP.GT.AND P4, PT, R0, 0x80, P5 ;  /* 0x000000800000780c */ /* 0x000fda0002f84270 */
[----:B--2---:R-:W-:Y:S05]  /*226a0*/  @!P4 BRA `(.L_x_329) ;  /* 0x000000000004c947 */ /* 0x004fea0003800000 */
[----:B------:R2:W5:Y:S02]  /*226b0*/  LDG.E.LTC128B.U16 R19, desc[UR36][R10.64+0x60] ;  /* 0x000060240a137981 */ /* 0x000564000c1e1520 */
.L_x_329:
[----:B------:R-:W-:Y:S05]  /*226c0*/  BSYNC B1 ;  /* 0x0000000000017941 */ /* 0x000fea0003800000 */
.L_x_328:
        /* <DEDUP_REMOVED lines=11> */
.L_x_331:
[----:B------:R-:W-:Y:S05]  /*22780*/  BSYNC B1 ;  /* 0x0000000000017941 */ /* 0x000fea0003800000 */
.L_x_330:
        /* <DEDUP_REMOVED lines=11> */
.L_x_333:
[----:B------:R-:W-:Y:S05]  /*22840*/  BSYNC B1 ;  /* 0x0000000000017941 */ /* 0x000fea0003800000 */
.L_x_332:
        /* <DEDUP_REMOVED lines=10> */
.L_x_335:
[----:B------:R-:W-:Y:S05]  /*228f0*/  BSYNC B1 ;  /* 0x0000000000017941 */ /* 0x000fea0003800000 */
.L_x_334:
        /* <DEDUP_REMOVED lines=11> */
.L_x_337:
[----:B------:R-:W-:Y:S05]  /*229b0*/  BSYNC B1 ;  /* 0x0000000000017941 */ /* 0x000fea0003800000 */
.L_x_336:
        /* <DEDUP_REMOVED lines=11> */
.L_x_339:
[----:B------:R-:W-:Y:S05]  /*22a70*/  BSYNC B1 ;  /* 0x0000000000017941 */ /* 0x000fea0003800000 */
.L_x_338:
        /* <DEDUP_REMOVED lines=11> */
.L_x_341:
[----:B------:R-:W-:Y:S05]  /*22b30*/  BSYNC B1 ;  /* 0x0000000000017941 */ /* 0x000fea0003800000 */
.L_x_340:
        /* <DEDUP_REMOVED lines=10> */
.L_x_343:
[----:B------:R-:W-:Y:S05]  /*22be0*/  BSYNC B1 ;  /* 0x0000000000017941 */ /* 0x000fea0003800000 */
.L_x_342:
        /* <DEDUP_REMOVED lines=11> */
.L_x_345:
[----:B------:R-:W-:Y:S05]  /*22ca0*/  BSYNC B1 ;  /* 0x0000000000017941 */ /* 0x000fea0003800000 */
.L_x_344:
[----:B------:R-:W3:Y:S01]  /*22cb0*/  LDL.LU R153, [R1+0x280] ;  /* 0x0002800001997983 */ /* 0x000ee20000300800 */
[----:B-----5:R-:W-:Y:S01]  /*22cc0*/  SHF.L.U32 R152, R19, 0x10, RZ ;  /* 0x0000001013987819 */ /* 0x020fe200000006ff */
[----:B------:R-:W-:Y:S01]  /*22cd0*/  BSSY B1, `(.L_x_346) ;  /* 0x0000009000017945 */ /* 0x000fe20003800000 */
[----:B------:R-:W-:-:S03]  /*22ce0*/  LOP3.LUT P5, RZ, R18, 0x4000, RZ, 0xc0, !PT ;  /* 0x0000400012ff7812 */ /* 0x000fc600078ac0ff */
[----:B------:R-:W-:-:S04]  /*22cf0*/  FMUL R152, R152, R16 ;  /* 0x0000001098987220 */ /* 0x000fc80000400000 */
[----:B---3--:R-:W-:-:S05]  /*22d00*/  FFMA R152, R153, R2, R152 ;  /* 0x0000000299987223 */ /* 0x008fca0000000098 */
[----:B------:R-:W-:-:S05]  /*22d10*/  F2FP.BF16.F32.PACK_AB R152, RZ, R152 ;  /* 0x00000098ff98723e */ /* 0x000fca00000010ff */
[----:B------:R3:W-:Y:S01]  /*22d20*/  @P4 STG.E.U16 desc[UR36][R20.64+0x80], R152 ;  /* 0x0000809814004986 */ /* 0x0007e2000c101524 */
[----:B------:R-:W-:-:S13]  /*22d30*/  ISETP.GT.AND P4, PT, R0, 0x80, P5 ;  /* 0x000000800000780c */ /* 0x000fda0002f84270 */
[----:B---3--:R-:W-:Y:S05]  /*22d40*/  @!P4 BRA `(.L_x_347) ;  /* 0x000000000004c947 */ /* 0x008fea0003800000 */
[----:B------:R3:W5:Y:S02]  /*22d50*/  LDG.E.LTC128B.U16 R19, desc[UR36][R10.64+0x82] ;  /* 0x000082240a137981 */ /* 0x000764000c1e1520 */
.L_x_347:
[----:B------:R-:W-:Y:S05]  /*22d60*/  BSYNC B1 ;  /* 0x0000000000017941 */ /* 0x000fea0003800000 */
.L_x_346:
        /* <DEDUP_REMOVED lines=11> */
.L_x_349:
[----:B------:R-:W-:Y:S05]  /*22e20*/  BSYNC B1 ;  /* 0x0000000000017941 */ /* 0x000fea0003800000 */
.L_x_348:
        /* <DEDUP_REMOVED lines=10> */
.L_x_351:
[----:B------:R-:W-:Y:S05]  /*22ed0*/  BSYNC B1 ;  /* 0x0000000000017941 */ /* 0x000fea0003800000 */
.L_x_350:
        /* <DEDUP_REMOVED lines=11> */
.L_x_353:
[----:B------:R-:W-:Y:S05]  /*22f90*/  BSYNC B1 ;  /* 0x0000000000017941 */ /* 0x000fea0003800000 */
.L_x_352:
        /* <DEDUP_REMOVED lines=11> */
.L_x_355:
[----:B------:R-:W-:Y:S05]  /*23050*/  BSYNC B1 ;  /* 0x0000000000017941 */ /* 0x000fea0003800000 */
.L_x_354:
        /* <DEDUP_REMOVED lines=11> */
.L_x_357:
[----:B------:R-:W-:Y:S05]  /*23110*/  BSYNC B1 ;  /* 0x0000000000017941 */ /* 0x000fea0003800000 */
.L_x_356:
        /* <DEDUP_REMOVED lines=10> */
.L_x_359:
[----:B------:R-:W-:Y:S05]  /*231c0*/  BSYNC B1 ;  /* 0x0000000000017941 */ /* 0x000fea0003800000 */
.L_x_358:
        /* <DEDUP_REMOVED lines=11> */
.L_x_361:
[----:B------:R-:W-:Y:S05]  /*23280*/  BSYNC B1 ;  /* 0x0000000000017941 */ /* 0x000fea0003800000 */
.L_x_360:
        /* <DEDUP_REMOVED lines=11> */
.L_x_363:
[----:B------:R-:W-:Y:S05]  /*23340*/  BSYNC B1 ;  /* 0x0000000000017941 */ /* 0x000fea0003800000 */
.L_x_362:
        /* <DEDUP_REMOVED lines=11> */
.L_x_365:
[----:B------:R-:W-:Y:S05]  /*23400*/  BSYNC B1 ;  /* 0x0000000000017941 */ /* 0x000fea0003800000 */
.L_x_364:
        /* <DEDUP_REMOVED lines=10> */
.L_x_367:
[----:B------:R-:W-:Y:S05]  /*234b0*/  BSYNC B1 ;  /* 0x0000000000017941 */ /* 0x000fea0003800000 */
.L_x_366:
        /* <DEDUP_REMOVED lines=11> */
.L_x_369:
[----:B------:R-:W-:Y:S05]  /*23570*/  BSYNC B1 ;  /* 0x0000000000017941 */ /* 0x000fea0003800000 */
.L_x_368:
        /* <DEDUP_REMOVED lines=11> */
.L_x_371:
[----:B------:R-:W-:Y:S05]  /*23630*/  BSYNC B1 ;  /* 0x0000000000017941 */ /* 0x000fea0003800000 */
.L_x_370:
        /* <DEDUP_REMOVED lines=11> */
.L_x_373:
[----:B------:R-:W-:Y:S05]  /*236f0*/  BSYNC B1 ;  /* 0x0000000000017941 */ /* 0x000fea0003800000 */
.L_x_372:
        /* <DEDUP_REMOVED lines=10> */
.L_x_375:
[----:B------:R-:W-:Y:S05]  /*237a0*/  BSYNC B1 ;  /* 0x0000000000017941 */ /* 0x000fea0003800000 */
.L_x_374:
        /* <DEDUP_REMOVED lines=11> */
.L_x_377:
[----:B------:R-:W-:Y:S05]  /*23860*/  BSYNC B1 ;  /* 0x0000000000017941 */ /* 0x000fea0003800000 */
.L_x_376:
        /* <DEDUP_REMOVED lines=11> */
.L_x_379:
[----:B------:R-:W-:Y:S05]  /*23920*/  BSYNC B1 ;  /* 0x0000000000017941 */ /* 0x000fea0003800000 */
.L_x_378:
        /* <DEDUP_REMOVED lines=11> */
.L_x_381:
[----:B------:R-:W-:Y:S05]  /*239e0*/  BSYNC B1 ;  /* 0x0000000000017941 */ /* 0x000fea0003800000 */
.L_x_380:
        /* <DEDUP_REMOVED lines=10> */
.L_x_383:
[----:B------:R-:W-:Y:S05]  /*23a90*/  BSYNC B1 ;  /* 0x0000000000017941 */ /* 0x000fea0003800000 */
.L_x_382:
        /* <DEDUP_REMOVED lines=11> */
.L_x_385:
[----:B------:R-:W-:Y:S05]  /*23b50*/  BSYNC B1 ;  /* 0x0000000000017941 */ /* 0x000fea0003800000 */
.L_x_384:
        /* <DEDUP_REMOVED lines=11> */
.L_x_387:
[----:B------:R-:W-:Y:S05]  /*23c10*/  BSYNC B1 ;  /* 0x0000000000017941 */ /* 0x000fea0003800000 */
.L_x_386:
        /* <DEDUP_REMOVED lines=11> */
.L_x_389:
[----:B------:R-:W-:Y:S05]  /*23cd0*/  BSYNC B1 ;  /* 0x0000000000017941 */ /* 0x000fea0003800000 */
.L_x_388:
        /* <DEDUP_REMOVED lines=10> */
.L_x_391:
[----:B------:R-:W-:Y:S05]  /*23d80*/  BSYNC B1 ;  /* 0x0000000000017941 */ /* 0x000fea0003800000 */
.L_x_390:
        /* <DEDUP_REMOVED lines=11> */
.L_x_393:
[----:B------:R-:W-:Y:S05]  /*23e40*/  BSYNC B1 ;  /* 0x0000000000017941 */ /* 0x000fea0003800000 */
.L_x_392:
        /* <DEDUP_REMOVED lines=11> */
.L_x_395:
[----:B------:R-:W-:Y:S05]  /*23f00*/  BSYNC B1 ;  /* 0x0000000000017941 */ /* 0x000fea0003800000 */
.L_x_394:
        /* <DEDUP_REMOVED lines=11> */
.L_x_397:
[----:B------:R-:W-:Y:S05]  /*23fc0*/  BSYNC B1 ;  /* 0x0000000000017941 */ /* 0x000fea0003800000 */
.L_x_396:
        /* <DEDUP_REMOVED lines=10> */
.L_x_399:
[----:B------:R-:W-:Y:S05]  /*24070*/  BSYNC B1 ;  /* 0x0000000000017941 */ /* 0x000fea0003800000 */
.L_x_398:
        /* <DEDUP_REMOVED lines=11> */
.L_x_401:
[----:B------:R-:W-:Y:S05]  /*24130*/  BSYNC B1 ;  /* 0x0000000000017941 */ /* 0x000fea0003800000 */
.L_x_400:
        /* <DEDUP_REMOVED lines=11> */
.L_x_403:
[----:B------:R-:W-:Y:S05]  /*241f0*/  BSYNC B1 ;  /* 0x0000000000017941 */ /* 0x000fea0003800000 */
.L_x_402:
        /* <DEDUP_REMOVED lines=11> */
.L_x_405:
[----:B------:R-:W-:Y:S05]  /*242b0*/  BSYNC B1 ;  /* 0x0000000000017941 */ /* 0x000fea0003800000 */
.L_x_404:
        /* <DEDUP_REMOVED lines=10> */
.L_x_407:
[----:B------:R-:W-:Y:S05]  /*24360*/  BSYNC B1 ;  /* 0x0000000000017941 */ /* 0x000fea0003800000 */
.L_x_406:
        /* <DEDUP_REMOVED lines=11> */
.L_x_409:
[----:B------:R-:W-:Y:S05]  /*24420*/  BSYNC B1 ;  /* 0x0000000000017941 */ /* 0x000fea0003800000 */
.L_x_408:
        /* <DEDUP_REMOVED lines=11> */
.L_x_411:
[----:B------:R-:W-:Y:S05]  /*244e0*/  BSYNC B1 ;  /* 0x0000000000017941 */ /* 0x000fea0003800000 */
.L_x_410:
        /* <DEDUP_REMOVED lines=11> */
.L_x_413:
[----:B------:R-:W-:Y:S05]  /*245a0*/  BSYNC B1 ;  /* 0x0000000000017941 */ /* 0x000fea0003800000 */
.L_x_412:
        /* <DEDUP_REMOVED lines=10> */
.L_x_415:
[----:B------:R-:W-:Y:S05]  /*24650*/  BSYNC B1 ;  /* 0x0000000000017941 */ /* 0x000fea0003800000 */
.L_x_414:
        /* <DEDUP_REMOVED lines=11> */
.L_x_417:
[----:B------:R-:W-:Y:S05]  /*24710*/  BSYNC B1 ;  /* 0x0000000000017941 */ /* 0x000fea0003800000 */
.L_x_416:
        /* <DEDUP_REMOVED lines=11> */
.L_x_419:
[----:B------:R-:W-:Y:S05]  /*247d0*/  BSYNC B1 ;  /* 0x0000000000017941 */ /* 0x000fea0003800000 */
.L_x_418:
        /* <DEDUP_REMOVED lines=11> */
.L_x_421:
[----:B------:R-:W-:Y:S05]  /*24890*/  BSYNC B1 ;  /* 0x0000000000017941 */ /* 0x000fea0003800000 */
.L_x_420:
        /* <DEDUP_REMOVED lines=10> */
.L_x_423:
[----:B------:R-:W-:Y:S05]  /*24940*/  BSYNC B1 ;  /* 0x0000000000017941 */ /* 0x000fea0003800000 */
.L_x_422:
        /* <DEDUP_REMOVED lines=11> */
.L_x_425:
[----:B------:R-:W-:Y:S05]  /*24a00*/  BSYNC B1 ;  /* 0x0000000000017941 */ /* 0x000fea0003800000 */
.L_x_424:
        /* <DEDUP_REMOVED lines=11> */
.L_x_427:
[----:B------:R-:W-:Y:S05]  /*24ac0*/  BSYNC B1 ;  /* 0x0000000000017941 */ /* 0x000fea0003800000 */
.L_x_426:
        /* <DEDUP_REMOVED lines=11> */
.L_x_429:
[----:B------:R-:W-:Y:S05]  /*24b80*/  BSYNC B1 ;  /* 0x0000000000017941 */ /* 0x000fea0003800000 */
.L_x_428:
        /* <DEDUP_REMOVED lines=10> */
.L_x_431:
[----:B------:R-:W-:Y:S05]  /*24c30*/  BSYNC B1 ;  /* 0x0000000000017941 */ /* 0x000fea0003800000 */
.L_x_430:
        /* <DEDUP_REMOVED lines=11> */
.L_x_433:
[----:B------:R-:W-:Y:S05]  /*24cf0*/  BSYNC B1 ;  /* 0x0000000000017941 */ /* 0x000fea0003800000 */
.L_x_432:
        /* <DEDUP_REMOVED lines=11> */
.L_x_435:
[----:B------:R-:W-:Y:S05]  /*24db0*/  BSYNC B1 ;  /* 0x0000000000017941 */ /* 0x000fea0003800000 */
.L_x_434:
        /* <DEDUP_REMOVED lines=11> */
.L_x_437:
[----:B------:R-:W-:Y:S05]  /*24e70*/  BSYNC B1 ;  /* 0x0000000000017941 */ /* 0x000fea0003800000 */
.L_x_436:
        /* <DEDUP_REMOVED lines=10> */
.L_x_439:
[----:B------:R-:W-:Y:S05]  /*24f20*/  BSYNC B1 ;  /* 0x0000000000017941 */ /* 0x000fea0003800000 */
.L_x_438:
        /* <DEDUP_REMOVED lines=11> */
.L_x_441:
[----:B------:R-:W-:Y:S05]  /*24fe0*/  BSYNC B1 ;  /* 0x0000000000017941 */ /* 0x000fea0003800000 */
.L_x_440:
        /* <DEDUP_REMOVED lines=11> */
.L_x_443:
[----:B------:R-:W-:Y:S05]  /*250a0*/  BSYNC B1 ;  /* 0x0000000000017941 */ /* 0x000fea0003800000 */
.L_x_442:
        /* <DEDUP_REMOVED lines=11> */
.L_x_445:
[----:B------:R-:W-:Y:S05]  /*25160*/  BSYNC B1 ;  /* 0x0000000000017941 */ /* 0x000fea0003800000 */
.L_x_444:
        /* <DEDUP_REMOVED lines=10> */
.L_x_447:
[----:B------:R-:W-:Y:S05]  /*25210*/  BSYNC B1 ;  /* 0x0000000000017941 */ /* 0x000fea0003800000 */
.L_x_446:
        /* <DEDUP_REMOVED lines=11> */
.L_x_449:
[----:B------:R-:W-:Y:S05]  /*252d0*/  BSYNC B1 ;  /* 0x0000000000017941 */ /* 0x000fea0003800000 */
.L_x_448:
        /* <DEDUP_REMOVED lines=11> */
.L_x_451:
[----:B------:R-:W-:Y:S05]  /*25390*/  BSYNC B1 ;  /* 0x0000000000017941 */ /* 0x000fea0003800000 */
.L_x_450:
        /* <DEDUP_REMOVED lines=11> */
.L_x_453:
[----:B------:R-:W-:Y:S05]  /*25450*/  BSYNC B1 ;  /* 0x0000000000017941 */ /* 0x000fea0003800000 */
.L_x_452:
        /* <DEDUP_REMOVED lines=10> */
.L_x_455:
[----:B------:R-:W-:Y:S05]  /*25500*/  BSYNC B1 ;  /* 0x0000000000017941 */ /* 0x000fea0003800000 */
.L_x_454:
        /* <DEDUP_REMOVED lines=11> */
.L_x_457:
[----:B------:R-:W-:Y:S05]  /*255c0*/  BSYNC B1 ;  /* 0x0000000000017941 */ /* 0x000fea0003800000 */
.L_x_456:
        /* <DEDUP_REMOVED lines=11> */
.L_x_459:
[----:B------:R-:W-:Y:S05]  /*25680*/  BSYNC B1 ;  /* 0x0000000000017941 */ /* 0x000fea0003800000 */
.L_x_458:
        /* <DEDUP_REMOVED lines=11> */
.L_x_461:
[----:B------:R-:W-:Y:S05]  /*25740*/  BSYNC B1 ;  /* 0x0000000000017941 */ /* 0x000fea0003800000 */
.L_x_460:
        /* <DEDUP_REMOVED lines=10> */
.L_x_463:
[----:B------:R-:W-:Y:S05]  /*257f0*/  BSYNC B1 ;  /* 0x0000000000017941 */ /* 0x000fea0003800000 */
.L_x_462:
        /* <DEDUP_REMOVED lines=11> */
.L_x_465:
[----:B------:R-:W-:Y:S05]  /*258b0*/  BSYNC B1 ;  /* 0x0000000000017941 */ /* 0x000fea0003800000 */
.L_x_464:
        /* <DEDUP_REMOVED lines=11> */
.L_x_467:
[----:B------:R-:W-:Y:S05]  /*25970*/  BSYNC B1 ;  /* 0x0000000000017941 */ /* 0x000fea0003800000 */
.L_x_466:
        /* <DEDUP_REMOVED lines=11> */
.L_x_469:
[----:B------:R-:W-:Y:S05]  /*25a30*/  BSYNC B1 ;  /* 0x0000000000017941 */ /* 0x000fea0003800000 */
.L_x_468:
        /* <DEDUP_REMOVED lines=10> */
.L_x_471:
[----:B------:R-:W-:Y:S05]  /*25ae0*/  BSYNC B1 ;  /* 0x0000000000017941 */ /* 0x000fea0003800000 */
.L_x_470:
        /* <DEDUP_REMOVED lines=11> */
.L_x_473:
[----:B------:R-:W-:Y:S05]  /*25ba0*/  BSYNC B1 ;  /* 0x0000000000017941 */ /* 0x000fea0003800000 */
.L_x_472:
        /* <DEDUP_REMOVED lines=11> */
.L_x_475:
[----:B------:R-:W-:Y:S05]  /*25c60*/  BSYNC B1 ;  /* 0x0000000000017941 */ /* 0x000fea0003800000 */
.L_x_474:
        /* <DEDUP_REMOVED lines=11> */
.L_x_477:
[----:B------:R-:W-:Y:S05]  /*25d20*/  BSYNC B1 ;  /* 0x0000000000017941 */ /* 0x000fea0003800000 */
.L_x_476:
        /* <DEDUP_REMOVED lines=10> */
.L_x_479:
[----:B------:R-:W-:Y:S05]  /*25dd0*/  BSYNC B1 ;  /* 0x0000000000017941 */ /* 0x000fea0003800000 */
.L_x_478:
        /* <DEDUP_REMOVED lines=11> */
.L_x_481:
[----:B------:R-:W-:Y:S05]  /*25e90*/  BSYNC B1 ;  /* 0x0000000000017941 */ /* 0x000fea0003800000 */
.L_x_480:
        /* <DEDUP_REMOVED lines=11> */
.L_x_483:
[----:B------:R-:W-:Y:S05]  /*25f50*/  BSYNC B1 ;  /* 0x0000000000017941 */ /* 0x000fea0003800000 */
.L_x_482:
        /* <DEDUP_REMOVED lines=11> */
.L_x_485:
[----:B------:R-:W-:Y:S05]  /*26010*/  BSYNC B1 ;  /* 0x0000000000017941 */ /* 0x000fea0003800000 */
.L_x_484:
        /* <DEDUP_REMOVED lines=10> */
.L_x_487:
[----:B------:R-:W-:Y:S05]  /*260c0*/  BSYNC B1 ;  /* 0x0000000000017941 */ /* 0x000fea0003800000 */
.L_x_486:
        /* <DEDUP_REMOVED lines=11> */
.L_x_489:
[----:B------:R-:W-:Y:S05]  /*26180*/  BSYNC B1 ;  /* 0x0000000000017941 */ /* 0x000fea0003800000 */
.L_x_488:
        /* <DEDUP_REMOVED lines=11> */
.L_x_491:
[----:B------:R-:W-:Y:S05]  /*26240*/  BSYNC B1 ;  /* 0x0000000000017941 */ /* 0x000fea0003800000 */
.L_x_490:
        /* <DEDUP_REMOVED lines=11> */
.L_x_493:
[----:B------:R-:W-:Y:S05]  /*26300*/  BSYNC B1 ;  /* 0x0000000000017941 */ /* 0x000fea0003800000 */
.L_x_492:
        /* <DEDUP_REMOVED lines=10> */
.L_x_495:
[----:B------:R-:W-:Y:S05]  /*263b0*/  BSYNC B1 ;  /* 0x0000000000017941 */ /* 0x000fea0003800000 */
.L_x_494:
        /* <DEDUP_REMOVED lines=11> */
.L_x_497:
[----:B------:R-:W-:Y:S05]  /*26470*/  BSYNC B1 ;  /* 0x0000000000017941 */ /* 0x000fea0003800000 */
.L_x_496:
        /* <DEDUP_REMOVED lines=11> */
.L_x_499:
[----:B------:R-:W-:Y:S05]  /*26530*/  BSYNC B1 ;  /* 0x0000000000017941 */ /* 0x000fea0003800000 */
.L_x_498:
        /* <DEDUP_REMOVED lines=11> */
.L_x_501:
[----:B------:R-:W-:Y:S05]  /*265f0*/  BSYNC B1 ;  /* 0x0000000000017941 */ /* 0x000fea0003800000 */
.L_x_500:
        /* <DEDUP_REMOVED lines=10> */
.L_x_503:
[----:B------:R-:W-:Y:S05]  /*266a0*/  BSYNC B1 ;  /* 0x0000000000017941 */ /* 0x000fea0003800000 */
.L_x_502:
        /* <DEDUP_REMOVED lines=11> */
.L_x_505:
[----:B------:R-:W-:Y:S05]  /*26760*/  BSYNC B1 ;  /* 0x0000000000017941 */ /* 0x000fea0003800000 */
.L_x_504:
        /* <DEDUP_REMOVED lines=11> */
.L_x_507:
[----:B------:R-:W-:Y:S05]  /*26820*/  BSYNC B1 ;  /* 0x0000000000017941 */ /* 0x000fea0003800000 */
.L_x_506:
        /* <DEDUP_REMOVED lines=11> */
.L_x_509:
[----:B------:R-:W-:Y:S05]  /*268e0*/  BSYNC B1 ;  /* 0x0000000000017941 */ /* 0x000fea0003800000 */
.L_x_508:
        /* <DEDUP_REMOVED lines=10> */
.L_x_511:
[----:B------:R-:W-:Y:S05]  /*26990*/  BSYNC B1 ;  /* 0x0000000000017941 */ /* 0x000fea0003800000 */
.L_x_510:
        /* <DEDUP_REMOVED lines=11> */
.L_x_513:
[----:B------:R-:W-:Y:S05]  /*26a50*/  BSYNC B1 ;  /* 0x0000000000017941 */ /* 0x000fea0003800000 */
.L_x_512:
        /* <DEDUP_REMOVED lines=10> */
.L_x_515:
[----:B------:R-:W-:Y:S05]  /*26b00*/  BSYNC B1 ;  /* 0x0000000000017941 */ /* 0x000fea0003800000 */
.L_x_514:
        /* <DEDUP_REMOVED lines=10> */
.L_x_517:
[----:B------:R-:W-:Y:S05]  /*26bb0*/  BSYNC B1 ;  /* 0x0000000000017941 */ /* 0x000fea0003800000 */
.L_x_516:
[----:B------:R-:W3:Y:S01]  /*26bc0*/  LDL.LU R153, [R1+0x3d8] ;  /* 0x0003d80001997983 */ /* 0x000ee20000300800 */
[----:B-----5:R-:W-:Y:S01]  /*26bd0*/  IMAD.U32 R152, R19, 0x10000, RZ ;  /* 0x0001000013987824 */ /* 0x020fe200078e00ff */
        /* <DEDUP_REMOVED lines=8> */
.L_x_519:
[----:B------:R-:W-:Y:S05]  /*26c60*/  BSYNC B1 ;  /* 0x0000000000017941 */ /* 0x000fea0003800000 */
.L_x_518:
[----:B------:R-:W2:Y:S01]  /*26c70*/  LDL.LU R153, [R1+0x3dc] ;  /* 0x0003dc0001997983 */ /* 0x000ea20000300800 */
[----:B---3-5:R-:W-:Y:S01]  /*26c80*/  IMAD.U32 R152, R19, 0x10000, RZ ;  /* 0x0001000013987824 */ /* 0x028fe200078e00ff */
        /* <DEDUP_REMOVED lines=8> */
.L_x_521:
[----:B------:R-:W-:Y:S05]  /*26d10*/  BSYNC B1 ;  /* 0x0000000000017941 */ /* 0x000fea0003800000 */
.L_x_520:
[----:B------:R-:W4:Y:S01]  /*26d20*/  LDL.LU R153, [R1+0x3e0] ;  /* 0x0003e00001997983 */ /* 0x000f220000300800 */
[----:B--2--5:R-:W-:Y:S01]  /*26d30*/  IMAD.U32 R152, R19, 0x10000, RZ ;  /* 0x0001000013987824 */ /* 0x024fe200078e00ff */
[----:B------:R-:W-:Y:S01]  /*26d40*/  ISETP.GT.AND P5, PT, R0, 0x80, P2 ;  /* 0x000000800000780c */ /* 0x000fe200017a4270 */
[----:B------:R-:W-:Y:S02]  /*26d50*/  BSSY B1, `(.L_x_522) ;  /* 0x0000007000017945 */ /* 0x000fe40003800000 */
[----:B------:R-:W-:-:S04]  /*26d60*/  FMUL R152, R152, R16 ;  /* 0x0000001098987220 */ /* 0x000fc80000400000 */
[----:B----4-:R-:W-:-:S05]  /*26d70*/  FFMA R152, R153, R2, R152 ;  /* 0x0000000299987223 */ /* 0x010fca0000000098 */
[----:B------:R-:W-:-:S05]  /*26d80*/  F2FP.BF16.F32.PACK_AB R152, RZ, R152 ;  /* 0x00000098ff98723e */ /* 0x000fca00000010ff */
[----:B------:R2:W-:Y:S01]  /*26d90*/  @P4 STG.E.U16 desc[UR36][R20.64+0x1e0], R152 ;  /* 0x0001e09814004986 */ /* 0x0005e2000c101524 */
[----:B------:R-:W-:Y:S05]  /*26da0*/  @!P5 BRA `(.L_x_523) ;  /* 0x000000000004d947 */ /* 0x000fea0003800000 */
[----:B------:R4:W5:Y:S02]  /*26db0*/  LDG.E.LTC128B.U16 R19, desc[UR36][R10.64+0x1e2] ;  /* 0x0001e2240a137981 */ /* 0x000964000c1e1520 */
.L_x_523:
[----:B------:R-:W-:Y:S05]  /*26dc0*/  BSYNC B1 ;  /* 0x0000000000017941 */ /* 0x000fea0003800000 */
.L_x_522:
[----:B------:R-:W3:Y:S01]  /*26dd0*/  LDL.LU R153, [R1+0x3e4] ;  /* 0x0003e40001997983 */ /* 0x000ee20000300800 */
[----:B--2--5:R-:W-:Y:S01]  /*26de0*/  IMAD.U32 R152, R19, 0x10000, RZ ;  /* 0x0001000013987824 */ /* 0x024fe200078e00ff */
        /* <DEDUP_REMOVED lines=8> */
.L_x_525:
[----:B------:R-:W-:Y:S05]  /*26e70*/  BSYNC B1 ;  /* 0x0000000000017941 */ /* 0x000fea0003800000 */
.L_x_524:
[----:B------:R-:W4:Y:S01]  /*26e80*/  LDL.LU R153, [R1+0x3e8] ;  /* 0x0003e80001997983 */ /* 0x000f220000300800 */
[----:B--2--5:R-:W-:Y:S01]  /*26e90*/  SHF.L.U32 R152, R19, 0x10, RZ ;  /* 0x0000001013987819 */ /* 0x024fe200000006ff */
[----:B------:R-:W-:Y:S01]  /*26ea0*/  BSSY B1, `(.L_x_526) ;  /* 0x0000008000017945 */ /* 0x000fe20003800000 */
[----:B------:R-:W-:-:S03]  /*26eb0*/  ISETP.GT.AND P2, PT, R0, 0x88, P2 ;  /* 0x000000880000780c */ /* 0x000fc60001744270 */
[----:B------:R-:W-:-:S04]  /*26ec0*/  FMUL R152, R152, R16 ;  /* 0x0000001098987220 */ /* 0x000fc80000400000 */
[----:B----4-:R-:W-:-:S05]  /*26ed0*/  FFMA R152, R153, R2, R152 ;  /* 0x0000000299987223 */ /* 0x010fca0000000098 */
[----:B------:R-:W-:-:S05]  /*26ee0*/  F2FP.BF16.F32.PACK_AB R152, RZ, R152 ;  /* 0x00000098ff98723e */ /* 0x000fca00000010ff */
[----:B------:R2:W-:Y:S01]  /*26ef0*/  @P3 STG.E.U16 desc[UR36][R22.64+0x1e0], R152 ;  /* 0x0001e09816003986 */ /* 0x0005e2000c101524 */
[----:B------:R-:W-:Y:S05]  /*26f00*/  @!P2 BRA `(.L_x_527) ;  /* 0x000000000004a947 */ /* 0x000fea0003800000 */
[----:B------:R4:W5:Y:S02]  /*26f10*/  LDG.E.LTC128B.U16 R19, desc[UR36][R8.64+0x1e2] ;  /* 0x0001e22408137981 */ /* 0x000964000c1e1520 */
.L_x_527:
[----:B------:R-:W-:Y:S05]  /*26f20*/  BSYNC B1 ;  /* 0x0000000000017941 */ /* 0x000fea0003800000 */
.L_x_526:
        /* <DEDUP_REMOVED lines=10> */
.L_x_529:
[----:B------:R-:W-:Y:S05]  /*26fd0*/  BSYNC B1 ;  /* 0x0000000000017941 */ /* 0x000fea0003800000 */
.L_x_528:
        /* <DEDUP_REMOVED lines=10> */
.L_x_531:
[----:B------:R-:W-:Y:S05]  /*27080*/  BSYNC B1 ;  /* 0x0000000000017941 */ /* 0x000fea0003800000 */
.L_x_530:
        /* <DEDUP_REMOVED lines=10> */
.L_x_533:
[----:B------:R-:W-:Y:S05]  /*27130*/  BSYNC B1 ;  /* 0x0000000000017941 */ /* 0x000fea0003800000 */
.L_x_532:
        /* <DEDUP_REMOVED lines=10> */
.L_x_535:
[----:B------:R-:W-:Y:S05]  /*271e0*/  BSYNC B1 ;  /* 0x0000000000017941 */ /* 0x000fea0003800000 */
.L_x_534:
[----:B------:R-:W3:Y:S01]  /*271f0*/  LDL.LU R153, [R1+0x3fc] ;  /* 0x0003fc0001997983 */ /* 0x000ee20000300800 */
[----:B--2--5:R-:W-:Y:S01]  /*27200*/  IMAD.U32 R152, R19, 0x10000, RZ ;  /* 0x0001000013987824 */ /* 0x024fe200078e00ff */
        /* <DEDUP_REMOVED lines=11> */
.L_x_537:
[----:B------:R-:W-:Y:S05]  /*272c0*/  BSYNC B1 ;  /* 0x0000000000017941 */ /* 0x000fea0003800000 */
.L_x_536:
[----:B--2---:R-:W2:Y:S01]  /*272d0*/  LDL.LU R23, [R1] ;  /* 0x0000000001177983 */ /* 0x004ea20000300800 */
[----:B-----5:R-:W-:Y:S01]  /*272e0*/  IMAD.U32 R22, R19, 0x10000, RZ ;  /* 0x0001000013167824 */ /* 0x020fe200078e00ff */
        /* <DEDUP_REMOVED lines=11> */
.L_x_539:
[----:B------:R-:W-:Y:S05]  /*273a0*/  BSYNC B1 ;  /* 0x0000000000017941 */ /* 0x000fea0003800000 */
.L_x_538:
        /* <DEDUP_REMOVED lines=10> */
.L_x_541:
[----:B------:R-:W-:Y:S05]  /*27450*/  BSYNC B1 ;  /* 0x0000000000017941 */ /* 0x000fea0003800000 */
.L_x_540:
        /* <DEDUP_REMOVED lines=10> */
.L_x_543:
[----:B------:R-:W-:Y:S05]  /*27500*/  BSYNC B1 ;  /* 0x0000000000017941 */ /* 0x000fea0003800000 */
.L_x_542:
[----:B------:R-:W3:Y:S01]  /*27510*/  LDL.LU R23, [R1+0xc] ;  /* 0x00000c0001177983 */ /* 0x000ee20000300800 */
[----:B--2--5:R-:W-:Y:S01]  /*27520*/  SHF.L.U32 R22, R19, 0x10, RZ ;  /* 0x0000001013167819 */ /* 0x024fe200000006ff */
[----:B------:R-:W-:Y:S01]  /*27530*/  BSSY B1, `(.L_x_544) ;  /* 0x000000b000017945 */ /* 0x000fe20003800000 */
[----:B------:R-:W-:Y:S02]  /*27540*/  ISETP.GT.AND P4, PT, R3, 0x108, PT ;  /* 0x000001080300780c */ /* 0x000fe40003f84270 */
        /* <DEDUP_REMOVED lines=9> */
.L_x_545:
[----:B------:R-:W-:Y:S05]  /*275e0*/  BSYNC B1 ;  /* 0x0000000000017941 */ /* 0x000fea0003800000 */
.L_x_544:
[----:B------:R-:W4:Y:S01]  /*275f0*/  LDL.LU R23, [R1+0x10] ;  /* 0x0000100001177983 */ /* 0x000f220000300800 */
[----:B--2--5:R-:W-:Y:S01]  /*27600*/  IMAD.U32 R22, R19, 0x10000, RZ ;  /* 0x0001000013167824 */ /* 0x024fe200078e00ff */
[----:B------:R-:W-:Y:S01]  /*27610*/  IADD3 R152, P0, P2, R168, R4, R154 ;  /* 0x00000004a8987210 */ /* 0x000fe20007a1e09a */
[----:B------:R-:W-:Y:S01]  /*27620*/  BSSY B1, `(.L_x_546) ;  /* 0x000000c000017945 */ /* 0x000fe20003800000 */
[----:B------:R-:W-:Y:S01]  /*27630*/  ISETP.GT.AND P3, PT, R3, 0x109, PT ;  /* 0x000001090300780c */ /* 0x000fe20003f64270 */
[----:B------:R-:W-:Y:S01]  /*27640*/  FMUL R22, R22, R16 ;  /* 0x0000001016167220 */ /* 0x000fe20000400000 */
[----:B------:R-:W-:Y:S02]  /*27650*/  IADD3.X R153, R169, R5, R155, P0, P2 ;  /* 0x00000005a9997210 */ /* 0x000fe400007e449b */
[----:B------:R-:W-:Y:S02]  /*27660*/  ISETP.GT.AND P0, PT, R0, RZ, P3 ;  /* 0x000000ff0000720c */ /* 0x000fe40001f04270 */
[----:B------:R-:W-:-:S07]  /*27670*/  LOP3.LUT R17, R17, 0xfffffff7, RZ, 0xc0, !PT ;  /* 0xfffffff711117812 */ /* 0x000fce00078ec0ff */
[----:B------:R-:W-:Y:S01]  /*27680*/  @P3 LOP3.LUT R17, R17, 0x8, RZ, 0xfc, !PT ;  /* 0x0000000811113812 */ /* 0x000fe200078efcff */
[----:B----4-:R-:W-:-:S05]  /*27690*/  FFMA R22, R23, R2, R22 ;  /* 0x0000000217167223 */ /* 0x010fca0000000016 */
[----:B------:R-:W-:-:S05]  /*276a0*/  F2FP.BF16.F32.PACK_AB R22, RZ, R22 ;  /* 0x00000016ff16723e */ /* 0x000fca00000010ff */
[----:B------:R2:W-:Y:S01]  /*276b0*/  @P1 STG.E.U16 desc[UR36][R4.64+0x210], R22 ;  /* 0x0002101604001986 */ /* 0x0005e2000c101524 */
[----:B------:R-:W-:Y:S05]  /*276c0*/  @!P0 BRA `(.L_x_547) ;  /* 0x0000000000048947 */ /* 0x000fea0003800000 */
[----:B------:R4:W5:Y:S02]  /*276d0*/  LDG.E.LTC128B.U16 R19, desc[UR36][R14.64+0x212] ;  /* 0x000212240e137981 */ /* 0x000964000c1e1520 */
.L_x_547:
[----:B------:R-:W-:Y:S05]  /*276e0*/  BSYNC B1 ;  /* 0x0000000000017941 */ /* 0x000fea0003800000 */
.L_x_546:
        /* <DEDUP_REMOVED lines=10> */
.L_x_549:
[----:B------:R-:W-:Y:S05]  /*27790*/  BSYNC B1 ;  /* 0x0000000000017941 */ /* 0x000fea0003800000 */
.L_x_548:
        /* <DEDUP_REMOVED lines=10> */
.L_x_551:
[----:B------:R-:W-:Y:S05]  /*27840*/  BSYNC B1 ;  /* 0x0000000000017941 */ /* 0x000fea0003800000 */
.L_x_550:
[----:B------:R-:W3:Y:S01]  /*27850*/  LDL.LU R23, [R1+0x1c] ;  /* 0x00001c0001177983 */ /* 0x000ee20000300800 */
[----:B--2--5:R-:W-:Y:S01]  /*27860*/  IMAD.U32 R22, R19, 0x10000, RZ ;  /* 0x0001000013167824 */ /* 0x024fe200078e00ff */
        /* <DEDUP_REMOVED lines=9> */
[----:B--2---:R-:W-:Y:S05]  /*27900*/  @!P0 BRA `(.L_x_553) ;  /* 0x0000000000048947 */ /* 0x004fea0003800000 */
[----:B------:R2:W5:Y:S02]  /*27910*/  LDG.E.LTC128B.U16 R19, desc[UR36][R14.64+0x220] ;  /* 0x000220240e137981 */ /* 0x000564000c1e1520 */
.L_x_553:
[----:B------:R-:W-:Y:S05]  /*27920*/  BSYNC B1 ;  /* 0x0000000000017941 */ /* 0x000fea0003800000 */
.L_x_552:
        /* <DEDUP_REMOVED lines=10> */
[----:B---3--:R-:W-:-:S05]  /*279d0*/  IADD3 R22, P0, R168, R20, RZ ;  /* 0x00000014a8167210 */ /* 0x008fca0007f1e0ff */
[----:B------:R-:W-:Y:S01]  /*279e0*/  IMAD.X R23, R169, 0x1, R21, P0 ;  /* 0x00000001a9177824 */ /* 0x000fe200000e0615 */
[----:B------:R-:W-:-:S13]  /*279f0*/  ISETP.GT.AND P0, PT, R0, RZ, P1 ;  /* 0x000000ff0000720c */ /* 0x000fda0000f04270 */
[----:B------:R-:W-:Y:S05]  /*27a00*/  @!P0 BRA `(.L_x_555) ;  /* 0x0000000000048947 */ /* 0x000fea0003800000 */
[----:B------:R3:W5:Y:S02]  /*27a10*/  LDG.E.LTC128B.U16 R19, desc[UR36][R14.64+0x222] ;  /* 0x000222240e137981 */ /* 0x000764000c1e1520 */
.L_x_555:
[----:B------:R-:W-:Y:S05]  /*27a20*/  BSYNC B1 ;  /* 0x0000000000017941 */ /* 0x000fea0003800000 */
.L_x_554:
        /* <DEDUP_REMOVED lines=10> */
.L_x_557:
[----:B------:R-:W-:Y:S05]  /*27ad0*/  BSYNC B1 ;  /* 0x0000000000017941 */ /* 0x000fea0003800000 */
.L_x_556:
        /* <DEDUP_REMOVED lines=10> */
.L_x_559:
[----:B------:R-:W-:Y:S05]  /*27b80*/  BSYNC B1 ;  /* 0x0000000000017941 */ /* 0x000fea0003800000 */
.L_x_558:
        /* <DEDUP_REMOVED lines=13> */
.L_x_561:
[----:B------:R-:W-:Y:S05]  /*27c60*/  BSYNC B1 ;  /* 0x0000000000017941 */ /* 0x000fea0003800000 */
.L_x_560:
        /* <DEDUP_REMOVED lines=13> */
.L_x_563:
[----:B------:R-:W-:Y:S05]  /*27d40*/  BSYNC B1 ;  /* 0x0000000000017941 */ /* 0x000fea0003800000 */
.L_x_562:
        /* <DEDUP_REMOVED lines=10> */
.L_x_565:
[----:B------:R-:W-:Y:S05]  /*27df0*/  BSYNC B1 ;  /* 0x0000000000017941 */ /* 0x000fea0003800000 */
.L_x_564:
        /* <DEDUP_REMOVED lines=10> */
.L_x_567:
[----:B------:R-:W-:Y:S05]  /*27ea0*/  BSYNC B1 ;  /* 0x0000000000017941 */ /* 0x000fea0003800000 */
.L_x_566:
        /* <DEDUP_REMOVED lines=13> */
.L_x_569:
[----:B------:R-:W-:Y:S05]  /*27f80*/  BSYNC B1 ;  /* 0x0000000000017941 */ /* 0x000fea0003800000 */
.L_x_568:
        /* <DEDUP_REMOVED lines=13> */
.L_x_571:
[----:B------:R-:W-:Y:S05]  /*28060*/  BSYNC B1 ;  /* 0x0000000000017941 */ /* 0x000fea0003800000 */
.L_x_570:
        /* <DEDUP_REMOVED lines=10> */
.L_x_573:
[----:B------:R-:W-:Y:S05]  /*28110*/  BSYNC B1 ;  /* 0x0000000000017941 */ /* 0x000fea0003800000 */
.L_x_572:
        /* <DEDUP_REMOVED lines=10> */
.L_x_575:
[----:B------:R-:W-:Y:S05]  /*281c0*/  BSYNC B1 ;  /* 0x0000000000017941 */ /* 0x000fea0003800000 */
.L_x_574:
        /* <DEDUP_REMOVED lines=13> */
.L_x_577:
[----:B------:R-:W-:Y:S05]  /*282a0*/  BSYNC B1 ;  /* 0x0000000000017941 */ /* 0x000fea0003800000 */
.L_x_576:
        /* <DEDUP_REMOVED lines=13> */
.L_x_579:
[----:B------:R-:W-:Y:S05]  /*28380*/  BSYNC B1 ;  /* 0x0000000000017941 */ /* 0x000fea0003800000 */
.L_x_578:
        /* <DEDUP_REMOVED lines=10> */
.L_x_581:
[----:B------:R-:W-:Y:S05]  /*28430*/  BSYNC B1 ;  /* 0x0000000000017941 */ /* 0x000fea0003800000 */
.L_x_580:
        /* <DEDUP_REMOVED lines=10> */
.L_x_583:
[----:B------:R-:W-:Y:S05]  /*284e0*/  BSYNC B1 ;  /* 0x0000000000017941 */ /* 0x000fea0003800000 */
.L_x_582:
        /* <DEDUP_REMOVED lines=13> */
.L_x_585:
[----:B------:R-:W-:Y:S05]  /*285c0*/  BSYNC B1 ;  /* 0x0000000000017941 */ /* 0x000fea0003800000 */
.L_x_584:
        /* <DEDUP_REMOVED lines=13> */
.L_x_587:
[----:B------:R-:W-:Y:S05]  /*286a0*/  BSYNC B1 ;  /* 0x0000000000017941 */ /* 0x000fea0003800000 */
.L_x_586:
        /* <DEDUP_REMOVED lines=10> */
.L_x_589:
[----:B------:R-:W-:Y:S05]  /*28750*/  BSYNC B1 ;  /* 0x0000000000017941 */ /* 0x000fea0003800000 */
.L_x_588:
        /* <DEDUP_REMOVED lines=10> */
.L_x_591:
[----:B------:R-:W-:Y:S05]  /*28800*/  BSYNC B1 ;  /* 0x0000000000017941 */ /* 0x000fea0003800000 */
.L_x_590:
        /* <DEDUP_REMOVED lines=13> */
.L_x_593:
[----:B------:R-:W-:Y:S05]  /*288e0*/  BSYNC B1 ;  /* 0x0000000000017941 */ /* 0x000fea0003800000 */
.L_x_592:
        /* <DEDUP_REMOVED lines=13> */
.L_x_595:
[----:B------:R-:W-:Y:S05]  /*289c0*/  BSYNC B1 ;  /* 0x0000000000017941 */ /* 0x000fea0003800000 */
.L_x_594:
        /* <DEDUP_REMOVED lines=10> */
.L_x_597:
[----:B------:R-:W-:Y:S05]  /*28a70*/  BSYNC B1 ;  /* 0x0000000000017941 */ /* 0x000fea0003800000 */
.L_x_596:
        /* <DEDUP_REMOVED lines=10> */
.L_x_599:
[----:B------:R-:W-:Y:S05]  /*28b20*/  BSYNC B1 ;  /* 0x0000000000017941 */ /* 0x000fea0003800000 */
.L_x_598:
        /* <DEDUP_REMOVED lines=13> */
.L_x_601:
[----:B------:R-:W-:Y:S05]  /*28c00*/  BSYNC B1 ;  /* 0x0000000000017941 */ /* 0x000fea0003800000 */
.L_x_600:
        /* <DEDUP_REMOVED lines=13> */
.L_x_603:
[----:B------:R-:W-:Y:S05]  /*28ce0*/  BSYNC B1 ;  /* 0x0000000000017941 */ /* 0x000fea0003800000 */
.L_x_602:
        /* <DEDUP_REMOVED lines=10> */
.L_x_605:
[----:B------:R-:W-:Y:S05]  /*28d90*/  BSYNC B1 ;  /* 0x0000000000017941 */ /* 0x000fea0003800000 */
.L_x_604:
        /* <DEDUP_REMOVED lines=10> */
.L_x_607:
[----:B------:R-:W-:Y:S05]  /*28e40*/  BSYNC B1 ;  /* 0x0000000000017941 */ /* 0x000fea0003800000 */
.L_x_606:
        /* <DEDUP_REMOVED lines=13> */
.L_x_609:
[----:B------:R-:W-:Y:S05]  /*28f20*/  BSYNC B1 ;  /* 0x0000000000017941 */ /* 0x000fea0003800000 */
.L_x_608:
        /* <DEDUP_REMOVED lines=13> */
.L_x_611:
[----:B------:R-:W-:Y:S05]  /*29000*/  BSYNC B1 ;  /* 0x0000000000017941 */ /* 0x000fea0003800000 */
.L_x_610:
        /* <DEDUP_REMOVED lines=10> */
.L_x_613:
[----:B------:R-:W-:Y:S05]  /*290b0*/  BSYNC B1 ;  /* 0x0000000000017941 */ /* 0x000fea0003800000 */
.L_x_612:
        /* <DEDUP_REMOVED lines=10> */
.L_x_615:
[----:B------:R-:W-:Y:S05]  /*29160*/  BSYNC B1 ;  /* 0x0000000000017941 */ /* 0x000fea0003800000 */
.L_x_614:
        /* <DEDUP_REMOVED lines=13> */
.L_x_617:
[----:B------:R-:W-:Y:S05]  /*29240*/  BSYNC B1 ;  /* 0x0000000000017941 */ /* 0x000fea0003800000 */
.L_x_616:
        /* <DEDUP_REMOVED lines=13> */
.L_x_619:
[----:B------:R-:W-:Y:S05]  /*29320*/  BSYNC B1 ;  /* 0x0000000000017941 */ /* 0x000fea0003800000 */
.L_x_618:
        /* <DEDUP_REMOVED lines=10> */
.L_x_621:
[----:B------:R-:W-:Y:S05]  /*293d0*/  BSYNC B1 ;  /* 0x0000000000017941 */ /* 0x000fea0003800000 */
.L_x_620:
        /* <DEDUP_REMOVED lines=10> */
.L_x_623:
[----:B------:R-:W-:Y:S05]  /*29480*/  BSYNC B1 ;  /* 0x0000000000017941 */ /* 0x000fea0003800000 */
.L_x_622:
        /* <DEDUP_REMOVED lines=13> */
.L_x_625:
[----:B------:R-:W-:Y:S05]  /*29560*/  BSYNC B1 ;  /* 0x0000000000017941 */ /* 0x000fea0003800000 */
.L_x_624:
        /* <DEDUP_REMOVED lines=13> */
.L_x_627:
[----:B------:R-:W-:Y:S05]  /*29640*/  BSYNC B1 ;  /* 0x0000000000017941 */ /* 0x000fea0003800000 */
.L_x_626:
        /* <DEDUP_REMOVED lines=10> */
.L_x_629:
[----:B------:R-:W-:Y:S05]  /*296f0*/  BSYNC B1 ;  /* 0x0000000000017941 */ /* 0x000fea0003800000 */
.L_x_628:
        /* <DEDUP_REMOVED lines=10> */
.L_x_631:
[----:B------:R-:W-:Y:S05]  /*297a0*/  BSYNC B1 ;  /* 0x0000000000017941 */ /* 0x000fea0003800000 */
.L_x_630:
        /* <DEDUP_REMOVED lines=13> */
.L_x_633:
[----:B------:R-:W-:Y:S05]  /*29880*/  BSYNC B1 ;  /* 0x0000000000017941 */ /* 0x000fea0003800000 */
.L_x_632:
        /* <DEDUP_REMOVED lines=13> */
.L_x_635:
[----:B------:R-:W-:Y:S05]  /*29960*/  BSYNC B1 ;  /* 0x0000000000017941 */ /* 0x000fea0003800000 */
.L_x_634:
        /* <DEDUP_REMOVED lines=10> */
.L_x_637:
[----:B------:R-:W-:Y:S05]  /*29a10*/  BSYNC B1 ;  /* 0x0000000000017941 */ /* 0x000fea0003800000 */
.L_x_636:
        /* <DEDUP_REMOVED lines=10> */
.L_x_639:
[----:B------:R-:W-:Y:S05]  /*29ac0*/  BSYNC B1 ;  /* 0x0000000000017941 */ /* 0x000fea0003800000 */
.L_x_638:
        /* <DEDUP_REMOVED lines=13> */
.L_x_641:
[----:B------:R-:W-:Y:S05]  /*29ba0*/  BSYNC B1 ;  /* 0x0000000000017941 */ /* 0x000fea0003800000 */
.L_x_640:
        /* <DEDUP_REMOVED lines=13> */
.L_x_643:
[----:B------:R-:W-:Y:S05]  /*29c80*/  BSYNC B1 ;  /* 0x0000000000017941 */ /* 0x000fea0003800000 */
.L_x_642:
        /* <DEDUP_REMOVED lines=10> */
.L_x_645:
[----:B------:R-:W-:Y:S05]  /*29d30*/  BSYNC B1 ;  /* 0x0000000000017941 */ /* 0x000fea0003800000 */
.L_x_644:
        /* <DEDUP_REMOVED lines=10> */
.L_x_647:
[----:B------:R-:W-:Y:S05]  /*29de0*/  BSYNC B1 ;  /* 0x0000000000017941 */ /* 0x000fea0003800000 */
.L_x_646:
        /* <DEDUP_REMOVED lines=13> */
.L_x_649:
[----:B------:R-:W-:Y:S05]  /*29ec0*/  BSYNC B1 ;  /* 0x0000000000017941 */ /* 0x000fea0003800000 */
.L_x_648:
        /* <DEDUP_REMOVED lines=13> */
.L_x_651:
[----:B------:R-:W-:Y:S05]  /*29fa0*/  BSYNC B1 ;  /* 0x0000000000017941 */ /* 0x000fea0003800000 */
.L_x_650:
        /* <DEDUP_REMOVED lines=10> */
.L_x_653:
[----:B------:R-:W-:Y:S05]  /*2a050*/  BSYNC B1 ;  /* 0x0000000000017941 */ /* 0x000fea0003800000 */
.L_x_652:
        /* <DEDUP_REMOVED lines=10> */
.L_x_655:
[----:B------:R-:W-:Y:S05]  /*2a100*/  BSYNC B1 ;  /* 0x0000000000017941 */ /* 0x000fea0003800000 */
.L_x_654:
        /* <DEDUP_REMOVED lines=13> */
.L_x_657:
[----:B------:R-:W-:Y:S05]  /*2a1e0*/  BSYNC B1 ;  /* 0x0000000000017941 */ /* 0x000fea0003800000 */
.L_x_656:
        /* <DEDUP_REMOVED lines=13> */
.L_x_659:
[----:B------:R-:W-:Y:S05]  /*2a2c0*/  BSYNC B1 ;  /* 0x0000000000017941 */ /* 0x000fea0003800000 */
.L_x_658:
        /* <DEDUP_REMOVED lines=10> */
.L_x_661:
[----:B------:R-:W-:Y:S05]  /*2a370*/  BSYNC B1 ;  /* 0x0000000000017941 */ /* 0x000fea0003800000 */
.L_x_660:
        /* <DEDUP_REMOVED lines=10> */
.L_x_663:
[----:B------:R-:W-:Y:S05]  /*2a420*/  BSYNC B1 ;  /* 0x0000000000017941 */ /* 0x000fea0003800000 */
.L_x_662:
        /* <DEDUP_REMOVED lines=13> */
.L_x_665:
[----:B------:R-:W-:Y:S05]  /*2a500*/  BSYNC B1 ;  /* 0x0000000000017941 */ /* 0x000fea0003800000 */
.L_x_664:
        /* <DEDUP_REMOVED lines=13> */
.L_x_667:
[----:B------:R-:W-:Y:S05]  /*2a5e0*/  BSYNC B1 ;  /* 0x0000000000017941 */ /* 0x000fea0003800000 */
.L_x_666:
        /* <DEDUP_REMOVED lines=10> */
.L_x_669:
[----:B------:R-:W-:Y:S05]  /*2a690*/  BSYNC B1 ;  /* 0x0000000000017941 */ /* 0x000fea0003800000 */
.L_x_668:
        /* <DEDUP_REMOVED lines=10> */
.L_x_671:
[----:B------:R-:W-:Y:S05]  /*2a740*/  BSYNC B1 ;  /* 0x0000000000017941 */ /* 0x000fea0003800000 */
.L_x_670:
        /* <DEDUP_REMOVED lines=13> */
.L_x_673:
[----:B------:R-:W-:Y:S05]  /*2a820*/  BSYNC B1 ;  /* 0x0000000000017941 */ /* 0x000fea0003800000 */
.L_x_672:
        /* <DEDUP_REMOVED lines=13> */
.L_x_675:
[----:B------:R-:W-:Y:S05]  /*2a900*/  BSYNC B1 ;  /* 0x0000000000017941 */ /* 0x000fea0003800000 */
.L_x_674:
        /* <DEDUP_REMOVED lines=10> */
.L_x_677:
[----:B------:R-:W-:Y:S05]  /*2a9b0*/  BSYNC B1 ;  /* 0x0000000000017941 */ /* 0x000fea0003800000 */
.L_x_676:
        /* <DEDUP_REMOVED lines=10> */
.L_x_679:
[----:B------:R-:W-:Y:S05]  /*2aa60*/  BSYNC B1 ;  /* 0x0000000000017941 */ /* 0x000fea0003800000 */
.L_x_678:
        /* <DEDUP_REMOVED lines=13> */
.L_x_681:
[----:B------:R-:W-:Y:S05]  /*2ab40*/  BSYNC B1 ;  /* 0x0000000000017941 */ /* 0x000fea0003800000 */
.L_x_680:
        /* <DEDUP_REMOVED lines=13> */
.L_x_683:
[----:B------:R-:W-:Y:S05]  /*2ac20*/  BSYNC B1 ;  /* 0x0000000000017941 */ /* 0x000fea0003800000 */
.L_x_682:
        /* <DEDUP_REMOVED lines=10> */
.L_x_685:
[----:B------:R-:W-:Y:S05]  /*2acd0*/  BSYNC B1 ;  /* 0x0000000000017941 */ /* 0x000fea0003800000 */
.L_x_684:
        /* <DEDUP_REMOVED lines=10> */
.L_x_687:
[----:B------:R-:W-:Y:S05]  /*2ad80*/  BSYNC B1 ;  /* 0x0000000000017941 */ /* 0x000fea0003800000 */
.L_x_686:
        /* <DEDUP_REMOVED lines=13> */
.L_x_689:
[----:B------:R-:W-:Y:S05]  /*2ae60*/  BSYNC B1 ;  /* 0x0000000000017941 */ /* 0x000fea0003800000 */
.L_x_688:
        /* <DEDUP_REMOVED lines=13> */
.L_x_691:
[----:B------:R-:W-:Y:S05]  /*2af40*/  BSYNC B1 ;  /* 0x0000000000017941 */ /* 0x000fea0003800000 */
.L_x_690:
        /* <DEDUP_REMOVED lines=10> */
.L_x_693:
[----:B------:R-:W-:Y:S05]  /*2aff0*/  BSYNC B1 ;  /* 0x0000000000017941 */ /* 0x000fea0003800000 */
.L_x_692:
        /* <DEDUP_REMOVED lines=10> */
.L_x_695:
[----:B------:R-:W-:Y:S05]  /*2b0a0*/  BSYNC B1 ;  /* 0x0000000000017941 */ /* 0x000fea0003800000 */
.L_x_694:
        /* <DEDUP_REMOVED lines=13> */
.L_x_697:
[----:B------:R-:W-:Y:S05]  /*2b180*/  BSYNC B1 ;  /* 0x0000000000017941 */ /* 0x000fea0003800000 */
.L_x_696:
        /* <DEDUP_REMOVED lines=13> */
.L_x_699:
[----:B------:R-:W-:Y:S05]  /*2b260*/  BSYNC B1 ;  /* 0x0000000000017941 */ /* 0x000fea0003800000 */
.L_x_698:
        /* <DEDUP_REMOVED lines=10> */
.L_x_701:
[----:B------:R-:W-:Y:S05]  /*2b310*/  BSYNC B1 ;  /* 0x0000000000017941 */ /* 0x000fea0003800000 */
.L_x_700:
        /* <DEDUP_REMOVED lines=10> */
.L_x_703:
[----:B------:R-:W-:Y:S05]  /*2b3c0*/  BSYNC B1 ;  /* 0x0000000000017941 */ /* 0x000fea0003800000 */
.L_x_702:
        /* <DEDUP_REMOVED lines=13> */
.L_x_705:
[----:B------:R-:W-:Y:S05]  /*2b4a0*/  BSYNC B1 ;  /* 0x0000000000017941 */ /* 0x000fea0003800000 */
.L_x_704:
        /* <DEDUP_REMOVED lines=13> */
.L_x_707:
[----:B------:R-:W-:Y:S05]  /*2b580*/  BSYNC B1 ;  /* 0x0000000000017941 */ /* 0x000fea0003800000 */
.L_x_706:
        /* <DEDUP_REMOVED lines=10> */
.L_x_709:
[----:B------:R-:W-:Y:S05]  /*2b630*/  BSYNC B1 ;  /* 0x0000000000017941 */ /* 0x000fea0003800000 */
.L_x_708:
        /* <DEDUP_REMOVED lines=10> */
.L_x_711:
[----:B------:R-:W-:Y:S05]  /*2b6e0*/  BSYNC B1 ;  /* 0x0000000000017941 */ /* 0x000fea0003800000 */
.L_x_710:
        /* <DEDUP_REMOVED lines=13> */
.L_x_713:
[----:B------:R-:W-:Y:S05]  /*2b7c0*/  BSYNC B1 ;  /* 0x0000000000017941 */ /* 0x000fea0003800000 */
.L_x_712:
        /* <DEDUP_REMOVED lines=13> */
.L_x_715:
[----:B------:R-:W-:Y:S05]  /*2b8a0*/  BSYNC B1 ;  /* 0x0000000000017941 */ /* 0x000fea0003800000 */
.L_x_714:
        /* <DEDUP_REMOVED lines=10> */
.L_x_717:
[----:B------:R-:W-:Y:S05]  /*2b950*/  BSYNC B1 ;  /* 0x0000000000017941 */ /* 0x000fea0003800000 */
.L_x_716:
        /* <DEDUP_REMOVED lines=10> */
.L_x_719:
[----:B------:R-:W-:Y:S05]  /*2ba00*/  BSYNC B1 ;  /* 0x0000000000017941 */ /* 0x000fea0003800000 */
.L_x_718:
        /* <DEDUP_REMOVED lines=13> */
.L_x_721:
[----:B------:R-:W-:Y:S05]  /*2bae0*/  BSYNC B1 ;  /* 0x0000000000017941 */ /* 0x000fea0003800000 */
.L_x_720:
        /* <DEDUP_REMOVED lines=13> */
.L_x_723:
[----:B------:R-:W-:Y:S05]  /*2bbc0*/  BSYNC B1 ;  /* 0x0000000000017941 */ /* 0x000fea0003800000 */
.L_x_722:
        /* <DEDUP_REMOVED lines=10> */
.L_x_725:
[----:B------:R-:W-:Y:S05]  /*2bc70*/  BSYNC B1 ;  /* 0x0000000000017941 */ /* 0x000fea0003800000 */
.L_x_724:
        /* <DEDUP_REMOVED lines=10> */
.L_x_727:
[----:B------:R-:W-:Y:S05]  /*2bd20*/  BSYNC B1 ;  /* 0x0000000000017941 */ /* 0x000fea0003800000 */
.L_x_726:
        /* <DEDUP_REMOVED lines=13> */
.L_x_729:
[----:B------:R-:W-:Y:S05]  /*2be00*/  BSYNC B1 ;  /* 0x0000000000017941 */ /* 0x000fea0003800000 */
.L_x_728:
        /* <DEDUP_REMOVED lines=13> */
.L_x_731:
[----:B------:R-:W-:Y:S05]  /*2bee0*/  BSYNC B1 ;  /* 0x0000000000017941 */ /* 0x000fea0003800000 */
.L_x_730:
        /* <DEDUP_REMOVED lines=10> */
.L_x_733:
[----:B------:R-:W-:Y:S05]  /*2bf90*/  BSYNC B1 ;  /* 0x0000000000017941 */ /* 0x000fea0003800000 */
.L_x_732:
        /* <DEDUP_REMOVED lines=10> */
.L_x_735:
[----:B------:R-:W-:Y:S05]  /*2c040*/  BSYNC B1 ;  /* 0x0000000000017941 */ /* 0x000fea0003800000 */
.L_x_734:
        /* <DEDUP_REMOVED lines=13> */
.L_x_737:
[----:B------:R-:W-:Y:S05]  /*2c120*/  BSYNC B1 ;  /* 0x0000000000017941 */ /* 0x000fea0003800000 */
.L_x_736:
        /* <DEDUP_REMOVED lines=13> */
.L_x_739:
[----:B------:R-:W-:Y:S05]  /*2c200*/  BSYNC B1 ;  /* 0x0000000000017941 */ /* 0x000fea0003800000 */
.L_x_738:
        /* <DEDUP_REMOVED lines=10> */
.L_x_741:
[----:B------:R-:W-:Y:S05]  /*2c2b0*/  BSYNC B1 ;  /* 0x0000000000017941 */ /* 0x000fea0003800000 */
.L_x_740:
        /* <DEDUP_REMOVED lines=10> */
.L_x_743:
[----:B------:R-:W-:Y:S05]  /*2c360*/  BSYNC B1 ;  /* 0x0000000000017941 */ /* 0x000fea0003800000 */
.L_x_742:
        /* <DEDUP_REMOVED lines=13> */
.L_x_745:
[----:B------:R-:W-:Y:S05]  /*2c440*/  BSYNC B1 ;  /* 0x0000000000017941 */ /* 0x000fea0003800000 */
.L_x_744:
        /* <DEDUP_REMOVED lines=13> */
.L_x_747:
[----:B------:R-:W-:Y:S05]  /*2c520*/  BSYNC B1 ;  /* 0x0000000000017941 */ /* 0x000fea0003800000 */
.L_x_746:
        /* <DEDUP_REMOVED lines=10> */
.L_x_749:
[----:B------:R-:W-:Y:S05]  /*2c5d0*/  BSYNC B1 ;  /* 0x0000000000017941 */ /* 0x000fea0003800000 */
.L_x_748:
        /* <DEDUP_REMOVED lines=10> */
.L_x_751:
[----:B------:R-:W-:Y:S05]  /*2c680*/  BSYNC B1 ;  /* 0x0000000000017941 */ /* 0x000fea0003800000 */
.L_x_750:
        /* <DEDUP_REMOVED lines=13> */
.L_x_753:
[----:B------:R-:W-:Y:S05]  /*2c760*/  BSYNC B1 ;  /* 0x0000000000017941 */ /* 0x000fea0003800000 */
.L_x_752:
        /* <DEDUP_REMOVED lines=13> */
.L_x_755:
[----:B------:R-:W-:Y:S05]  /*2c840*/  BSYNC B1 ;  /* 0x0000000000017941 */ /* 0x000fea0003800000 */
.L_x_754:
        /* <DEDUP_REMOVED lines=10> */
.L_x_757:
[----:B------:R-:W-:Y:S05]  /*2c8f0*/  BSYNC B1 ;  /* 0x0000000000017941 */ /* 0x000fea0003800000 */
.L_x_756:
        /* <DEDUP_REMOVED lines=10> */
.L_x_759:
[----:B------:R-:W-:Y:S05]  /*2c9a0*/  BSYNC B1 ;  /* 0x0000000000017941 */ /* 0x000fea0003800000 */
.L_x_758:
        /* <DEDUP_REMOVED lines=13> */
.L_x_761:
[----:B------:R-:W-:Y:S05]  /*2ca80*/  BSYNC B1 ;  /* 0x0000000000017941 */ /* 0x000fea0003800000 */
.L_x_760:
        /* <DEDUP_REMOVED lines=13> */
.L_x_763:
[----:B------:R-:W-:Y:S05]  /*2cb60*/  BSYNC B1 ;  /* 0x0000000000017941 */ /* 0x000fea0003800000 */
.L_x_762:
        /* <DEDUP_REMOVED lines=10> */
.L_x_765:
[----:B------:R-:W-:Y:S05]  /*2cc10*/  BSYNC B1 ;  /* 0x0000000000017941 */ /* 0x000fea0003800000 */
.L_x_764:
        /* <DEDUP_REMOVED lines=10> */
.L_x_767:
[----:B------:R-:W-:Y:S05]  /*2ccc0*/  BSYNC B1 ;  /* 0x0000000000017941 */ /* 0x000fea0003800000 */
.L_x_766:
        /* <DEDUP_REMOVED lines=11> */
.L_x_769:
[----:B------:R-:W-:Y:S05]  /*2cd80*/  BSYNC B1 ;  /* 0x0000000000017941 */ /* 0x000fea0003800000 */
.L_x_768:
        /* <DEDUP_REMOVED lines=11> */
.L_x_771:
[----:B------:R-:W-:Y:S05]  /*2ce40*/  BSYNC B1 ;  /* 0x0000000000017941 */ /* 0x000fea0003800000 */
.L_x_770:
        /* <DEDUP_REMOVED lines=10> */
.L_x_773:
[----:B------:R-:W-:Y:S05]  /*2cef0*/  BSYNC B1 ;  /* 0x0000000000017941 */ /* 0x000fea0003800000 */
.L_x_772:
        /* <DEDUP_REMOVED lines=10> */
.L_x_775:
[----:B------:R-:W-:Y:S05]  /*2cfa0*/  BSYNC B1 ;  /* 0x0000000000017941 */ /* 0x000fea0003800000 */
.L_x_774:
[----:B------:R-:W2:Y:S01]  /*2cfb0*/  LDL.LU R154, [R1+0x1dc] ;  /* 0x0001dc00019a7983 */ /* 0x000ea20000300800 */
[----:B-----5:R-:W-:Y:S01]  /*2cfc0*/  SHF.L.U32 R155, R19, 0x10, RZ ;  /* 0x00000010139b7819 */ /* 0x020fe200000006ff */
[----:B------:R-:W-:Y:S01]  /*2cfd0*/  BSSY B1, `(.L_x_776) ;  /* 0x0000009000017945 */ /* 0x000fe20003800000 */
[----:B------:R-:W-:-:S03]  /*2cfe0*/  ISETP.GT.AND P3, PT, R3, 0x1f0, PT ;  /* 0x000001f00300780c */ /* 0x000fc60003f64270 */
[----:B------:R-:W-:-:S04]  /*2cff0*/  FMUL R155, R155, R16 ;  /* 0x000000109b9b7220 */ /* 0x000fc80000400000 */
[----:B--2---:R-:W-:-:S05]  /*2d000*/  FFMA R155, R154, R2, R155 ;  /* 0x000000029a9b7223 */ /* 0x004fca000000009b */
[----:B------:R-:W-:-:S05]  /*2d010*/  F2FP.BF16.F32.PACK_AB R155, RZ, R155 ;  /* 0x0000009bff9b723e */ /* 0x000fca00000010ff */
[----:B------:R2:W-:Y:S01]  /*2d020*/  @P0 STG.E.U16 desc[UR36][R6.64+0x3d2], R155 ;  /* 0x0003d29b06000986 */ /* 0x0005e2000c101524 */
[----:B------:R-:W-:-:S13]  /*2d030*/  ISETP.GT.AND P0, PT, R0, RZ, P3 ;  /* 0x000000ff0000720c */ /* 0x000fda0001f04270 */
[----:B--2---:R-:W-:Y:S05]  /*2d040*/  @!P0 BRA `(.L_x_777) ;  /* 0x0000000000048947 */ /* 0x004fea0003800000 */
[----:B------:R2:W5:Y:S02]  /*2d050*/  LDG.E.LTC128B.U16 R19, desc[UR36][R14.64+0x3e0] ;  /* 0x0003e0240e137981 */ /* 0x000564000c1e1520 */
.L_x_777:
[----:B------:R-:W-:Y:S05]  /*2d060*/  BSYNC B1 ;  /* 0x0000000000017941 */ /* 0x000fea0003800000 */
.L_x_776:
        /* <DEDUP_REMOVED lines=11> */
.L_x_779:
[----:B------:R-:W-:Y:S05]  /*2d120*/  BSYNC B1 ;  /* 0x0000000000017941 */ /* 0x000fea0003800000 */
.L_x_778:
        /* <DEDUP_REMOVED lines=10> */
.L_x_781:
[----:B------:R-:W-:Y:S05]  /*2d1d0*/  BSYNC B1 ;  /* 0x0000000000017941 */ /* 0x000fea0003800000 */
.L_x_780:
        /* <DEDUP_REMOVED lines=10> */
.L_x_783:
[----:B------:R-:W-:Y:S05]  /*2d280*/  BSYNC B1 ;  /* 0x0000000000017941 */ /* 0x000fea0003800000 */
.L_x_782:
        /* <DEDUP_REMOVED lines=11> */
.L_x_785:
[----:B------:R-:W-:Y:S05]  /*2d340*/  BSYNC B1 ;  /* 0x0000000000017941 */ /* 0x000fea0003800000 */
.L_x_784:
[----:B------:R-:W3:Y:S01]  /*2d350*/  LDL.LU R154, [R1+0x1f0] ;  /* 0x0001f000019a7983 */ /* 0x000ee20000300800 */
[----:B-----5:R-:W-:Y:S01]  /*2d360*/  IMAD.U32 R155, R19, 0x10000, RZ ;  /* 0x00010000139b7824 */ /* 0x020fe200078e00ff */
[----:B------:R-:W-:Y:S03]  /*2d370*/  BSSY B1, `(.L_x_786) ;  /* 0x0000009000017945 */ /* 0x000fe60003800000 */
[----:B------:R-:W-:-:S04]  /*2d380*/  FMUL R155, R155, R16 ;  /* 0x000000109b9b7220 */ /* 0x000fc80000400000 */
[----:B---3--:R-:W-:-:S05]  /*2d390*/  FFMA R155, R154, R2, R155 ;  /* 0x000000029a9b7223 */ /* 0x008fca000000009b */
[----:B------:R-:W-:-:S05]  /*2d3a0*/  F2FP.BF16.F32.PACK_AB R155, RZ, R155 ;  /* 0x0000009bff9b723e */ /* 0x000fca00000010ff */
[----:B------:R3:W-:Y:S01]  /*2d3b0*/  @P0 STG.E.U16 desc[UR36][R4.64+0x3f0], R155 ;  /* 0x0003f09b04000986 */ /* 0x0007e2000c101524 */
[----:B------:R-:W-:-:S04]  /*2d3c0*/  ISETP.GT.AND P0, PT, R3, 0x1f9, PT ;  /* 0x000001f90300780c */ /* 0x000fc80003f04270 */
[----:B------:R-:W-:-:S13]  /*2d3d0*/  ISETP.GT.AND P5, PT, R0, RZ, P0 ;  /* 0x000000ff0000720c */ /* 0x000fda00007a4270 */
[----:B---3--:R-:W-:Y:S05]  /*2d3e0*/  @!P5 BRA `(.L_x_787) ;  /* 0x000000000004d947 */ /* 0x008fea0003800000 */
[----:B------:R3:W5:Y:S02]  /*2d3f0*/  LDG.E.LTC128B.U16 R19, desc[UR36][R14.64+0x3f2] ;  /* 0x0003f2240e137981 */ /* 0x000764000c1e1520 */
.L_x_787:
[----:B------:R-:W-:Y:S05]  /*2d400*/  BSYNC B1 ;  /* 0x0000000000017941 */ /* 0x000fea0003800000 */
.L_x_786:
[----:B0123--:R-:W2:Y:S01]  /*2d410*/  LDL.LU R14, [R1+0x1f4] ;  /* 0x0001f400010e7983 */ /* 0x00fea20000300800 */
[----:B-----5:R-:W-:Y:S01]  /*2d420*/  IMAD.U32 R3, R19, 0x10000, RZ ;  /* 0x0001000013037824 */ /* 0x020fe200078e00ff */
[----:B------:R-:W-:Y:S03]  /*2d430*/  BSSY B1, `(.L_x_788) ;  /* 0x0000008000017945 */ /* 0x000fe60003800000 */
[----:B------:R-:W-:-:S04]  /*2d440*/  FMUL R3, R3, R16 ;  /* 0x0000001003037220 */ /* 0x000fc80000400000 */
[----:B--2---:R-:W-:-:S05]  /*2d450*/  FFMA R3, R14, R2, R3 ;  /* 0x000000020e037223 */ /* 0x004fca0000000003 */
[----:B------:R-:W-:-:S05]  /*2d460*/  F2FP.BF16.F32.PACK_AB R3, RZ, R3 ;  /* 0x00000003ff03723e */ /* 0x000fca00000010ff */
[----:B------:R0:W-:Y:S01]  /*2d470*/  @P5 STG.E.U16 desc[UR36][R4.64+0x3f2], R3 ;  /* 0x0003f20304005986 */ /* 0x0001e2000c101524 */
[----:B------:R-:W-:-:S13]  /*2d480*/  ISETP.GT.AND P5, PT, R0, 0x8, P1 ;  /* 0x000000080000780c */ /* 0x000fda0000fa4270 */
[----:B0-----:R-:W-:Y:S05]  /*2d490*/  @!P5 BRA `(.L_x_789) ;  /* 0x000000000004d947 */ /* 0x001fea0003800000 */
[----:B------:R0:W5:Y:S02]  /*2d4a0*/  LDG.E.LTC128B.U16 R19, desc[UR36][R12.64+0x3f0] ;  /* 0x0003f0240c137981 */ /* 0x000164000c1e1520 */
.L_x_789:
[----:B------:R-:W-:Y:S05]  /*2d4b0*/  BSYNC B1 ;  /* 0x0000000000017941 */ /* 0x000fea0003800000 */
.L_x_788:
[----:B------:R-:W2:Y:S01]  /*2d4c0*/  LDL.LU R4, [R1+0x1f8] ;  /* 0x0001f80001047983 */ /* 0x000ea20000300800 */
[----:B-----5:R-:W-:Y:S01]  /*2d4d0*/  IMAD.U32 R3, R19, 0x10000, RZ ;  /* 0x0001000013037824 */ /* 0x020fe200078e00ff */
[----:B------:R-:W-:Y:S01]  /*2d4e0*/  @P5 MOV R5, R7 ;  /* 0x0000000700055202 */ /* 0x000fe20000000f00 */
[----:B------:R-:W-:Y:S02]  /*2d4f0*/  BSSY B1, `(.L_x_790) ;  /* 0x0000009000017945 */ /* 0x000fe40003800000 */
[----:B------:R-:W-:-:S04]  /*2d500*/  FMUL R3, R3, R16 ;  /* 0x0000001003037220 */ /* 0x000fc80000400000 */
[----:B--2---:R-:W-:Y:S01]  /*2d510*/  FFMA R3, R4, R2, R3 ;  /* 0x0000000204037223 */ /* 0x004fe20000000003 */
[----:B------:R-:W-:-:S04]  /*2d520*/  @P5 IMAD.MOV.U32 R4, RZ, RZ, R6 ;  /* 0x000000ffff045224 */ /* 0x000fc800078e0006 */
[----:B------:R-:W-:-:S05]  /*2d530*/  F2FP.BF16.F32.PACK_AB R3, RZ, R3 ;  /* 0x00000003ff03723e */ /* 0x000fca00000010ff */
[----:B------:R1:W-:Y:S01]  /*2d540*/  @P5 STG.E.U16 desc[UR36][R4.64+0x3f0], R3 ;  /* 0x0003f00304005986 */ /* 0x0003e2000c101524 */
[----:B------:R-:W-:-:S13]  /*2d550*/  ISETP.GT.AND P5, PT, R0, 0x8, P0 ;  /* 0x000000080000780c */ /* 0x000fda00007a4270 */
[----:B-1----:R-:W-:Y:S05]  /*2d560*/  @!P5 BRA `(.L_x_791) ;  /* 0x000000000004d947 */ /* 0x002fea0003800000 */
[----:B------:R1:W5:Y:S02]  /*2d570*/  LDG.E.LTC128B.U16 R19, desc[UR36][R12.64+0x3f2] ;  /* 0x0003f2240c137981 */ /* 0x000364000c1e1520 */
.L_x_791:
[----:B------:R-:W-:Y:S05]  /*2d580*/  BSYNC B1 ;  /* 0x0000000000017941 */ /* 0x000fea0003800000 */
.L_x_790:
        /* <DEDUP_REMOVED lines=11> */
.L_x_793:
[----:B------:R-:W-:Y:S05]  /*2d640*/  BSYNC B1 ;  /* 0x0000000000017941 */ /* 0x000fea0003800000 */
.L_x_792:
[----:B-----5:R-:W-:Y:S01]  /*2d650*/  IMAD.U32 R3, R19, 0x10000, RZ ;  /* 0x0001000013037824 */ /* 0x020fe200078e00ff */
[----:B------:R-:W-:Y:S03]  /*2d660*/  BSSY B1, `(.L_x_794) ;  /* 0x0000009000017945 */ /* 0x000fe60003800000 */
[----:B------:R-:W-:-:S04]  /*2d670*/  FMUL R3, R3, R16 ;  /* 0x0000001003037220 */ /* 0x000fc80000400000 */
[----:B------:R-:W-:-:S05]  /*2d680*/  FFMA R3, R24, R2, R3 ;  /* 0x0000000218037223 */ /* 0x000fca0000000003 */
[----:B------:R-:W-:-:S05]  /*2d690*/  F2FP.BF16.F32.PACK_AB R3, RZ, R3 ;  /* 0x00000003ff03723e */ /* 0x000fca00000010ff */
[----:B------:R3:W-:Y:S01]  /*2d6a0*/  @P5 STG.E.U16 desc[UR36][R20.64+0x200], R3 ;  /* 0x0002000314005986 */ /* 0x0007e2000c101524 */
[----:B------:R-:W-:-:S04]  /*2d6b0*/  LOP3.LUT P5, RZ, R17, 0x2, RZ, 0xc0, !PT ;  /* 0x0000000211ff7812 */ /* 0x000fc800078ac0ff */
[----:B------:R-:W-:-:S13]  /*2d6c0*/  ISETP.GT.AND P5, PT, R0, 0x80, P5 ;  /* 0x000000800000780c */ /* 0x000fda0002fa4270 */
[----:B---3--:R-:W-:Y:S05]  /*2d6d0*/  @!P5 BRA `(.L_x_795) ;  /* 0x000000000004d947 */ /* 0x008fea0003800000 */
[----:B------:R3:W5:Y:S02]  /*2d6e0*/  LDG.E.LTC128B.U16 R19, desc[UR36][R10.64+0x202] ;  /* 0x000202240a137981 */ /* 0x000764000c1e1520 */
.L_x_795:
[----:B------:R-:W-:Y:S05]  /*2d6f0*/  BSYNC B1 ;  /* 0x0000000000017941 */ /* 0x000fea0003800000 */
.L_x_794:
        /* <DEDUP_REMOVED lines=8> */
[----:B0-----:R-:W-:Y:S05]  /*2d780*/  @!P5 BRA `(.L_x_797) ;  /* 0x000000000004d947 */ /* 0x001fea0003800000 */
[----:B------:R0:W5:Y:S02]  /*2d790*/  LDG.E.LTC128B.U16 R19, desc[UR36][R8.64+0x200] ;  /* 0x0002002408137981 */ /* 0x000164000c1e1520 */
.L_x_797:
[----:B------:R-:W-:Y:S05]  /*2d7a0*/  BSYNC B1 ;  /* 0x0000000000017941 */ /* 0x000fea0003800000 */
.L_x_796:
        /* <DEDUP_REMOVED lines=10> */
.L_x_799:
[----:B------:R-:W-:Y:S05]  /*2d850*/  BSYNC B1 ;  /* 0x0000000000017941 */ /* 0x000fea0003800000 */
.L_x_798:
        /* <DEDUP_REMOVED lines=10> */
.L_x_801:
[----:B------:R-:W-:Y:S05]  /*2d900*/  BSYNC B1 ;  /* 0x0000000000017941 */ /* 0x000fea0003800000 */
.L_x_800:
        /* <DEDUP_REMOVED lines=10> */
.L_x_803:
[----:B------:R-:W-:Y:S05]  /*2d9b0*/  BSYNC B1 ;  /* 0x0000000000017941 */ /* 0x000fea0003800000 */
.L_x_802:
        /* <DEDUP_REMOVED lines=10> */
.L_x_805:
[----:B------:R-:W-:Y:S05]  /*2da60*/  BSYNC B1 ;  /* 0x0000000000017941 */ /* 0x000fea0003800000 */
.L_x_804:
        /* <DEDUP_REMOVED lines=10> */
.L_x_807:
[----:B------:R-:W-:Y:S05]  /*2db10*/  BSYNC B1 ;  /* 0x0000000000017941 */ /* 0x000fea0003800000 */
.L_x_806:
[----:B-----5:R-:W-:Y:S01]  /*2db20*/  SHF.L.U32 R3, R19, 0x10, RZ ;  /* 0x0000001013037819 */ /* 0x020fe200000006ff */
[----:B------:R-:W-:Y:S04]  /*2db30*/  BSSY B1, `(.L_x_808) ;  /* 0x0000009000017945 */ /* 0x000fe80003800000 */
        /* <DEDUP_REMOVED lines=8> */
.L_x_809:
[----:B------:R-:W-:Y:S05]  /*2dbc0*/  BSYNC B1 ;  /* 0x0000000000017941 */ /* 0x000fea0003800000 */
.L_x_808:
        /* <DEDUP_REMOVED lines=10> */
.L_x_811:
[----:B------:R-:W-:Y:S05]  /*2dc70*/  BSYNC B1 ;  /* 0x0000000000017941 */ /* 0x000fea0003800000 */
.L_x_810:
        /* <DEDUP_REMOVED lines=10> */
.L_x_813:
[----:B------:R-:W-:Y:S05]  /*2dd20*/  BSYNC B1 ;  /* 0x0000000000017941 */ /* 0x000fea0003800000 */
.L_x_812:
        /* <DEDUP_REMOVED lines=10> */
.L_x_815:
[----:B------:R-:W-:Y:S05]  /*2ddd0*/  BSYNC B1 ;  /* 0x0000000000017941 */ /* 0x000fea0003800000 */
.L_x_814:
        /* <DEDUP_REMOVED lines=10> */
.L_x_817:
[----:B------:R-:W-:Y:S05]  /*2de80*/  BSYNC B1 ;  /* 0x0000000000017941 */ /* 0x000fea0003800000 */
.L_x_816:
        /* <DEDUP_REMOVED lines=10> */
.L_x_819:
[----:B------:R-:W-:Y:S05]  /*2df30*/  BSYNC B1 ;  /* 0x0000000000017941 */ /* 0x000fea0003800000 */
.L_x_818:
        /* <DEDUP_REMOVED lines=10> */
.L_x_821:
[----:B------:R-:W-:Y:S05]  /*2dfe0*/  BSYNC B1 ;  /* 0x0000000000017941 */ /* 0x000fea0003800000 */
.L_x_820:
        /* <DEDUP_REMOVED lines=10> */
.L_x_823:
[----:B------:R-:W-:Y:S05]  /*2e090*/  BSYNC B1 ;  /* 0x0000000000017941 */ /* 0x000fea0003800000 */
.L_x_822:
        /* <DEDUP_REMOVED lines=10> */
.L_x_825:
[----:B------:R-:W-:Y:S05]  /*2e140*/  BSYNC B1 ;  /* 0x0000000000017941 */ /* 0x000fea0003800000 */
.L_x_824:
        /* <DEDUP_REMOVED lines=10> */
.L_x_827:
[----:B------:R-:W-:Y:S05]  /*2e1f0*/  BSYNC B1 ;  /* 0x0000000000017941 */ /* 0x000fea0003800000 */
.L_x_826:
        /* <DEDUP_REMOVED lines=10> */
.L_x_829:
[----:B------:R-:W-:Y:S05]  /*2e2a0*/  BSYNC B1 ;  /* 0x0000000000017941 */ /* 0x000fea0003800000 */
.L_x_828:
        /* <DEDUP_REMOVED lines=10> */
.L_x_831:
[----:B------:R-:W-:Y:S05]  /*2e350*/  BSYNC B1 ;  /* 0x0000000000017941 */ /* 0x000fea0003800000 */
.L_x_830:
        /* <DEDUP_REMOVED lines=10> */
.L_x_833:
[----:B------:R-:W-:Y:S05]  /*2e400*/  BSYNC B1 ;  /* 0x0000000000017941 */ /* 0x000fea0003800000 */
.L_x_832:
        /* <DEDUP_REMOVED lines=10> */
.L_x_835:
[----:B------:R-:W-:Y:S05]  /*2e4b0*/  BSYNC B1 ;  /* 0x0000000000017941 */ /* 0x000fea0003800000 */
.L_x_834:
        /* <DEDUP_REMOVED lines=10> */
.L_x_837:
[----:B------:R-:W-:Y:S05]  /*2e560*/  BSYNC B1 ;  /* 0x0000000000017941 */ /* 0x000fea0003800000 */
.L_x_836:
        /* <DEDUP_REMOVED lines=10> */
.L_x_839:
[----:B------:R-:W-:Y:S05]  /*2e610*/  BSYNC B1 ;  /* 0x0000000000017941 */ /* 0x000fea0003800000 */
.L_x_838:
        /* <DEDUP_REMOVED lines=10> */
.L_x_841:
[----:B------:R-:W-:Y:S05]  /*2e6c0*/  BSYNC B1 ;  /* 0x0000000000017941 */ /* 0x000fea0003800000 */
.L_x_840:
        /* <DEDUP_REMOVED lines=10> */
.L_x_843:
[----:B------:R-:W-:Y:S05]  /*2e770*/  BSYNC B1 ;  /* 0x0000000000017941 */ /* 0x000fea0003800000 */
.L_x_842:
        /* <DEDUP_REMOVED lines=10> */
.L_x_845:
[----:B------:R-:W-:Y:S05]  /*2e820*/  BSYNC B1 ;  /* 0x0000000000017941 */ /* 0x000fea0003800000 */
.L_x_844:
        /* <DEDUP_REMOVED lines=10> */
.L_x_847:
[----:B------:R-:W-:Y:S05]  /*2e8d0*/  BSYNC B1 ;  /* 0x0000000000017941 */ /* 0x000fea0003800000 */
.L_x_846:
        /* <DEDUP_REMOVED lines=10> */
.L_x_849:
[----:B------:R-:W-:Y:S05]  /*2e980*/  BSYNC B1 ;  /* 0x0000000000017941 */ /* 0x000fea0003800000 */
.L_x_848:
        /* <DEDUP_REMOVED lines=10> */
.L_x_851:
[----:B------:R-:W-:Y:S05]  /*2ea30*/  BSYNC B1 ;  /* 0x0000000000017941 */ /* 0x000fea0003800000 */
.L_x_850:
        /* <DEDUP_REMOVED lines=10> */
.L_x_853:
[----:B------:R-:W-:Y:S05]  /*2eae0*/  BSYNC B1 ;  /* 0x0000000000017941 */ /* 0x000fea0003800000 */
.L_x_852:
        /* <DEDUP_REMOVED lines=10> */
.L_x_855:
[----:B------:R-:W-:Y:S05]  /*2eb90*/  BSYNC B1 ;  /* 0x0000000000017941 */ /* 0x000fea0003800000 */
.L_x_854:
        /* <DEDUP_REMOVED lines=10> */
.L_x_857:
[----:B------:R-:W-:Y:S05]  /*2ec40*/  BSYNC B1 ;  /* 0x0000000000017941 */ /* 0x000fea0003800000 */
.L_x_856:
        /* <DEDUP_REMOVED lines=10> */
.L_x_859:
[----:B------:R-:W-:Y:S05]  /*2ecf0*/  BSYNC B1 ;  /* 0x0000000000017941 */ /* 0x000fea0003800000 */
.L_x_858:
        /* <DEDUP_REMOVED lines=10> */
.L_x_861:
[----:B------:R-:W-:Y:S05]  /*2eda0*/  BSYNC B1 ;  /* 0x0000000000017941 */ /* 0x000fea0003800000 */
.L_x_860:
        /* <DEDUP_REMOVED lines=10> */
.L_x_863:
[----:B------:R-:W-:Y:S05]  /*2ee50*/  BSYNC B1 ;  /* 0x0000000000017941 */ /* 0x000fea0003800000 */
.L_x_862:
        /* <DEDUP_REMOVED lines=10> */
.L_x_865:
[----:B------:R-:W-:Y:S05]  /*2ef00*/  BSYNC B1 ;  /* 0x0000000000017941 */ /* 0x000fea0003800000 */
.L_x_864:
        /* <DEDUP_REMOVED lines=10> */
.L_x_867:
[----:B------:R-:W-:Y:S05]  /*2efb0*/  BSYNC B1 ;  /* 0x0000000000017941 */ /* 0x000fea0003800000 */
.L_x_866:
        /* <DEDUP_REMOVED lines=10> */
.L_x_869:
[----:B------:R-:W-:Y:S05]  /*2f060*/  BSYNC B1 ;  /* 0x0000000000017941 */ /* 0x000fea0003800000 */
.L_x_868:
        /* <DEDUP_REMOVED lines=10> */
.L_x_871:
[----:B------:R-:W-:Y:S05]  /*2f110*/  BSYNC B1 ;  /* 0x0000000000017941 */ /* 0x000fea0003800000 */
.L_x_870:
        /* <DEDUP_REMOVED lines=10> */
.L_x_873:
[----:B------:R-:W-:Y:S05]  /*2f1c0*/  BSYNC B1 ;  /* 0x0000000000017941 */ /* 0x000fea0003800000 */
.L_x_872:
        /* <DEDUP_REMOVED lines=10> */
.L_x_875:
[----:B------:R-:W-:Y:S05]  /*2f270*/  BSYNC B1 ;  /* 0x0000000000017941 */ /* 0x000fea0003800000 */
.L_x_874:
        /* <DEDUP_REMOVED lines=10> */
.L_x_877:
[----:B------:R-:W-:Y:S05]  /*2f320*/  BSYNC B1 ;  /* 0x0000000000017941 */ /* 0x000fea0003800000 */
.L_x_876:
        /* <DEDUP_REMOVED lines=10> */
.L_x_879:
[----:B------:R-:W-:Y:S05]  /*2f3d0*/  BSYNC B1 ;  /* 0x0000000000017941 */ /* 0x000fea0003800000 */
.L_x_878:
        /* <DEDUP_REMOVED lines=10> */
.L_x_881:
[----:B------:R-:W-:Y:S05]  /*2f480*/  BSYNC B1 ;  /* 0x0000000000017941 */ /* 0x000fea0003800000 */
.L_x_880:
        /* <DEDUP_REMOVED lines=10> */
.L_x_883:
[----:B------:R-:W-:Y:S05]  /*2f530*/  BSYNC B1 ;  /* 0x0000000000017941 */ /* 0x000fea0003800000 */
.L_x_882:
        /* <DEDUP_REMOVED lines=10> */
.L_x_885:
[----:B------:R-:W-:Y:S05]  /*2f5e0*/  BSYNC B1 ;  /* 0x0000000000017941 */ /* 0x000fea0003800000 */
.L_x_884:
        /* <DEDUP_REMOVED lines=10> */
.L_x_887:
[----:B------:R-:W-:Y:S05]  /*2f690*/  BSYNC B1 ;  /* 0x0000000000017941 */ /* 0x000fea0003800000 */
.L_x_886:
        /* <DEDUP_REMOVED lines=10> */
.L_x_889:
[----:B------:R-:W-:Y:S05]  /*2f740*/  BSYNC B1 ;  /* 0x0000000000017941 */ /* 0x000fea0003800000 */
.L_x_888:
        /* <DEDUP_REMOVED lines=10> */
.L_x_891:
[----:B------:R-:W-:Y:S05]  /*2f7f0*/  BSYNC B1 ;  /* 0x0000000000017941 */ /* 0x000fea0003800000 */
.L_x_890:
        /* <DEDUP_REMOVED lines=10> */
.L_x_893:
[----:B------:R-:W-:Y:S05]  /*2f8a0*/  BSYNC B1 ;  /* 0x0000000000017941 */ /* 0x000fea0003800000 */
.L_x_892:
        /* <DEDUP_REMOVED lines=10> */
.L_x_895:
[----:B------:R-:W-:Y:S05]  /*2f950*/  BSYNC B1 ;  /* 0x0000000000017941 */ /* 0x000fea0003800000 */
.L_x_894:
        /* <DEDUP_REMOVED lines=10> */
.L_x_897:
[----:B------:R-:W-:Y:S05]  /*2fa00*/  BSYNC B1 ;  /* 0x0000000000017941 */ /* 0x000fea0003800000 */
.L_x_896:
        /* <DEDUP_REMOVED lines=10> */
.L_x_899:
[----:B------:R-:W-:Y:S05]  /*2fab0*/  BSYNC B1 ;  /* 0x0000000000017941 */ /* 0x000fea0003800000 */
.L_x_898:
        /* <DEDUP_REMOVED lines=10> */
.L_x_901:
[----:B------:R-:W-:Y:S05]  /*2fb60*/  BSYNC B1 ;  /* 0x0000000000017941 */ /* 0x000fea0003800000 */
.L_x_900:
        /* <DEDUP_REMOVED lines=10> */
.L_x_903:
[----:B------:R-:W-:Y:S05]  /*2fc10*/  BSYNC B1 ;  /* 0x0000000000017941 */ /* 0x000fea0003800000 */
.L_x_902:
        /* <DEDUP_REMOVED lines=10> */
.L_x_905:
[----:B------:R-:W-:Y:S05]  /*2fcc0*/  BSYNC B1 ;  /* 0x0000000000017941 */ /* 0x000fea0003800000 */
.L_x_904:
        /* <DEDUP_REMOVED lines=10> */
.L_x_907:
[----:B------:R-:W-:Y:S05]  /*2fd70*/  BSYNC B1 ;  /* 0x0000000000017941 */ /* 0x000fea0003800000 */
.L_x_906:
        /* <DEDUP_REMOVED lines=10> */
.L_x_909:
[----:B------:R-:W-:Y:S05]  /*2fe20*/  BSYNC B1 ;  /* 0x0000000000017941 */ /* 0x000fea0003800000 */
.L_x_908:
        /* <DEDUP_REMOVED lines=10> */
.L_x_911:
[----:B------:R-:W-:Y:S05]  /*2fed0*/  BSYNC B1 ;  /* 0x0000000000017941 */ /* 0x000fea0003800000 */
.L_x_910:
        /* <DEDUP_REMOVED lines=10> */
.L_x_913:
[----:B------:R-:W-:Y:S05]  /*2ff80*/  BSYNC B1 ;  /* 0x0000000000017941 */ /* 0x000fea0003800000 */
.L_x_912:
        /* <DEDUP_REMOVED lines=10> */
.L_x_915:
[----:B------:R-:W-:Y:S05]  /*30030*/  BSYNC B1 ;  /* 0x0000000000017941 */ /* 0x000fea0003800000 */
.L_x_914:
        /* <DEDUP_REMOVED lines=10> */
.L_x_917:
[----:B------:R-:W-:Y:S05]  /*300e0*/  BSYNC B1 ;  /* 0x0000000000017941 */ /* 0x000fea0003800000 */
.L_x_916:
        /* <DEDUP_REMOVED lines=10> */
.L_x_919:
[----:B------:R-:W-:Y:S05]  /*30190*/  BSYNC B1 ;  /* 0x0000000000017941 */ /* 0x000fea0003800000 */
.L_x_918:
        /* <DEDUP_REMOVED lines=10> */
.L_x_921:
[----:B------:R-:W-:Y:S05]  /*30240*/  BSYNC B1 ;  /* 0x0000000000017941 */ /* 0x000fea0003800000 */
.L_x_920:
        /* <DEDUP_REMOVED lines=10> */
.L_x_923:
[----:B------:R-:W-:Y:S05]  /*302f0*/  BSYNC B1 ;  /* 0x0000000000017941 */ /* 0x000fea0003800000 */
.L_x_922:
        /* <DEDUP_REMOVED lines=10> */
.L_x_925:
[----:B------:R-:W-:Y:S05]  /*303a0*/  BSYNC B1 ;  /* 0x0000000000017941 */ /* 0x000fea0003800000 */
.L_x_924:
        /* <DEDUP_REMOVED lines=10> */
.L_x_927:
[----:B------:R-:W-:Y:S05]  /*30450*/  BSYNC B1 ;  /* 0x0000000000017941 */ /* 0x000fea0003800000 */
.L_x_926:
        /* <DEDUP_REMOVED lines=10> */
.L_x_929:
[----:B------:R-:W-:Y:S05]  /*30500*/  BSYNC B1 ;  /* 0x0000000000017941 */ /* 0x000fea0003800000 */
.L_x_928:
        /* <DEDUP_REMOVED lines=10> */
.L_x_931:
[----:B------:R-:W-:Y:S05]  /*305b0*/  BSYNC B1 ;  /* 0x0000000000017941 */ /* 0x000fea0003800000 */
.L_x_930:
        /* <DEDUP_REMOVED lines=10> */
.L_x_933:
[----:B------:R-:W-:Y:S05]  /*30660*/  BSYNC B1 ;  /* 0x0000000000017941 */ /* 0x000fea0003800000 */
.L_x_932:
        /* <DEDUP_REMOVED lines=10> */
.L_x_935:
[----:B------:R-:W-:Y:S05]  /*30710*/  BSYNC B1 ;  /* 0x0000000000017941 */ /* 0x000fea0003800000 */
.L_x_934:
        /* <DEDUP_REMOVED lines=10> */
.L_x_937:
[----:B------:R-:W-:Y:S05]  /*307c0*/  BSYNC B1 ;  /* 0x0000000000017941 */ /* 0x000fea0003800000 */
.L_x_936:
        /* <DEDUP_REMOVED lines=10> */
.L_x_939:
[----:B------:R-:W-:Y:S05]  /*30870*/  BSYNC B1 ;  /* 0x0000000000017941 */ /* 0x000fea0003800000 */
.L_x_938:
        /* <DEDUP_REMOVED lines=10> */
.L_x_941:
[----:B------:R-:W-:Y:S05]  /*30920*/  BSYNC B1 ;  /* 0x0000000000017941 */ /* 0x000fea0003800000 */
.L_x_940:
        /* <DEDUP_REMOVED lines=10> */
.L_x_943:
[----:B------:R-:W-:Y:S05]  /*309d0*/  BSYNC B1 ;  /* 0x0000000000017941 */ /* 0x000fea0003800000 */
.L_x_942:
        /* <DEDUP_REMOVED lines=10> */
.L_x_945:
[----:B------:R-:W-:Y:S05]  /*30a80*/  BSYNC B1 ;  /* 0x0000000000017941 */ /* 0x000fea0003800000 */
.L_x_944:
        /* <DEDUP_REMOVED lines=10> */
.L_x_947:
[----:B------:R-:W-:Y:S05]  /*30b30*/  BSYNC B1 ;  /* 0x0000000000017941 */ /* 0x000fea0003800000 */
.L_x_946:
        /* <DEDUP_REMOVED lines=10> */
.L_x_949:
[----:B------:R-:W-:Y:S05]  /*30be0*/  BSYNC B1 ;  /* 0x0000000000017941 */ /* 0x000fea0003800000 */
.L_x_948:
        /* <DEDUP_REMOVED lines=10> */
.L_x_951:
[----:B------:R-:W-:Y:S05]  /*30c90*/  BSYNC B1 ;  /* 0x0000000000017941 */ /* 0x000fea0003800000 */
.L_x_950:
        /* <DEDUP_REMOVED lines=10> */
.L_x_953:
[----:B------:R-:W-:Y:S05]  /*30d40*/  BSYNC B1 ;  /* 0x0000000000017941 */ /* 0x000fea0003800000 */
.L_x_952:
        /* <DEDUP_REMOVED lines=10> */
.L_x_955:
[----:B------:R-:W-:Y:S05]  /*30df0*/  BSYNC B1 ;  /* 0x0000000000017941 */ /* 0x000fea0003800000 */
.L_x_954:
        /* <DEDUP_REMOVED lines=10> */
.L_x_957:
[----:B------:R-:W-:Y:S05]  /*30ea0*/  BSYNC B1 ;  /* 0x0000000000017941 */ /* 0x000fea0003800000 */
.L_x_956:
        /* <DEDUP_REMOVED lines=10> */
.L_x_959:
[----:B------:R-:W-:Y:S05]  /*30f50*/  BSYNC B1 ;  /* 0x0000000000017941 */ /* 0x000fea0003800000 */
.L_x_958:
        /* <DEDUP_REMOVED lines=10> */
.L_x_961:
[----:B------:R-:W-:Y:S05]  /*31000*/  BSYNC B1 ;  /* 0x0000000000017941 */ /* 0x000fea0003800000 */
.L_x_960:
        /* <DEDUP_REMOVED lines=10> */
.L_x_963:
[----:B------:R-:W-:Y:S05]  /*310b0*/  BSYNC B1 ;  /* 0x0000000000017941 */ /* 0x000fea0003800000 */
.L_x_962:
        /* <DEDUP_REMOVED lines=10> */
.L_x_965:
[----:B------:R-:W-:Y:S05]  /*31160*/  BSYNC B1 ;  /* 0x0000000000017941 */ /* 0x000fea0003800000 */
.L_x_964:
        /* <DEDUP_REMOVED lines=10> */
.L_x_967:
[----:B------:R-:W-:Y:S05]  /*31210*/  BSYNC B1 ;  /* 0x0000000000017941 */ /* 0x000fea0003800000 */
.L_x_966:
        /* <DEDUP_REMOVED lines=10> */
.L_x_969:
[----:B------:R-:W-:Y:S05]  /*312c0*/  BSYNC B1 ;  /* 0x0000000000017941 */ /* 0x000fea0003800000 */
.L_x_968:
        /* <DEDUP_REMOVED lines=10> */
.L_x_971:
[----:B------:R-:W-:Y:S05]  /*31370*/  BSYNC B1 ;  /* 0x0000000000017941 */ /* 0x000fea0003800000 */
.L_x_970:
        /* <DEDUP_REMOVED lines=10> */
.L_x_973:
[----:B------:R-:W-:Y:S05]  /*31420*/  BSYNC B1 ;  /* 0x0000000000017941 */ /* 0x000fea0003800000 */
.L_x_972:
        /* <DEDUP_REMOVED lines=10> */
.L_x_975:
[----:B------:R-:W-:Y:S05]  /*314d0*/  BSYNC B1 ;  /* 0x0000000000017941 */ /* 0x000fea0003800000 */
.L_x_974:
        /* <DEDUP_REMOVED lines=10> */
.L_x_977:
[----:B------:R-:W-:Y:S05]  /*31580*/  BSYNC B1 ;  /* 0x0000000000017941 */ /* 0x000fea0003800000 */
.L_x_976:
        /* <DEDUP_REMOVED lines=10> */
.L_x_979:
[----:B------:R-:W-:Y:S05]  /*31630*/  BSYNC B1 ;  /* 0x0000000000017941 */ /* 0x000fea0003800000 */
.L_x_978:
        /* <DEDUP_REMOVED lines=10> */
.L_x_981:
[----:B------:R-:W-:Y:S05]  /*316e0*/  BSYNC B1 ;  /* 0x0000000000017941 */ /* 0x000fea0003800000 */
.L_x_980:
        /* <DEDUP_REMOVED lines=10> */
.L_x_983:
[----:B------:R-:W-:Y:S05]  /*31790*/  BSYNC B1 ;  /* 0x0000000000017941 */ /* 0x000fea0003800000 */
.L_x_982:
        /* <DEDUP_REMOVED lines=10> */
.L_x_985:
[----:B------:R-:W-:Y:S05]  /*31840*/  BSYNC B1 ;  /* 0x0000000000017941 */ /* 0x000fea0003800000 */
.L_x_984:
        /* <DEDUP_REMOVED lines=10> */
.L_x_987:
[----:B------:R-:W-:Y:S05]  /*318f0*/  BSYNC B1 ;  /* 0x0000000000017941 */ /* 0x000fea0003800000 */
.L_x_986:
        /* <DEDUP_REMOVED lines=10> */
.L_x_989:
[----:B------:R-:W-:Y:S05]  /*319a0*/  BSYNC B1 ;  /* 0x0000000000017941 */ /* 0x000fea0003800000 */
.L_x_988:
        /* <DEDUP_REMOVED lines=10> */
.L_x_991:
[----:B------:R-:W-:Y:S05]  /*31a50*/  BSYNC B1 ;  /* 0x0000000000017941 */ /* 0x000fea0003800000 */
.L_x_990:
        /* <DEDUP_REMOVED lines=10> */
.L_x_993:
[----:B------:R-:W-:Y:S05]  /*31b00*/  BSYNC B1 ;  /* 0x0000000000017941 */ /* 0x000fea0003800000 */
.L_x_992:
        /* <DEDUP_REMOVED lines=10> */
.L_x_995:
[----:B------:R-:W-:Y:S05]  /*31bb0*/  BSYNC B1 ;  /* 0x0000000000017941 */ /* 0x000fea0003800000 */
.L_x_994:
        /* <DEDUP_REMOVED lines=10> */
.L_x_997:
[----:B------:R-:W-:Y:S05]  /*31c60*/  BSYNC B1 ;  /* 0x0000000000017941 */ /* 0x000fea0003800000 */
.L_x_996:
        /* <DEDUP_REMOVED lines=10> */
.L_x_999:
[----:B------:R-:W-:Y:S05]  /*31d10*/  BSYNC B1 ;  /* 0x0000000000017941 */ /* 0x000fea0003800000 */
.L_x_998:
        /* <DEDUP_REMOVED lines=10> */
.L_x_1001:
[----:B------:R-:W-:Y:S05]  /*31dc0*/  BSYNC B1 ;  /* 0x0000000000017941 */ /* 0x000fea0003800000 */
.L_x_1000:
        /* <DEDUP_REMOVED lines=10> */
.L_x_1003:
[----:B------:R-:W-:Y:S05]  /*31e70*/  BSYNC B1 ;  /* 0x0000000000017941 */ /* 0x000fea0003800000 */
.L_x_1002:
        /* <DEDUP_REMOVED lines=10> */
.L_x_1005:
[----:B------:R-:W-:Y:S05]  /*31f20*/  BSYNC B1 ;  /* 0x0000000000017941 */ /* 0x000fea0003800000 */
.L_x_1004:
        /* <DEDUP_REMOVED lines=10> */
.L_x_1007:
[----:B------:R-:W-:Y:S05]  /*31fd0*/  BSYNC B1 ;  /* 0x0000000000017941 */ /* 0x000fea0003800000 */
.L_x_1006:
        /* <DEDUP_REMOVED lines=10> */
.L_x_1009:
[----:B------:R-:W-:Y:S05]  /*32080*/  BSYNC B1 ;  /* 0x0000000000017941 */ /* 0x000fea0003800000 */
.L_x_1008:
        /* <DEDUP_REMOVED lines=10> */
.L_x_1011:
[----:B------:R-:W-:Y:S05]  /*32130*/  BSYNC B1 ;  /* 0x0000000000017941 */ /* 0x000fea0003800000 */
.L_x_1010:
        /* <DEDUP_REMOVED lines=10> */
.L_x_1013:
[----:B------:R-:W-:Y:S05]  /*321e0*/  BSYNC B1 ;  /* 0x0000000000017941 */ /* 0x000fea0003800000 */
.L_x_1012:
        /* <DEDUP_REMOVED lines=10> */
.L_x_1015:
[----:B------:R-:W-:Y:S05]  /*32290*/  BSYNC B1 ;  /* 0x0000000000017941 */ /* 0x000fea0003800000 */
.L_x_1014:
        /* <DEDUP_REMOVED lines=10> */
.L_x_1017:
[----:B------:R-:W-:Y:S05]  /*32340*/  BSYNC B1 ;  /* 0x0000000000017941 */ /* 0x000fea0003800000 */
.L_x_1016:
        /* <DEDUP_REMOVED lines=10> */
.L_x_1019:
[----:B------:R-:W-:Y:S05]  /*323f0*/  BSYNC B1 ;  /* 0x0000000000017941 */ /* 0x000fea0003800000 */
.L_x_1018:
        /* <DEDUP_REMOVED lines=10> */
.L_x_1021:
[----:B------:R-:W-:Y:S05]  /*324a0*/  BSYNC B1 ;  /* 0x0000000000017941 */ /* 0x000fea0003800000 */
.L_x_1020:
        /* <DEDUP_REMOVED lines=10> */
.L_x_1023:
[----:B------:R-:W-:Y:S05]  /*32550*/  BSYNC B1 ;  /* 0x0000000000017941 */ /* 0x000fea0003800000 */
.L_x_1022:
[----:B-----5:R-:W-:Y:S01]  /*32560*/  SHF.L.U32 R3, R19, 0x10, RZ ;  /* 0x0000001013037819 */ /* 0x020fe200000006ff */
[----:B------:R-:W-:Y:S04]  /*32570*/  BSSY B1, `(.L_x_1024) ;  /* 0x0000008000017945 */ /* 0x000fe80003800000 */
[----:B------:R-:W-:-:S04]  /*32580*/  FMUL R4, R3, R16 ;  /* 0x0000001003047220 */ /* 0x000fc80000400000 */
[----:B------:R-:W-:-:S05]  /*32590*/  FFMA R4, R139, R2, R4 ;  /* 0x000000028b047223 */ /* 0x000fca0000000004 */
[----:B------:R-:W-:-:S05]  /*325a0*/  F2FP.BF16.F32.PACK_AB R4, RZ, R4 ;  /* 0x00000004ff04723e */ /* 0x000fca00000010ff */
[----:B------:R0:W-:Y:S01]  /*325b0*/  @P5 STG.E.U16 desc[UR36][R22.64+0x3c2], R4 ;  /* 0x0003c20416005986 */ /* 0x0001e2000c101524 */
[----:B------:R-:W-:-:S13]  /*325c0*/  ISETP.GT.AND P5, PT, R0, 0x80, P6 ;  /* 0x000000800000780c */ /* 0x000fda00037a4270 */
[----:B0-----:R-:W-:Y:S05]  /*325d0*/  @!P5 BRA `(.L_x_1025) ;  /* 0x000000000004d947 */ /* 0x001fea0003800000 */
[----:B------:R0:W5:Y:S02]  /*325e0*/  LDG.E.LTC128B.U16 R19, desc[UR36][R10.64+0x3d0] ;  /* 0x0003d0240a137981 */ /* 0x000164000c1e1520 */
.L_x_1025:
[----:B------:R-:W-:Y:S05]  /*325f0*/  BSYNC B1 ;  /* 0x0000000000017941 */ /* 0x000fea0003800000 */
.L_x_1024:
[----:B-----5:R-:W-:Y:S01]  /*32600*/  IMAD.U32 R3, R19, 0x10000, RZ ;  /* 0x0001000013037824 */ /* 0x020fe200078e00ff */
[----:B------:R-:W-:Y:S03]  /*32610*/  BSSY B1, `(.L_x_1026) ;  /* 0x0000008000017945 */ /* 0x000fe60003800000 */
[----:B------:R-:W-:-:S04]  /*32620*/  FMUL R3, R3, R16 ;  /* 0x0000001003037220 */ /* 0x000fc80000400000 */
[----:B------:R-:W-:-:S05]  /*32630*/  FFMA R3, R140, R2, R3 ;  /* 0x000000028c037223 */ /* 0x000fca0000000003 */
[----:B------:R-:W-:-:S05]  /*32640*/  F2FP.BF16.F32.PACK_AB R3, RZ, R3 ;  /* 0x00000003ff03723e */ /* 0x000fca00000010ff */
[----:B------:R0:W-:Y:S01]  /*32650*/  @P5 STG.E.U16 desc[UR36][R20.64+0x3d0], R3 ;  /* 0x0003d00314005986 */ /* 0x0001e2000c101524 */
[----:B------:R-:W-:-:S13]  /*32660*/  ISETP.GT.AND P5, PT, R0, 0x80, P4 ;  /* 0x000000800000780c */ /* 0x000fda00027a4270 */
[----:B0-----:R-:W-:Y:S05]  /*32670*/  @!P5 BRA `(.L_x_1027) ;  /* 0x000000000004d947 */ /* 0x001fea0003800000 */
[----:B------:R0:W5:Y:S02]  /*32680*/  LDG.E.LTC128B.U16 R19, desc[UR36][R10.64+0x3d2] ;  /* 0x0003d2240a137981 */ /* 0x000164000c1e1520 */
.L_x_1027:
[----:B------:R-:W-:Y:S05]  /*32690*/  BSYNC B1 ;  /* 0x0000000000017941 */ /* 0x000fea0003800000 */
.L_x_1026:
        /* <DEDUP_REMOVED lines=9> */
.L_x_1029:
[----:B------:R-:W-:Y:S05]  /*32730*/  BSYNC B1 ;  /* 0x0000000000017941 */ /* 0x000fea0003800000 */
.L_x_1028:
[----:B-----5:R-:W-:Y:S01]  /*32740*/  IMAD.U32 R3, R19, 0x10000, RZ ;  /* 0x0001000013037824 */ /* 0x020fe200078e00ff */
[----:B------:R-:W-:Y:S01]  /*32750*/  ISETP.GT.AND P4, PT, R0, 0x88, P4 ;  /* 0x000000880000780c */ /* 0x000fe20002784270 */
[----:B------:R-:W-:Y:S02]  /*32760*/  BSSY B1, `(.L_x_1030) ;  /* 0x0000007000017945 */ /* 0x000fe40003800000 */
[----:B------:R-:W-:-:S04]  /*32770*/  FMUL R3, R3, R16 ;  /* 0x0000001003037220 */ /* 0x000fc80000400000 */
[----:B------:R-:W-:-:S05]  /*32780*/  FFMA R3, R142, R2, R3 ;  /* 0x000000028e037223 */ /* 0x000fca0000000003 */
[----:B------:R-:W-:-:S05]  /*32790*/  F2FP.BF16.F32.PACK_AB R3, RZ, R3 ;  /* 0x00000003ff03723e */ /* 0x000fca00000010ff */
[----:B------:R0:W-:Y:S01]  /*327a0*/  @P5 STG.E.U16 desc[UR36][R22.64+0x3d0], R3 ;  /* 0x0003d00316005986 */ /* 0x0001e2000c101524 */
[----:B------:R-:W-:Y:S05]  /*327b0*/  @!P4 BRA `(.L_x_1031) ;  /* 0x000000000004c947 */ /* 0x000fea0003800000 */
[----:B------:R0:W5:Y:S02]  /*327c0*/  LDG.E.LTC128B.U16 R19, desc[UR36][R8.64+0x3d2] ;  /* 0x0003d22408137981 */ /* 0x000164000c1e1520 */
.L_x_1031:
[----:B------:R-:W-:Y:S05]  /*327d0*/  BSYNC B1 ;  /* 0x0000000000017941 */ /* 0x000fea0003800000 */
.L_x_1030:
[----:B0----5:R-:W-:Y:S01]  /*327e0*/  IMAD.U32 R3, R19, 0x10000, RZ ;  /* 0x0001000013037824 */ /* 0x021fe200078e00ff */
        /* <DEDUP_REMOVED lines=8> */
.L_x_1033:
[----:B------:R-:W-:Y:S05]  /*32870*/  BSYNC B1 ;  /* 0x0000000000017941 */ /* 0x000fea0003800000 */
.L_x_1032:
        /* <DEDUP_REMOVED lines=9> */
.L_x_1035:
[----:B------:R-:W-:Y:S05]  /*32910*/  BSYNC B1 ;  /* 0x0000000000017941 */ /* 0x000fea0003800000 */
.L_x_1034:
        /* <DEDUP_REMOVED lines=9> */
.L_x_1037:
[----:B------:R-:W-:Y:S05]  /*329b0*/  BSYNC B1 ;  /* 0x0000000000017941 */ /* 0x000fea0003800000 */
.L_x_1036:
        /* <DEDUP_REMOVED lines=9> */
.L_x_1039:
[----:B------:R-:W-:Y:S05]  /*32a50*/  BSYNC B1 ;  /* 0x0000000000017941 */ /* 0x000fea0003800000 */
.L_x_1038:
        /* <DEDUP_REMOVED lines=9> */
.L_x_1041:
[----:B------:R-:W-:Y:S05]  /*32af0*/  BSYNC B1 ;  /* 0x0000000000017941 */ /* 0x000fea0003800000 */
.L_x_1040:
[----:B-----5:R-:W-:Y:S01]  /*32b00*/  SHF.L.U32 R3, R19, 0x10, RZ ;  /* 0x0000001013037819 */ /* 0x020fe200000006ff */
[----:B------:R-:W-:Y:S01]  /*32b10*/  BSSY B1, `(.L_x_1042) ;  /* 0x0000008000017945 */ /* 0x000fe20003800000 */
[----:B------:R-:W-:-:S03]  /*32b20*/  ISETP.GT.AND P2, PT, R0, 0x80, P0 ;  /* 0x000000800000780c */ /* 0x000fc60000744270 */
[----:B------:R-:W-:-:S04]  /*32b30*/  FMUL R3, R3, R16 ;  /* 0x0000001003037220 */ /* 0x000fc80000400000 */
[----:B------:R-:W-:-:S05]  /*32b40*/  FFMA R3, R148, R2, R3 ;  /* 0x0000000294037223 */ /* 0x000fca0000000003 */
[----:B------:R-:W-:-:S05]  /*32b50*/  F2FP.BF16.F32.PACK_AB R3, RZ, R3 ;  /* 0x00000003ff03723e */ /* 0x000fca00000010ff */
[----:B------:R0:W-:Y:S01]  /*32b60*/  @P3 STG.E.U16 desc[UR36][R20.64+0x3f0], R3 ;  /* 0x0003f00314003986 */ /* 0x0001e2000c101524 */
[----:B------:R-:W-:Y:S05]  /*32b70*/  @!P2 BRA `(.L_x_1043) ;  /* 0x000000000004a947 */ /* 0x000fea0003800000 */
[----:B------:R0:W5:Y:S02]  /*32b80*/  LDG.E.LTC128B.U16 R19, desc[UR36][R10.64+0x3f2] ;  /* 0x0003f2240a137981 */ /* 0x000164000c1e1520 */
.L_x_1043:
[----:B------:R-:W-:Y:S05]  /*32b90*/  BSYNC B1 ;  /* 0x0000000000017941 */ /* 0x000fea0003800000 */
.L_x_1042:
        /* <DEDUP_REMOVED lines=9> */
.L_x_1045:
[----:B------:R-:W-:Y:S05]  /*32c30*/  BSYNC B1 ;  /* 0x0000000000017941 */ /* 0x000fea0003800000 */
.L_x_1044:
        /* <DEDUP_REMOVED lines=9> */
.L_x_1047:
[----:B------:R-:W-:Y:S05]  /*32cd0*/  BSYNC B1 ;  /* 0x0000000000017941 */ /* 0x000fea0003800000 */
.L_x_1046:
[----:B------:R-:W-:Y:S05]  /*32ce0*/  @!P0 BRA `(.L_x_1048) ;  /* 0x000000b000f48947 */ /* 0x000fea0003800000 */
[----:B-----5:R-:W-:-:S04]  /*32cf0*/  IMAD.U32 R19, R19, 0x10000, RZ ;  /* 0x0001000013137824 */ /* 0x020fc800078e00ff */
[----:B------:R-:W-:-:S04]  /*32d00*/  FMUL R0, R19, R16 ;  /* 0x0000001013007220 */ /* 0x000fc80000400000 */
[----:B------:R-:W-:-:S05]  /*32d10*/  FFMA R0, R151, R2, R0 ;  /* 0x0000000297007223 */ /* 0x000fca0000000000 */
[----:B------:R-:W-:-:S05]  /*32d20*/  F2FP.BF16.F32.PACK_AB R0, RZ, R0 ;  /* 0x00000000ff00723e */ /* 0x000fca00000010ff */
[----:B------:R0:W-:Y:S01]  /*32d30*/  STG.E.U16 desc[UR36][R22.64+0x3f2], R0 ;  /* 0x0003f20016007986 */ /* 0x0001e2000c101524 */
[----:B------:R-:W-:Y:S05]  /*32d40*/  BRA `(.L_x_1048) ;  /* 0x000000b000dc7947 */ /* 0x000fea0003800000 */
.L_x_29:
[----:B------:R-:W2:Y:S01]  /*32d50*/  LDL.LU R154, [R1+0x404] ;  /* 0x00040400019a7983 */ /* 0x000ea20000300800 */
[----:B------:R-:W-:-:S03]  /*32d60*/  ULDC.64 UR4, c[0x0][0x5c0] ;  /* 0x0001700000047ab9 */ /* 0x000fc60000000a00 */
[----:B------:R-:W3:Y:S04]  /*32d70*/  LDL.LU R153, [R1+0x408] ;  /* 0x0004080001997983 */ /* 0x000ee80000300800 */
[----:B------:R-:W4:Y:S04]  /*32d80*/  LDL.LU R152, [R1+0x48c] ;  /* 0x00048c0001987983 */ /* 0x000f280000300800 */
[----:B------:R-:W5:Y:S04]  /*32d90*/  LDL.LU R23, [R1+0x490] ;  /* 0x0004900001177983 */ /* 0x000f680000300800 */
[----:B------:R-:W5:Y:S04]  /*32da0*/  LDL.LU R9, [R1+0x494] ;  /* 0x0004940001097983 */ /* 0x000f680000300800 */
[----:B------:R-:W4:Y:S04]  /*32db0*/  LDL.LU R10, [R1+0x498] ;  /* 0x00049800010a7983 */ /* 0x000f280000300800 */
[----:B------:R-:W5:Y:S04]  /*32dc0*/  LDL.LU R11, [R1+0x49c] ;  /* 0x00049c00010b7983 */ /* 0x000f680000300800 */
        /* <DEDUP_REMOVED lines=84> */
[----:B------:R-:W5:Y:S01]  /*33310*/  LDL.LU R13, [R1+0x5fc] ;  /* 0x0005fc00010d7983 */ /* 0x000f620000300800 */
[----:B------:R-:W-:-:S03]  /*33320*/  LEA R4, P0, R6, UR4, 0x1 ;  /* 0x0000000406047c11 */ /* 0x000fc6000f8008ff */
[----:B------:R-:W2:Y:S01]  /*33330*/  LDL.LU R7, [R1+0x400] ;  /* 0x0004000001077983 */ /* 0x000ea20000300800 */
[----:B------:R-:W-:Y:S02]  /*33340*/  LEA.HI.X R5, R6, UR5, R14, 0x1, P0 ;  /* 0x0000000506057c11 */ /* 0x000fe400080f0c0e */
[----:B------:R-:W-:Y:S01]  /*33350*/  ISETP.GT.AND P2, PT, R3, 0x1, PT ;  /* 0x000000010300780c */ /* 0x000fe20003f44270 */
[----:B------:R-:W5:Y:S03]  /*33360*/  LDL.LU R14, [R1+0x4ac] ;  /* 0x0004ac00010e7983 */ /* 0x000f660000300800 */
[----:B------:R-:W-:Y:S01]  /*33370*/  ISETP.GT.AND P0, PT, R0, RZ, P2 ;  /* 0x000000ff0000720c */ /* 0x000fe20001704270 */
[----:B--2---:R-:W-:-:S05]  /*33380*/  FMUL R6, R7, R2 ;  /* 0x0000000207067220 */ /* 0x004fca0000400000 */
[----:B------:R-:W-:-:S05]  /*33390*/  F2FP.BF16.F32.PACK_AB R6, RZ, R6 ;  /* 0x00000006ff06723e */ /* 0x000fca00000010ff */
[----:B------:R0:W-:Y:S01]  /*333a0*/  @P1 STG.E.U16 desc[UR36][R4.64], R6 ;  /* 0x0000000604001986 */ /* 0x0001e2000c101524 */
[-C--:B---3--:R-:W-:Y:S01]  /*333b0*/  FMUL R7, R153, R2.reuse ;  /* 0x0000000299077220 */ /* 0x088fe20000400000 */
[----:B------:R-:W-:Y:S01]  /*333c0*/  IMAD.SHL.U32 R153, R20, 0x10, RZ ;  /* 0x0000001014997824 */ /* 0x000fe200078e00ff */
[----:B------:R-:W-:Y:S01]  /*333d0*/  ISETP.GT.AND P1, PT, R0, 0x8, P5 ;  /* 0x000000080000780c */ /* 0x000fe20002f24270 */
[----:B0-----:R-:W-:-:S05]  /*333e0*/  FMUL R6, R154, R2 ;  /* 0x000000029a067220 */ /* 0x001fca0000400000 */
[----:B------:R-:W-:Y:S02]  /*333f0*/  F2FP.BF16.F32.PACK_AB R6, RZ, R6 ;  /* 0x00000006ff06723e */ /* 0x000fe400000010ff */
[----:B------:R-:W-:Y:S02]  /*33400*/  F2FP.BF16.F32.PACK_AB R7, RZ, R7 ;  /* 0x00000007ff07723e */ /* 0x000fe400000010ff */
[----:B------:R-:W-:Y:S01]  /*33410*/  SHF.L.U64.HI R154, R20, 0x4, R21 ;  /* 0x00000004149a7819 */ /* 0x000fe20000010215 */
[----:B------:R0:W-:Y:S01]  /*33420*/  @P0 STG.E.U16 desc[UR36][R4.64+0x2], R6 ;  /* 0x0000020604000986 */ /* 0x0001e2000c101524 */
[----:B------:R-:W-:Y:S02]  /*33430*/  PRMT R8, R7, 0x7610, R8 ;  /* 0x0000761007087816 */ /* 0x000fe40000000008 */
[----:B0-----:R-:W-:-:S05]  /*33440*/  IADD3 R6, P0, R153, R4, RZ ;  /* 0x0000000499067210 */ /* 0x001fca0007f1e0ff */
[----:B------:R-:W-:-:S05]  /*33450*/  IMAD.X R7, R154, 0x1, R5, P0 ;  /* 0x000000019a077824 */ /* 0x000fca00000e0605 */
[----:B------:R0:W-:Y:S04]  /*33460*/  @P1 STG.E.U16 desc[UR36][R6.64], R8 ;  /* 0x0000000806001986 */ /* 0x0001e8000c101524 */
[----:B0-----:R-:W2:Y:S01]  /*33470*/  LDL.LU R8, [R1+0x40c] ;  /* 0x00040c0001087983 */ /* 0x001ea20000300800 */
[----:B------:R-:W-:Y:S01]  /*33480*/  ISETP.GT.AND P0, PT, R0, 0x8, P2 ;  /* 0x000000080000780c */ /* 0x000fe20001704270 */
[----:B--2---:R-:W-:-:S05]  /*33490*/  FMUL R8, R8, R2 ;  /* 0x0000000208087220 */ /* 0x004fca0000400000 */
[----:B------:R-:W-:-:S07]  /*334a0*/  F2FP.BF16.F32.PACK_AB R8, RZ, R8 ;  /* 0x00000008ff08723e */ /* 0x000fce00000010ff */
[----:B------:R0:W-:Y:S04]  /*334b0*/  @P0 STG.E.U16 desc[UR36][R6.64+0x2], R8 ;  /* 0x0000020806000986 */ /* 0x0001e8000c101524 */
[----:B0-----:R-:W2:Y:S01]  /*334c0*/  LDL.LU R8, [R1+0x410] ;  /* 0x0004100001087983 */ /* 0x001ea20000300800 */
[----:B------:R-:W-:-:S04]  /*334d0*/  ISETP.GT.AND P2, PT, R3, 0x8, PT ;  /* 0x000000080300780c */ /* 0x000fc80003f44270 */
[----:B------:R-:W-:Y:S01]  /*334e0*/  ISETP.GT.AND P0, PT, R0, RZ, P2 ;  /* 0x000000ff0000720c */ /* 0x000fe20001704270 */
        /* <DEDUP_REMOVED lines=10> */
[----:B------:R-:W-:Y:S01]  /*33590*/  ISETP.GT.AND P0, PT, R0, 0x8, P2 ;  /* 0x000000080000780c */ /* 0x000fe20001704270 */
        /* <DEDUP_REMOVED lines=153> */
[----:B------:R-:W-:Y:S02]  /*33f30*/  ISETP.GT.AND P0, PT, R0, 0x8, P2 ;  /* 0x000000080000780c */ /* 0x000fe40001704270 */
[----:B------:R-:W-:Y:S01]  /*33f40*/  ISETP.GT.AND P2, PT, R3, 0x48, PT ;  /* 0x000000480300780c */ /* 0x000fe20003f44270 */
[----:B----4-:R-:W-:-:S05]  /*33f50*/  FMUL R10, R10, R2 ;  /* 0x000000020a0a7220 */ /* 0x010fca0000400000 */
[----:B------:R-:W-:Y:S01]  /*33f60*/  F2FP.BF16.F32.PACK_AB R10, RZ, R10 ;  /* 0x0000000aff0a723e */ /* 0x000fe200000010ff */
[----:B--2---:R-:W-:-:S05]  /*33f70*/  FMUL R8, R8, R2 ;  /* 0x0000000208087220 */ /* 0x004fca0000400000 */
[----:B------:R-:W-:-:S05]  /*33f80*/  F2FP.BF16.F32.PACK_AB R8, RZ, R8 ;  /* 0x00000008ff08723e */ /* 0x000fca00000010ff */
[----:B------:R0:W-:Y:S01]  /*33f90*/  @P0 STG.E.U16 desc[UR36][R6.64+0x80], R8 ;  /* 0x0000800806000986 */ /* 0x0001e2000c101524 */
[----:B------:R-:W-:Y:S01]  /*33fa0*/  ISETP.GT.AND P0, PT, R0, 0x8, P1 ;  /* 0x000000080000780c */ /* 0x000fe20000f04270 */
[----:B0-----:R-:W-:-:S05]  /*33fb0*/  FMUL R8, R152, R2 ;  /* 0x0000000298087220 */ /* 0x001fca0000400000 */
[----:B------:R-:W-:Y:S02]  /*33fc0*/  F2FP.BF16.F32.PACK_AB R8, RZ, R8 ;  /* 0x00000008ff08723e */ /* 0x000fe400000010ff */
[----:B------:R-:W-:-:S05]  /*33fd0*/  SHF.L.U64.HI R152, R20, 0x8, R21 ;  /* 0x0000000814987819 */ /* 0x000fca0000010215 */
[----:B------:R5:W-:Y:S02]  /*33fe0*/  @P0 STG.E.U16 desc[UR36][R6.64+0x82], R8 ;  /* 0x0000820806000986 */ /* 0x000be4000c101524 */
[----:B-----5:R-:W-:Y:S01]  /*33ff0*/  FMUL R8, R23, R2 ;  /* 0x0000000217087220 */ /* 0x020fe20000400000 */
[----:B------:R-:W-:Y:S02]  /*34000*/  IMAD.SHL.U32 R23, R20, 0x100, RZ ;  /* 0x0000010014177824 */ /* 0x000fe400078e00ff */
[----:B------:R-:W2:Y:S04]  /*34010*/  LDL.LU R20, [R1+0x4a4] ;  /* 0x0004a40001147983 */ /* 0x000ea80000300800 */
[----:B------:R-:W3:Y:S01]  /*34020*/  LDL.LU R21, [R1+0x4a8] ;  /* 0x0004a80001157983 */ /* 0x000ee20000300800 */
[----:B------:R-:W-:-:S02]  /*34030*/  ISETP.GT.AND P0, PT, R0, RZ, P2 ;  /* 0x000000ff0000720c */ /* 0x000fc40001704270 */
[----:B------:R-:W-:Y:S02]  /*34040*/  F2FP.BF16.F32.PACK_AB R8, RZ, R8 ;  /* 0x00000008ff08723e */ /* 0x000fe400000010ff */
[----:B------:R-:W-:-:S09]  /*34050*/  ISETP.GT.AND P1, PT, R3, 0x49, PT ;  /* 0x000000490300780c */ /* 0x000fd20003f24270 */
[----:B------:R0:W-:Y:S01]  /*34060*/  @P0 STG.E.U16 desc[UR36][R4.64+0x90], R8 ;  /* 0x0000900804000986 */ /* 0x0001e2000c101524 */
[----:B------:R-:W-:Y:S01]  /*34070*/  ISETP.GT.AND P0, PT, R0, RZ, P1 ;  /* 0x000000ff0000720c */ /* 0x000fe20000f04270 */
[----:B0-----:R-:W-:-:S05]  /*34080*/  FMUL R8, R9, R2 ;  /* 0x0000000209087220 */ /* 0x001fca0000400000 */
[----:B------:R-:W-:-:S07]  /*34090*/  F2FP.BF16.F32.PACK_AB R8, RZ, R8 ;  /* 0x00000008ff08723e */ /* 0x000fce00000010ff */
[----:B------:R0:W-:Y:S02]  /*340a0*/  @P0 STG.E.U16 desc[UR36][R4.64+0x92], R8 ;  /* 0x0000920804000986 */ /* 0x0001e4000c101524 */
[----:B0-----:R-:W-:-:S05]  /*340b0*/  IADD3 R8, P0, R23, R4, RZ ;  /* 0x0000000417087210 */ /* 0x001fca0007f1e0ff */
[----:B------:R-:W-:Y:S01]  /*340c0*/  IMAD.X R9, R152, 0x1, R5, P0 ;  /* 0x0000000198097824 */ /* 0x000fe200000e0605 */
[----:B------:R-:W-:-:S13]  /*340d0*/  ISETP.GT.AND P0, PT, R0, 0x8, P2 ;  /* 0x000000080000780c */ /* 0x000fda0001704270 */
[----:B------:R0:W-:Y:S01]  /*340e0*/  @P0 STG.E.U16 desc[UR36][R6.64+0x90], R10 ;  /* 0x0000900a06000986 */ /* 0x0001e2000c101524 */
[----:B------:R-:W-:Y:S01]  /*340f0*/  ISETP.GT.AND P0, PT, R0, 0x8, P1 ;  /* 0x000000080000780c */ /* 0x000fe20000f04270 */
[----:B0-----:R-:W-:-:S05]  /*34100*/  FMUL R10, R11, R2 ;  /* 0x000000020b0a7220 */ /* 0x001fca0000400000 */
[----:B------:R-:W-:Y:S02]  /*34110*/  F2FP.BF16.F32.PACK_AB R10, RZ, R10 ;  /* 0x0000000aff0a723e */ /* 0x000fe400000010ff */
[----:B------:R-:W-:-:S05]  /*34120*/  ISETP.GT.AND P2, PT, R3, 0x50, PT ;  /* 0x000000500300780c */ /* 0x000fca0003f44270 */
[----:B------:R0:W-:Y:S01]  /*34130*/  @P0 STG.E.U16 desc[UR36][R6.64+0x92], R10 ;  /* 0x0000920a06000986 */ /* 0x0001e2000c101524 */
[----:B------:R-:W-:Y:S01]  /*34140*/  FMUL R12, R12, R2 ;  /* 0x000000020c0c7220 */ /* 0x000fe20000400000 */
[----:B0-----:R-:W-:-:S05]  /*34150*/  IADD3 R10, P0, R153, R8, RZ ;  /* 0x00000008990a7210 */ /* 0x001fca0007f1e0ff */
[----:B------:R-:W-:Y:S01]  /*34160*/  IMAD.X R11, R154, 0x1, R9, P0 ;  /* 0x000000019a0b7824 */ /* 0x000fe200000e0609 */
[----:B------:R-:W-:Y:S02]  /*34170*/  ISETP.GT.AND P0, PT, R0, RZ, P2 ;  /* 0x000000ff0000720c */ /* 0x000fe40001704270 */
[----:B------:R-:W-:Y:S02]  /*34180*/  F2FP.BF16.F32.PACK_AB R12, RZ, R12 ;  /* 0x0000000cff0c723e */ /* 0x000fe400000010ff */
[----:B------:R-:W-:-:S09]  /*34190*/  ISETP.GT.AND P1, PT, R3, 0x51, PT ;  /* 0x000000510300780c */ /* 0x000fd20003f24270 */
[----:B------:R2:W-:Y:S01]  /*341a0*/  @P0 STG.E.U16 desc[UR36][R4.64+0xa0], R12 ;  /* 0x0000a00c04000986 */ /* 0x0005e2000c101524 */
[----:B------:R-:W-:Y:S01]  /*341b0*/  ISETP.GT.AND P0, PT, R0, RZ, P1 ;  /* 0x000000ff0000720c */ /* 0x000fe20000f04270 */
[----:B--2---:R-:W-:Y:S01]  /*341c0*/  FMUL R12, R20, R2 ;  /* 0x00000002140c7220 */ /* 0x004fe20000400000 */
[----:B------:R-:W-:Y:S01]  /*341d0*/  ISETP.GT.AND P4, PT, R3, 0xe9, PT ;  /* 0x000000e90300780c */ /* 0x000fe20003f84270 */
[----:B------:R-:W2:Y:S03]  /*341e0*/  LDL.LU R20, [R1+0x2a4] ;  /* 0x0002a40001147983 */ /* 0x000ea60000300800 */
[----:B------:R-:W-:-:S07]  /*341f0*/  F2FP.BF16.F32.PACK_AB R12, RZ, R12 ;  /* 0x0000000cff0c723e */ /* 0x000fce00000010ff */
[----:B------:R3:W-:Y:S01]  /*34200*/  @P0 STG.E.U16 desc[UR36][R4.64+0xa2], R12 ;  /* 0x0000a20c04000986 */ /* 0x0007e2000c101524 */
[----:B------:R-:W-:Y:S01]  /*34210*/  ISETP.GT.AND P0, PT, R0, 0x8, P2 ;  /* 0x000000080000780c */ /* 0x000fe20001704270 */
[----:B---3--:R-:W-:Y:S01]  /*34220*/  FMUL R12, R21, R2 ;  /* 0x00000002150c7220 */ /* 0x008fe20000400000 */
[----:B------:R-:W-:Y:S01]  /*34230*/  ISETP.GT.AND P2, PT, R3, 0x58, PT ;  /* 0x000000580300780c */ /* 0x000fe20003f44270 */
[----:B------:R-:W3:Y:S03]  /*34240*/  LDL.LU R21, [R1+0x2a8] ;  /* 0x0002a80001157983 */ /* 0x000ee60000300800 */
[----:B------:R-:W-:-:S07]  /*34250*/  F2FP.BF16.F32.PACK_AB R12, RZ, R12 ;  /* 0x0000000cff0c723e */ /* 0x000fce00000010ff */
[----:B------:R0:W-:Y:S01]  /*34260*/  @P0 STG.E.U16 desc[UR36][R6.64+0xa0], R12 ;  /* 0x0000a00c06000986 */ /* 0x0001e2000c101524 */
[----:B------:R-:W-:Y:S01]  /*34270*/  ISETP.GT.AND P0, PT, R0, 0x8, P1 ;  /* 0x000000080000780c */ /* 0x000fe20000f04270 */
[----:B0-----:R-:W-:Y:S01]  /*34280*/  FMUL R12, R14, R2 ;  /* 0x000000020e0c7220 */ /* 0x001fe20000400000 */
[----:B------:R-:W-:Y:S01]  /*34290*/  ISETP.GT.AND P1, PT, R3, 0x59, PT ;  /* 0x000000590300780c */ /* 0x000fe20003f24270 */
[----:B------:R-:W4:Y:S03]  /*342a0*/  LDL.LU R14, [R1+0x2ac] ;  /* 0x0002ac00010e7983 */ /* 0x000f260000300800 */
[----:B------:R-:W-:-:S07]  /*342b0*/  F2FP.BF16.F32.PACK_AB R12, RZ, R12 ;  /* 0x0000000cff0c723e */ /* 0x000fce00000010ff */
[----:B------:R0:W-:Y:S01]  /*342c0*/  @P0 STG.E.U16 desc[UR36][R6.64+0xa2], R12 ;  /* 0x0000a20c06000986 */ /* 0x0001e2000c101524 */
[----:B------:R-:W-:Y:S01]  /*342d0*/  ISETP.GT.AND P0, PT, R0, RZ, P2 ;  /* 0x000000ff0000720c */ /* 0x000fe20001704270 */
[----:B0-----:R-:W-:Y:S01]  /*342e0*/  FMUL R12, R235, R2 ;  /* 0x00000002eb0c7220 */ /* 0x001fe20000400000 */
[----:B------:R-:W-:Y:S01]  /*342f0*/  ISETP.GT.AND P3, PT, R3, 0xf1, PT ;  /* 0x000000f10300780c */ /* 0x000fe20003f64270 */
[----:B------:R-:W5:Y:S03]  /*34300*/  LDL.LU R235, [R1+0x2b0] ;  /* 0x0002b00001eb7983 */ /* 0x000f660000300800 */
[----:B------:R-:W-:-:S07]  /*34310*/  F2FP.BF16.F32.PACK_AB R12, RZ, R12 ;  /* 0x0000000cff0c723e */ /* 0x000fce00000010ff */
[----:B------:R0:W-:Y:S01]  /*34320*/  @P0 STG.E.U16 desc[UR36][R4.64+0xb0], R12 ;  /* 0x0000b00c04000986 */ /* 0x0001e2000c101524 */
[----:B------:R-:W-:Y:S01]  /*34330*/  ISETP.GT.AND P0, PT, R0, RZ, P1 ;  /* 0x000000ff0000720c */ /* 0x000fe20000f04270 */
[----:B0-----:R-:W-:Y:S02]  /*34340*/  FMUL R12, R234, R2 ;  /* 0x00000002ea0c7220 */ /* 0x001fe40000400000 */
[----:B------:R-:W5:Y:S03]  /*34350*/  LDL.LU R234, [R1+0x2b4] ;  /* 0x0002b40001ea7983 */ /* 0x000f660000300800 */
[----:B------:R-:W-:-:S07]  /*34360*/  F2FP.BF16.F32.PACK_AB R12, RZ, R12 ;  /* 0x0000000cff0c723e */ /* 0x000fce00000010ff */
[----:B------:R0:W-:Y:S01]  /*34370*/  @P0 STG.E.U16 desc[UR36][R4.64+0xb2], R12 ;  /* 0x0000b20c04000986 */ /* 0x0001e2000c101524 */
[----:B------:R-:W-:Y:S01]  /*34380*/  ISETP.GT.AND P0, PT, R0, 0x8, P2 ;  /* 0x000000080000780c */ /* 0x000fe20001704270 */
[----:B0-----:R-:W-:Y:S01]  /*34390*/  FMUL R12, R233, R2 ;  /* 0x00000002e90c7220 */ /* 0x001fe20000400000 */
[----:B------:R-:W-:Y:S01]  /*343a0*/  ISETP.GT.AND P2, PT, R3, 0x60, PT ;  /* 0x000000600300780c */ /* 0x000fe20003f44270 */
        /* <DEDUP_REMOVED lines=377> */
[----:B------:R-:W-:Y:S02]  /*35b40*/  ISETP.GT.AND P0, PT, R0, 0x8, P1 ;  /* 0x000000080000780c */ /* 0x000fe40000f04270 */
[----:B------:R-:W-:Y:S01]  /*35b50*/  ISETP.GT.AND P1, PT, R3, 0xe8, PT ;  /* 0x000000e80300780c */ /* 0x000fe20003f24270 */
[----:B0-----:R-:W-:Y:S02]  /*35b60*/  FMUL R12, R163, R2 ;  /* 0x00000002a30c7220 */ /* 0x001fe40000400000 */
[----:B------:R-:W5:Y:S03]  /*35b70*/  LDL.LU R163, [R1+0x3cc] ;  /* 0x0003cc0001a37983 */ /* 0x000f660000300800 */
[----:B------:R-:W-:-:S05]  /*35b80*/  F2FP.BF16.F32.PACK_AB R12, RZ, R12 ;  /* 0x0000000cff0c723e */ /* 0x000fca00000010ff */
        /* <DEDUP_REMOVED lines=12> */
[----:B0-----:R-:W-:-:S05]  /*35c50*/  FMUL R12, R160, R2 ;  /* 0x00000002a00c7220 */ /* 0x001fca0000400000 */
[----:B------:R-:W-:-:S07]  /*35c60*/  F2FP.BF16.F32.PACK_AB R12, RZ, R12 ;  /* 0x0000000cff0c723e */ /* 0x000fce00000010ff */
[----:B------:R0:W-:Y:S01]  /*35c70*/  @P0 STG.E.U16 desc[UR36][R6.64+0x1d0], R12 ;  /* 0x0001d00c06000986 */ /* 0x0001e2000c101524 */
[----:B------:R-:W-:Y:S01]  /*35c80*/  ISETP.GT.AND P0, PT, R0, 0x8, P4 ;  /* 0x000000080000780c */ /* 0x000fe20002704270 */
[----:B0-----:R-:W-:-:S05]  /*35c90*/  FMUL R12, R159, R2 ;  /* 0x000000029f0c7220 */ /* 0x001fca0000400000 */
[----:B------:R-:W-:-:S07]  /*35ca0*/  F2FP.BF16.F32.PACK_AB R12, RZ, R12 ;  /* 0x0000000cff0c723e */ /* 0x000fce00000010ff */
[----:B------:R0:W-:Y:S01]  /*35cb0*/  @P0 STG.E.U16 desc[UR36][R6.64+0x1d2], R12 ;  /* 0x0001d20c06000986 */ /* 0x0001e2000c101524 */
[----:B------:R-:W-:Y:S01]  /*35cc0*/  ISETP.GT.AND P0, PT, R0, RZ, P2 ;  /* 0x000000ff0000720c */ /* 0x000fe20001704270 */
[----:B0-----:R-:W-:-:S05]  /*35cd0*/  FMUL R12, R158, R2 ;  /* 0x000000029e0c7220 */ /* 0x001fca0000400000 */
[----:B------:R-:W-:-:S07]  /*35ce0*/  F2FP.BF16.F32.PACK_AB R12, RZ, R12 ;  /* 0x0000000cff0c723e */ /* 0x000fce00000010ff */
[----:B------:R0:W-:Y:S01]  /*35cf0*/  @P0 STG.E.U16 desc[UR36][R4.64+0x1e0], R12 ;  /* 0x0001e00c04000986 */ /* 0x0001e2000c101524 */
[----:B------:R-:W-:Y:S01]  /*35d00*/  ISETP.GT.AND P0, PT, R0, RZ, P3 ;  /* 0x000000ff0000720c */ /* 0x000fe20001f04270 */
[----:B0-----:R-:W-:-:S05]  /*35d10*/  FMUL R12, R157, R2 ;  /* 0x000000029d0c7220 */ /* 0x001fca0000400000 */
        /* <DEDUP_REMOVED lines=10> */
[----:B------:R-:W-:-:S04]  /*35dc0*/  ISETP.GT.AND P0, PT, R3, 0xf8, PT ;  /* 0x000000f80300780c */ /* 0x000fc80003f04270 */
[----:B------:R-:W-:Y:S01]  /*35dd0*/  ISETP.GT.AND P1, PT, R0, RZ, P0 ;  /* 0x000000ff0000720c */ /* 0x000fe20000724270 */
        /* <DEDUP_REMOVED lines=13> */
[----:B0-----:R-:W-:Y:S02]  /*35eb0*/  FMUL R12, R13, R2 ;  /* 0x000000020d0c7220 */ /* 0x001fe40000400000 */
[----:B------:R-:W5:Y:S04]  /*35ec0*/  LDL.LU R13, [R1+0x3d8] ;  /* 0x0003d800010d7983 */ /* 0x000f680000300800 */
[----:B------:R-:W5:Y:S01]  /*35ed0*/  LDL.LU R160, [R1+0x3dc] ;  /* 0x0003dc0001a07983 */ /* 0x000f620000300800 */
[----:B------:R-:W-:-:S03]  /*35ee0*/  F2FP.BF16.F32.PACK_AB R12, RZ, R12 ;  /* 0x0000000cff0c723e */ /* 0x000fc600000010ff */
        /* <DEDUP_REMOVED lines=240> */
[----:B------:R-:W-:Y:S02]  /*36df0*/  ISETP.GT.AND P5, PT, R0, 0x80, P6 ;  /* 0x000000800000780c */ /* 0x000fe400037a4270 */
[----:B------:R-:W-:Y:S01]  /*36e00*/  ISETP.GT.AND P6, PT, R3, 0x51, PT ;  /* 0x000000510300780c */ /* 0x000fe20003fc4270 */
[----:B--2---:R-:W-:-:S05]  /*36e10*/  FMUL R12, R12, R2 ;  /* 0x000000020c0c7220 */ /* 0x004fca0000400000 */
[----:B------:R-:W-:-:S05]  /*36e20*/  F2FP.BF16.F32.PACK_AB R12, RZ, R12 ;  /* 0x0000000cff0c723e */ /* 0x000fca00000010ff */
[----:B------:R0:W-:Y:S01]  /*36e30*/  @P5 STG.E.U16 desc[UR36][R8.64+0xa0], R12 ;  /* 0x0000a00c08005986 */ /* 0x0001e2000c101524 */
[----:B------:R-:W-:Y:S01]  /*36e40*/  ISETP.GT.AND P5, PT, R0, 0x80, P6 ;  /* 0x000000800000780c */ /* 0x000fe200037a4270 */
[----:B0-----:R-:W-:-:S05]  /*36e50*/  FMUL R12, R20, R2 ;  /* 0x00000002140c7220 */ /* 0x001fca0000400000 */
[----:B------:R-:W-:-:S07]  /*36e60*/  F2FP.BF16.F32.PACK_AB R12, RZ, R12 ;  /* 0x0000000cff0c723e */ /* 0x000fce00000010ff */
[----:B------:R3:W-:Y:S01]  /*36e70*/  @P5 STG.E.U16 desc[UR36][R8.64+0xa2], R12 ;  /* 0x0000a20c08005986 */ /* 0x0007e2000c101524 */
[----:B------:R-:W-:-:S04]  /*36e80*/  ISETP.GT.AND P5, PT, R3, 0x50, PT ;  /* 0x000000500300780c */ /* 0x000fc80003fa4270 */
[----:B------:R-:W-:Y:S01]  /*36e90*/  ISETP.GT.AND P5, PT, R0, 0x88, P5 ;  /* 0x000000880000780c */ /* 0x000fe20002fa4270 */
[----:B---3--:R-:W-:-:S05]  /*36ea0*/  FMUL R12, R21, R2 ;  /* 0x00000002150c7220 */ /* 0x008fca0000400000 */
[----:B------:R-:W-:-:S07]  /*36eb0*/  F2FP.BF16.F32.PACK_AB R12, RZ, R12 ;  /* 0x0000000cff0c723e */ /* 0x000fce00000010ff */
[----:B------:R4:W-:Y:S01]  /*36ec0*/  @P5 STG.E.U16 desc[UR36][R10.64+0xa0], R12 ;  /* 0x0000a00c0a005986 */ /* 0x0009e2000c101524 */
[----:B------:R-:W-:Y:S02]  /*36ed0*/  ISETP.GT.AND P5, PT, R0, 0x88, P6 ;  /* 0x000000880000780c */ /* 0x000fe400037a4270 */
[----:B------:R-:W-:Y:S01]  /*36ee0*/  ISETP.GT.AND P6, PT, R3, 0x58, PT ;  /* 0x000000580300780c */ /* 0x000fe20003fc4270 */
[----:B----4-:R-:W-:-:S05]  /*36ef0*/  FMUL R12, R14, R2 ;  /* 0x000000020e0c7220 */ /* 0x010fca0000400000 */
[----:B------:R-:W-:-:S05]  /*36f00*/  F2FP.BF16.F32.PACK_AB R12, RZ, R12 ;  /* 0x0000000cff0c723e */ /* 0x000fca00000010ff */
[----:B------:R5:W-:Y:S01]  /*36f10*/  @P5 STG.E.U16 desc[UR36][R10.64+0xa2], R12 ;  /* 0x0000a20c0a005986 */ /* 0x000be2000c101524 */
[----:B------:R-:W-:Y:S02]  /*36f20*/  ISETP.GT.AND P5, PT, R0, 0x80, P6 ;  /* 0x000000800000780c */ /* 0x000fe400037a4270 */
[----:B------:R-:W-:Y:S01]  /*36f30*/  ISETP.GT.AND P6, PT, R3, 0x59, PT ;  /* 0x000000590300780c */ /* 0x000fe20003fc4270 */
[----:B-----5:R-:W-:Y:S02]  /*36f40*/  FMUL R12, R235, R2 ;  /* 0x00000002eb0c7220 */ /* 0x020fe40000400000 */
[----:B------:R-:W2:Y:S03]  /*36f50*/  LDL.LU R235, [R1+0xc0] ;  /* 0x0000c00001eb7983 */ /* 0x000ea60000300800 */
[----:B------:R-:W-:-:S05]  /*36f60*/  F2FP.BF16.F32.PACK_AB R12, RZ, R12 ;  /* 0x0000000cff0c723e */ /* 0x000fca00000010ff */
[----:B------:R0:W-:Y:S01]  /*36f70*/  @P5 STG.E.U16 desc[UR36][R8.64+0xb0], R12 ;  /* 0x0000b00c08005986 */ /* 0x0001e2000c101524 */
[----:B------:R-:W-:Y:S01]  /*36f80*/  ISETP.GT.AND P5, PT, R0, 0x80, P6 ;  /* 0x000000800000780c */ /* 0x000fe200037a4270 */
[----:B0-----:R-:W-:Y:S02]  /*36f90*/  FMUL R12, R234, R2 ;  /* 0x00000002ea0c7220 */ /* 0x001fe40000400000 */
[----:B------:R-:W3:Y:S03]  /*36fa0*/  LDL.LU R234, [R1+0xc4] ;  /* 0x0000c40001ea7983 */ /* 0x000ee60000300800 */
[----:B------:R-:W-:-:S07]  /*36fb0*/  F2FP.BF16.F32.PACK_AB R12, RZ, R12 ;  /* 0x0000000cff0c723e */ /* 0x000fce00000010ff */
[----:B------:R0:W-:Y:S01]  /*36fc0*/  @P5 STG.E.U16 desc[UR36][R8.64+0xb2], R12 ;  /* 0x0000b20c08005986 */ /* 0x0001e2000c101524 */
[----:B------:R-:W-:-:S04]  /*36fd0*/  ISETP.GT.AND P5, PT, R3, 0x58, PT ;  /* 0x000000580300780c */ /* 0x000fc80003fa4270 */
[----:B------:R-:W-:Y:S01]  /*36fe0*/  ISETP.GT.AND P5, PT, R0, 0x88, P5 ;  /* 0x000000880000780c */ /* 0x000fe20002fa4270 */
[----:B0-----:R-:W-:Y:S02]  /*36ff0*/  FMUL R12, R233, R2 ;  /* 0x00000002e90c7220 */ /* 0x001fe40000400000 */
[----:B------:R-:W4:Y:S03]  /*37000*/  LDL.LU R233, [R1+0xc8] ;  /* 0x0000c80001e97983 */ /* 0x000f260000300800 */
        /* <DEDUP_REMOVED lines=8> */
[----:B------:R-:W-:Y:S02]  /*37090*/  ISETP.GT.AND P5, PT, R0, 0x80, P6 ;  /* 0x000000800000780c */ /* 0x000fe400037a4270 */
[----:B------:R-:W-:Y:S01]  /*370a0*/  ISETP.GT.AND P6, PT, R3, 0x61, PT ;  /* 0x000000610300780c */ /* 0x000fe20003fc4270 */
[----:B0-----:R-:W-:Y:S02]  /*370b0*/  FMUL R12, R231, R2 ;  /* 0x00000002e70c7220 */ /* 0x001fe40000400000 */
[----:B------:R-:W5:Y:S03]  /*370c0*/  LDL.LU R231, [R1+0xd0] ;  /* 0x0000d00001e77983 */ /* 0x000f660000300800 */
[----:B------:R-:W-:-:S05]  /*370d0*/  F2FP.BF16.F32.PACK_AB R12, RZ, R12 ;  /* 0x0000000cff0c723e */ /* 0x000fca00000010ff */
[----:B------:R0:W-:Y:S01]  /*370e0*/  @P5 STG.E.U16 desc[UR36][R8.64+0xc0], R12 ;  /* 0x0000c00c08005986 */ /* 0x0001e2000c101524 */
[----:B------:R-:W-:Y:S01]  /*370f0*/  ISETP.GT.AND P5, PT, R0, 0x80, P6 ;  /* 0x000000800000780c */ /* 0x000fe200037a4270 */
[----:B0-----:R-:W-:Y:S02]  /*37100*/  FMUL R12, R230, R2 ;  /* 0x00000002e60c7220 */ /* 0x001fe40000400000 */
[----:B------:R-:W5:Y:S03]  /*37110*/  LDL.LU R230, [R1+0xd4] ;  /* 0x0000d40001e67983 */ /* 0x000f660000300800 */
[----:B------:R-:W-:-:S07]  /*37120*/  F2FP.BF16.F32.PACK_AB R12, RZ, R12 ;  /* 0x0000000cff0c723e */ /* 0x000fce00000010ff */
[----:B------:R0:W-:Y:S01]  /*37130*/  @P5 STG.E.U16 desc[UR36][R8.64+0xc2], R12 ;  /* 0x0000c20c08005986 */ /* 0x0001e2000c101524 */
[----:B------:R-:W-:-:S04]  /*37140*/  ISETP.GT.AND P5, PT, R3, 0x60, PT ;  /* 0x000000600300780c */ /* 0x000fc80003fa4270 */
[----:B------:R-:W-:Y:S01]  /*37150*/  ISETP.GT.AND P5, PT, R0, 0x88, P5 ;  /* 0x000000880000780c */ /* 0x000fe20002fa4270 */
[----:B0-----:R-:W-:Y:S02]  /*37160*/  FMUL R12, R229, R2 ;  /* 0x00000002e50c7220 */ /* 0x001fe40000400000 */
        /* <DEDUP_REMOVED lines=200> */
[-C--:B0-----:R-:W-:Y:S01]  /*37df0*/  FMUL R12, R194, R2.reuse ;  /* 0x00000002c20c7220 */ /* 0x081fe20000400000 */
[----:B------:R-:W-:Y:S01]  /*37e00*/  FMUL R13, R13, R2 ;  /* 0x000000020d0d7220 */ /* 0x000fe20000400000 */
        /* <DEDUP_REMOVED lines=28> */
[----:B0-----:R-:W-:Y:S01]  /*37fd0*/  FMUL R12, R189, R2 ;  /* 0x00000002bd0c7220 */ /* 0x001fe20000400000 */
[----:B------:R-:W-:Y:S01]  /*37fe0*/  F2FP.BF16.F32.PACK_AB R13, RZ, R13 ;  /* 0x0000000dff0d723e */ /* 0x000fe200000010ff */
        /* <DEDUP_REMOVED lines=57> */
[-C--:B0-----:R-:W-:Y:S01]  /*38380*/  FMUL R12, R179, R2.reuse ;  /* 0x00000002b30c7220 */ /* 0x081fe20000400000 */
[----:B------:R-:W-:Y:S01]  /*38390*/  FMUL R14, R159, R2 ;  /* 0x000000029f0e7220 */ /* 0x000fe20000400000 */
        /* <DEDUP_REMOVED lines=27> */
[----:B0-----:R-:W-:Y:S01]  /*38550*/  FMUL R12, R174, R2 ;  /* 0x00000002ae0c7220 */ /* 0x001fe20000400000 */
[----:B------:R-:W-:Y:S01]  /*38560*/  F2FP.BF16.F32.PACK_AB R14, RZ, R14 ;  /* 0x0000000eff0e723e */ /* 0x000fe200000010ff */
        /* <DEDUP_REMOVED lines=30> */
[-C--:B0-----:R-:W-:Y:S01]  /*38750*/  FMUL R12, R168, R2.reuse ;  /* 0x00000002a80c7220 */ /* 0x081fe20000400000 */
[----:B------:R-:W-:Y:S01]  /*38760*/  FMUL R19, R19, R2 ;  /* 0x0000000213137220 */ /* 0x000fe20000400000 */
        /* <DEDUP_REMOVED lines=38> */
[C---:B------:R-:W-:Y:S01]  /*389d0*/  ISETP.GT.AND P5, PT, R0.reuse, 0x80, P4 ;  /* 0x000000800000780c */ /* 0x040fe200027a4270 */
[----:B0-----:R-:W-:Y:S01]  /*389e0*/  FMUL R12, R161, R2 ;  /* 0x00000002a10c7220 */ /* 0x001fe20000400000 */
[----:B------:R-:W-:Y:S01]  /*389f0*/  ISETP.GT.AND P4, PT, R0, 0x88, P4 ;  /* 0x000000880000780c */ /* 0x000fe20002784270 */
[----:B------:R-:W5:Y:S03]  /*38a00*/  LDL.LU R161, [R1+0x1e4] ;  /* 0x0001e40001a17983 */ /* 0x000f660000300800 */
[----:B------:R-:W-:-:S07]  /*38a10*/  F2FP.BF16.F32.PACK_AB R12, RZ, R12 ;  /* 0x0000000cff0c723e */ /* 0x000fce00000010ff */
[----:B------:R0:W-:Y:S01]  /*38a20*/  @P5 STG.E.U16 desc[UR36][R8.64+0x1d2], R12 ;  /* 0x0001d20c08005986 */ /* 0x0001e2000c101524 */
[----:B------:R-:W-:Y:S01]  /*38a30*/  ISETP.GT.AND P5, PT, R0, 0x88, P6 ;  /* 0x000000880000780c */ /* 0x000fe200037a4270 */
[----:B0-----:R-:W-:-:S12]  /*38a40*/  FMUL R12, R160, R2 ;  /* 0x00000002a00c7220 */ /* 0x001fd80000400000 */
[----:B------:R0:W-:Y:S01]  /*38a50*/  @P5 STG.E.U16 desc[UR36][R10.64+0x1d0], R13 ;  /* 0x0001d00d0a005986 */ /* 0x0001e2000c101524 */
[----:B------:R-:W-:-:S03]  /*38a60*/  F2FP.BF16.F32.PACK_AB R12, RZ, R12 ;  /* 0x0000000cff0c723e */ /* 0x000fc600000010ff */
[----:B------:R-:W5:Y:S01]  /*38a70*/  LDL.LU R160, [R1+0x1e8] ;  /* 0x0001e80001a07983 */ /* 0x000f620000300800 */
[----:B------:R-:W-:-:S03]  /*38a80*/  ISETP.GT.AND P5, PT, R0, 0x80, P2 ;  /* 0x000000800000780c */ /* 0x000fc600017a4270 */
[----:B------:R1:W-:Y:S01]  /*38a90*/  @P4 STG.E.U16 desc[UR36][R10.64+0x1d2], R12 ;  /* 0x0001d20c0a004986 */ /* 0x0003e2000c101524 */
[C---:B------:R-:W-:Y:S02]  /*38aa0*/  ISETP.GT.AND P4, PT, R0.reuse, 0x80, P3 ;  /* 0x000000800000780c */ /* 0x040fe40001f84270 */
[----:B------:R-:W-:Y:S01]  /*38ab0*/  ISETP.GT.AND P2, PT, R0, 0x88, P2 ;  /* 0x000000880000780c */ /* 0x000fe20001744270 */
[-C--:B0-----:R-:W-:Y:S01]  /*38ac0*/  FMUL R13, R158, R2.reuse ;  /* 0x000000029e0d7220 */ /* 0x081fe20000400000 */
[----:B------:R-:W5:Y:S04]  /*38ad0*/  LDL.LU R159, [R1+0x1ec] ;  /* 0x0001ec00019f7983 */ /* 0x000f680000300800 */
[----:B------:R-:W-:Y:S01]  /*38ae0*/  F2FP.BF16.F32.PACK_AB R13, RZ, R13 ;  /* 0x0000000dff0d723e */ /* 0x000fe200000010ff */
[----:B-1----:R-:W-:Y:S01]  /*38af0*/  FMUL R12, R157, R2 ;  /* 0x000000029d0c7220 */ /* 0x002fe20000400000 */
[----:B------:R0:W-:Y:S01]  /*38b00*/  @P5 STG.E.U16 desc[UR36][R8.64+0x1e0], R14 ;  /* 0x0001e00e08005986 */ /* 0x0001e2000c101524 */
[----:B------:R-:W-:-:S03]  /*38b10*/  ISETP.GT.AND P3, PT, R0, 0x88, P3 ;  /* 0x000000880000780c */ /* 0x000fc60001f64270 */
[----:B------:R-:W-:Y:S01]  /*38b20*/  F2FP.BF16.F32.PACK_AB R12, RZ, R12 ;  /* 0x0000000cff0c723e */ /* 0x000fe200000010ff */
[----:B------:R1:W-:Y:S01]  /*38b30*/  @P4 STG.E.U16 desc[UR36][R8.64+0x1e2], R13 ;  /* 0x0001e20d08004986 */ /* 0x0003e2000c101524 */
[C---:B------:R-:W-:Y:S02]  /*38b40*/  ISETP.GT.AND P5, PT, R0.reuse, 0x80, P0 ;  /* 0x000000800000780c */ /* 0x040fe400007a4270 */
[----:B------:R-:W-:Y:S01]  /*38b50*/  ISETP.GT.AND P4, PT, R0, 0x80, P1 ;  /* 0x000000800000780c */ /* 0x000fe20000f84270 */
[----:B------:R2:W-:Y:S01]  /*38b60*/  @P2 STG.E.U16 desc[UR36][R10.64+0x1e0], R12 ;  /* 0x0001e00c0a002986 */ /* 0x0005e2000c101524 */
[----:B0-----:R-:W-:-:S03]  /*38b70*/  F2FP.BF16.F32.PACK_AB R14, RZ, R21 ;  /* 0x00000015ff0e723e */ /* 0x001fc600000010ff */
[----:B------:R-:W5:Y:S01]  /*38b80*/  LDL.LU R158, [R1+0x1f0] ;  /* 0x0001f000019e7983 */ /* 0x000f620000300800 */
[----:B-1----:R-:W-:-:S03]  /*38b90*/  F2FP.BF16.F32.PACK_AB R13, RZ, R20 ;  /* 0x00000014ff0d723e */ /* 0x002fc600000010ff */
[----:B------:R-:W5:Y:S01]  /*38ba0*/  LDL.LU R157, [R1+0x1f4] ;  /* 0x0001f400019d7983 */ /* 0x000f620000300800 */
[----:B--2---:R-:W-:-:S03]  /*38bb0*/  F2FP.BF16.F32.PACK_AB R12, RZ, R19 ;  /* 0x00000013ff0c723e */ /* 0x004fc600000010ff */
[----:B------:R-:W2:Y:S01]  /*38bc0*/  LDL.LU R156, [R1+0x1f8] ;  /* 0x0001f800019c7983 */ /* 0x000ea20000300800 */
[----:B------:R-:W-:Y:S02]  /*38bd0*/  PRMT R19, R14, 0x7610, R19 ;  /* 0x000076100e137816 */ /* 0x000fe40000000013 */
[----:B------:R-:W-:Y:S01]  /*38be0*/  PRMT R14, R13, 0x7610, R14 ;  /* 0x000076100d0e7816 */ /* 0x000fe2000000000e */
[----:B------:R-:W2:Y:S01]  /*38bf0*/  LDL.LU R155, [R1+0x1fc] ;  /* 0x0001fc00019b7983 */ /* 0x000ea20000300800 */
[----:B------:R-:W-:Y:S02]  /*38c00*/  PRMT R13, R12, 0x7610, R13 ;  /* 0x000076100c0d7816 */ /* 0x000fe4000000000d */
[----:B------:R-:W-:Y:S01]  /*38c10*/  F2FP.BF16.F32.PACK_AB R12, RZ, R15 ;  /* 0x0000000fff0c723e */ /* 0x000fe200000010ff */
[----:B------:R-:W3:Y:S04]  /*38c20*/  LDL.LU R21, [R1+0xbc] ;  /* 0x0000bc0001157983 */ /* 0x000ee80000300800 */
[----:B------:R-:W-:Y:S04]  /*38c30*/  @P3 STG.E.U16 desc[UR36][R10.64+0x1e2], R19 ;  /* 0x0001e2130a003986 */ /* 0x000fe8000c101524 */
[----:B------:R-:W4:Y:S04]  /*38c40*/  LDL.LU R15, [R1+0x8] ;  /* 0x00000800010f7983 */ /* 0x000f280000300800 */
[----:B------:R0:W-:Y:S04]  /*38c50*/  @P5 STG.E.U16 desc[UR36][R8.64+0x1f0], R14 ;  /* 0x0001f00e08005986 */ /* 0x0001e8000c101524 */
[----:B------:R1:W-:Y:S04]  /*38c60*/  @P4 STG.E.U16 desc[UR36][R8.64+0x1f2], R13 ;  /* 0x0001f20d08004986 */ /* 0x0003e8000c101524 */
[----:B0-----:R-:W5:Y:S01]  /*38c70*/  LDL.LU R14, [R1+0x4] ;  /* 0x00000400010e7983 */ /* 0x001f620000300800 */
[----:B-1----:R-:W-:-:S03]  /*38c80*/  PRMT R13, R12, 0x7610, R13 ;  /* 0x000076100c0d7816 */ /* 0x002fc6000000000d */
[----:B------:R-:W2:Y:S01]  /*38c90*/  LDL.LU R12, [R1] ;  /* 0x00000000010c7983 */ /* 0x000ea20000300800 */
[C---:B------:R-:W-:Y:S02]  /*38ca0*/  ISETP.GT.AND P0, PT, R0.reuse, 0x88, P0 ;  /* 0x000000880000780c */ /* 0x040fe40000704270 */
[----:B------:R-:W-:Y:S02]  /*38cb0*/  ISETP.GT.AND P1, PT, R0, 0x88, P1 ;  /* 0x000000880000780c */ /* 0x000fe40000f24270 */
[----:B------:R-:W-:Y:S01]  /*38cc0*/  ISETP.GT.AND P3, PT, R3, 0x100, PT ;  /* 0x000001000300780c */ /* 0x000fe20003f64270 */
[----:B------:R-:W-:-:S08]  /*38cd0*/  FMUL R22, R22, R2 ;  /* 0x0000000216167220 */ /* 0x000fd00000400000 */
[----:B------:R0:W-:Y:S01]  /*38ce0*/  @P0 STG.E.U16 desc[UR36][R10.64+0x1f0], R13 ;  /* 0x0001f00d0a000986 */ /* 0x0001e2000c101524 */
[----:B------:R-:W-:Y:S02]  /*38cf0*/  ISETP.GT.AND P0, PT, R0, RZ, P3 ;  /* 0x000000ff0000720c */ /* 0x000fe40001f04270 */
[----:B0-----:R-:W-:Y:S02]  /*38d00*/  F2FP.BF16.F32.PACK_AB R13, RZ, R22 ;  /* 0x00000016ff0d723e */ /* 0x001fe400000010ff */
[----:B------:R-:W3:Y:S04]  /*38d10*/  LDL.LU R22, [R1+0xb8] ;  /* 0x0000b80001167983 */ /* 0x000ee80000300800 */
[----:B------:R0:W-:Y:S01]  /*38d20*/  @P1 STG.E.U16 desc[UR36][R10.64+0x1f2], R13 ;  /* 0x0001f20d0a001986 */ /* 0x0001e2000c101524 */
[----:B----4-:R-:W-:-:S05]  /*38d30*/  FMUL R15, R15, R2 ;  /* 0x000000020f0f7220 */ /* 0x010fca0000400000 */
[----:B0-----:R-:W-:Y:S01]  /*38d40*/  F2FP.BF16.F32.PACK_AB R10, RZ, R15 ;  /* 0x0000000fff0a723e */ /* 0x001fe200000010ff */
[-C--:B-----5:R-:W-:Y:S01]  /*38d50*/  FMUL R14, R14, R2.reuse ;  /* 0x000000020e0e7220 */ /* 0x0a0fe20000400000 */
[----:B--2---:R-:W-:-:S04]  /*38d60*/  FMUL R12, R12, R2 ;  /* 0x000000020c0c7220 */ /* 0x004fc80000400000 */
[----:B------:R-:W-:Y:S02]  /*38d70*/  F2FP.BF16.F32.PACK_AB R11, RZ, R14 ;  /* 0x0000000eff0b723e */ /* 0x000fe400000010ff */
[----:B------:R-:W2:Y:S01]  /*38d80*/  LDL.LU R14, [R1+0x24] ;  /* 0x00002400010e7983 */ /* 0x000ea20000300800 */
[----:B------:R-:W-:-:S03]  /*38d90*/  F2FP.BF16.F32.PACK_AB R12, RZ, R12 ;  /* 0x0000000cff0c723e */ /* 0x000fc600000010ff */
[----:B------:R-:W4:Y:S04]  /*38da0*/  LDL.LU R15, [R1+0xa8] ;  /* 0x0000a800010f7983 */ /* 0x000f280000300800 */
[----:B------:R0:W-:Y:S02]  /*38db0*/  @P0 STG.E.U16 desc[UR36][R4.64+0x200], R12 ;  /* 0x0002000c04000986 */ /* 0x0001e4000c101524 */
[----:B0-----:R-:W-:Y:S02]  /*38dc0*/  PRMT R12, R11, 0x7610, R12 ;  /* 0x000076100b0c7816 */ /* 0x001fe4000000000c */
[----:B------:R-:W5:Y:S01]  /*38dd0*/  LDL.LU R11, [R1+0xc] ;  /* 0x00000c00010b7983 */ /* 0x000f620000300800 */
[----:B------:R-:W-:Y:S02]  /*38de0*/  PRMT R13, R10, 0x7610, R13 ;  /* 0x000076100a0d7816 */ /* 0x000fe4000000000d */
[----:B------:R-:W-:-:S04]  /*38df0*/  ISETP.GT.AND P6, PT, R3, 0x101, PT ;  /* 0x000001010300780c */ /* 0x000fc80003fc4270 */
[C---:B------:R-:W-:Y:S02]  /*38e00*/  ISETP.GT.AND P2, PT, R0.reuse, RZ, P6 ;  /* 0x000000ff0000720c */ /* 0x040fe40003744270 */
[C---:B------:R-:W-:Y:S02]  /*38e10*/  ISETP.GT.AND P3, PT, R0.reuse, 0x8, P3 ;  /* 0x000000080000780c */ /* 0x040fe40001f64270 */
[----:B------:R-:W-:Y:S01]  /*38e20*/  ISETP.GT.AND P0, PT, R0, 0x8, P6 ;  /* 0x000000080000780c */ /* 0x000fe20003704270 */
[----:B-----5:R-:W-:-:S05]  /*38e30*/  FMUL R11, R11, R2 ;  /* 0x000000020b0b7220 */ /* 0x020fca0000400000 */
[----:B------:R-:W-:Y:S02]  /*38e40*/  F2FP.BF16.F32.PACK_AB R10, RZ, R11 ;  /* 0x0000000bff0a723e */ /* 0x000fe400000010ff */
[----:B------:R-:W5:Y:S01]  /*38e50*/  LDL.LU R11, [R1+0x10] ;  /* 0x00001000010b7983 */ /* 0x000f620000300800 */
[----:B------:R-:W-:-:S03]  /*38e60*/  ISETP.GT.AND P5, PT, R3, 0x108, PT ;  /* 0x000001080300780c */ /* 0x000fc60003fa4270 */
[----:B------:R0:W-:Y:S04]  /*38e70*/  @P2 STG.E.U16 desc[UR36][R4.64+0x202], R12 ;  /* 0x0002020c04002986 */ /* 0x0001e8000c101524 */
[----:B------:R1:W-:Y:S01]  /*38e80*/  @P3 STG.E.U16 desc[UR36][R6.64+0x200], R13 ;  /* 0x0002000d06003986 */ /* 0x0003e2000c101524 */
[----:B0-----:R-:W-:-:S03]  /*38e90*/  IADD3 R12, P1, P2, R153, R4, R23 ;  /* 0x00000004990c7210 */ /* 0x001fc60007a3e017 */
[----:B------:R0:W-:Y:S01]  /*38ea0*/  @P0 STG.E.U16 desc[UR36][R6.64+0x202], R10 ;  /* 0x0002020a06000986 */ /* 0x0001e2000c101524 */
[----:B-1----:R-:W-:-:S03]  /*38eb0*/  IADD3.X R13, R154, R5, R152, P1, P2 ;  /* 0x000000059a0d7210 */ /* 0x002fc60000fe4498 */
[----:B------:R-:W3:Y:S01]  /*38ec0*/  LDL.LU R23, [R1+0xb4] ;  /* 0x0000b40001177983 */ /* 0x000ee20000300800 */
[----:B------:R-:W-:-:S03]  /*38ed0*/  ISETP.GT.AND P1, PT, R0, RZ, P5 ;  /* 0x000000ff0000720c */ /* 0x000fc60002f24270 */
[----:B------:R-:W3:Y:S04]  /*38ee0*/  LDL.LU R152, [R1+0xb0] ;  /* 0x0000b00001987983 */ /* 0x000ee80000300800 */
[----:B0-----:R-:W2:Y:S01]  /*38ef0*/  LDL.LU R10, [R1+0x14] ;  /* 0x00001400010a7983 */ /* 0x001ea20000300800 */
[----:B-----5:R-:W-:-:S05]  /*38f00*/  FMUL R11, R11, R2 ;  /* 0x000000020b0b7220 */ /* 0x020fca0000400000 */
[----:B------:R-:W-:-:S05]  /*38f10*/  F2FP.BF16.F32.PACK_AB R11, RZ, R11 ;  /* 0x0000000bff0b723e */ /* 0x000fca00000010ff */
[----:B------:R0:W-:Y:S04]  /*38f20*/  @P1 STG.E.U16 desc[UR36][R4.64+0x210], R11 ;  /* 0x0002100b04001986 */ /* 0x0001e8000c101524 */
[----:B0-----:R-:W5:Y:S01]  /*38f30*/  LDL.LU R11, [R1+0x18] ;  /* 0x00001800010b7983 */ /* 0x001f620000300800 */
[----:B------:R-:W-:-:S04]  /*38f40*/  ISETP.GT.AND P4, PT, R3, 0x109, PT ;  /* 0x000001090300780c */ /* 0x000fc80003f84270 */
[----:B------:R-:W-:Y:S01]  /*38f50*/  ISETP.GT.AND P0, PT, R0, RZ, P4 ;  /* 0x000000ff0000720c */ /* 0x000fe20002704270 */
[----:B--2---:R-:W-:-:S05]  /*38f60*/  FMUL R10, R10, R2 ;  /* 0x000000020a0a7220 */ /* 0x004fca0000400000 */
[----:B------:R-:W-:Y:S02]  /*38f70*/  F2FP.BF16.F32.PACK_AB R10, RZ, R10 ;  /* 0x0000000aff0a723e */ /* 0x000fe400000010ff */
[----:B------:R-:W-:-:S05]  /*38f80*/  ISETP.GT.AND P1, PT, R0, 0x8, P5 ;  /* 0x000000080000780c */ /* 0x000fca0002f24270 */
[----:B------:R0:W-:Y:S04]  /*38f90*/  @P0 STG.E.U16 desc[UR36][R4.64+0x212], R10 ;  /* 0x0002120a04000986 */ /* 0x0001e8000c101524 */
[----:B0-----:R-:W2:Y:S01]  /*38fa0*/  LDL.LU R10, [R1+0x1c] ;  /* 0x00001c00010a7983 */ /* 0x001ea20000300800 */
[----:B-----5:R-:W-:-:S05]  /*38fb0*/  FMUL R11, R11, R2 ;  /* 0x000000020b0b7220 */ /* 0x020fca0000400000 */
[----:B------:R-:W-:-:S05]  /*38fc0*/  F2FP.BF16.F32.PACK_AB R11, RZ, R11 ;  /* 0x0000000bff0b723e */ /* 0x000fca00000010ff */
[----:B------:R0:W-:Y:S04]  /*38fd0*/  @P1 STG.E.U16 desc[UR36][R6.64+0x210], R11 ;  /* 0x0002100b06001986 */ /* 0x0001e8000c101524 */
[----:B0-----:R-:W5:Y:S01]  /*38fe0*/  LDL.LU R11, [R1+0x20] ;  /* 0x00002000010b7983 */ /* 0x001f620000300800 */
[----:B------:R-:W-:Y:S01]  /*38ff0*/  ISETP.GT.AND P0, PT, R0, 0x8, P4 ;  /* 0x000000080000780c */ /* 0x000fe20002704270 */
[----:B--2---:R-:W-:Y:S01]  /*39000*/  FMUL R10, R10, R2 ;  /* 0x000000020a0a7220 */ /* 0x004fe20000400000 */
[----:B------:R-:W-:-:S04]  /*39010*/  ISETP.GT.AND P3, PT, R3, 0x110, PT ;  /* 0x000001100300780c */ /* 0x000fc80003f64270 */
[----:B------:R-:W-:-:S07]  /*39020*/  F2FP.BF16.F32.PACK_AB R10, RZ, R10 ;  /* 0x0000000aff0a723e */ /* 0x000fce00000010ff */
[----:B------:R5:W-:Y:S01]  /*39030*/  @P0 STG.E.U16 desc[UR36][R6.64+0x212], R10 ;  /* 0x0002120a06000986 */ /* 0x000be2000c101524 */
[----:B------:R-:W-:Y:S02]  /*39040*/  ISETP.GT.AND P0, PT, R0, RZ, P3 ;  /* 0x000000ff0000720c */ /* 0x000fe40001f04270 */
[----:B------:R-:W-:Y:S01]  /*39050*/  ISETP.GT.AND P2, PT, R3, 0x111, PT ;  /* 0x000001110300780c */ /* 0x000fe20003f44270 */
[----:B------:R-:W-:-:S05]  /*39060*/  FMUL R14, R14, R2 ;  /* 0x000000020e0e7220 */ /* 0x000fca0000400000 */
[----:B------:R-:W-:Y:S01]  /*39070*/  F2FP.BF16.F32.PACK_AB R14, RZ, R14 ;  /* 0x0000000eff0e723e */ /* 0x000fe200000010ff */
[----:B-----5:R-:W-:-:S05]  /*39080*/  FMUL R10, R11, R2 ;  /* 0x000000020b0a7220 */ /* 0x020fca0000400000 */
[----:B------:R-:W-:-:S05]  /*39090*/  F2FP.BF16.F32.PACK_AB R10, RZ, R10 ;  /* 0x0000000aff0a723e */ /* 0x000fca00000010ff */
[----:B------:R0:W-:Y:S02]  /*390a0*/  @P0 STG.E.U16 desc[UR36][R4.64+0x220], R10 ;  /* 0x0002200a04000986 */ /* 0x0001e4000c101524 */
[----:B0-----:R-:W-:Y:S02]  /*390b0*/  IADD3 R10, P0, R153, R8, RZ ;  /* 0x00000008990a7210 */ /* 0x001fe40007f1e0ff */
[----:B------:R-:W2:Y:S02]  /*390c0*/  LDL.LU R153, [R1+0xac] ;  /* 0x0000ac0001997983 */ /* 0x000ea40000300800 */
[----:B------:R-:W-:Y:S02]  /*390d0*/  IADD3.X R11, R154, R9, RZ, P0, !PT ;  /* 0x000000099a0b7210 */ /* 0x000fe400007fe4ff */
[----:B------:R-:W-:Y:S01]  /*390e0*/  ISETP.GT.AND P0, PT, R0, RZ, P2 ;  /* 0x000000ff0000720c */ /* 0x000fe20001704270 */
[----:B------:R-:W5:-:S12]  /*390f0*/  LDL.LU R154, [R1+0xa4] ;  /* 0x0000a400019a7983 */ /* 0x000f580000300800 */
[----:B------:R0:W-:Y:S04]  /*39100*/  @P0 STG.E.U16 desc[UR36][R4.64+0x222], R14 ;  /* 0x0002220e04000986 */ /* 0x0001e8000c101524 */
[----:B0-----:R-:W4:Y:S01]  /*39110*/  LDL.LU R14, [R1+0x28] ;  /* 0x00002800010e7983 */ /* 0x001f220000300800 */
[----:B------:R-:W-:Y:S01]  /*39120*/  ISETP.GT.AND P0, PT, R0, 0x8, P3 ;  /* 0x000000080000780c */ /* 0x000fe20001f04270 */
[----:B----4-:R-:W-:-:S05]  /*39130*/  FMUL R14, R14, R2 ;  /* 0x000000020e0e7220 */ /* 0x010fca0000400000 */
[----:B------:R-:W-:-:S07]  /*39140*/  F2FP.BF16.F32.PACK_AB R14, RZ, R14 ;  /* 0x0000000eff0e723e */ /* 0x000fce00000010ff */
[----:B------:R0:W-:Y:S04]  /*39150*/  @P0 STG.E.U16 desc[UR36][R6.64+0x220], R14 ;  /* 0x0002200e06000986 */ /* 0x0001e8000c101524 */
[----:B0-----:R-:W4:Y:S01]  /*39160*/  LDL.LU R14, [R1+0x2c] ;  /* 0x00002c00010e7983 */ /* 0x001f220000300800 */
[----:B------:R-:W-:Y:S01]  /*39170*/  ISETP.GT.AND P0, PT, R0, 0x8, P2 ;  /* 0x000000080000780c */ /* 0x000fe20001704270 */
[----:B----4-:R-:W-:-:S05]  /*39180*/  FMUL R14, R14, R2 ;  /* 0x000000020e0e7220 */ /* 0x010fca0000400000 */
[----:B------:R-:W-:-:S07]  /*39190*/  F2FP.BF16.F32.PACK_AB R14, RZ, R14 ;  /* 0x0000000eff0e723e */ /* 0x000fce00000010ff */
[----:B------:R0:W-:Y:S04]  /*391a0*/  @P0 STG.E.U16 desc[UR36][R6.64+0x222], R14 ;  /* 0x0002220e06000986 */ /* 0x0001e8000c101524 */
[----:B0-----:R-:W4:Y:S01]  /*391b0*/  LDL.LU R14, [R1+0x30] ;  /* 0x00003000010e7983 */ /* 0x001f220000300800 */
[----:B------:R-:W-:-:S04]  /*391c0*/  ISETP.GT.AND P2, PT, R3, 0x118, PT ;  /* 0x000001180300780c */ /* 0x000fc80003f44270 */
[----:B------:R-:W-:Y:S01]  /*391d0*/  ISETP.GT.AND P0, PT, R0, RZ, P2 ;  /* 0x000000ff0000720c */ /* 0x000fe20001704270 */
        /* <DEDUP_REMOVED lines=153> */
[----:B------:R-:W-:Y:S02]  /*39b70*/  ISETP.GT.AND P0, PT, R0, RZ, P2 ;  /* 0x000000ff0000720c */ /* 0x000fe40001704270 */
[----:B------:R-:W-:Y:S01]  /*39b80*/  ISETP.GT.AND P1, PT, R3, 0x151, PT ;  /* 0x000001510300780c */ /* 0x000fe20003f24270 */
[----:B------:R-:W-:-:S05]  /*39b90*/  FMUL R15, R15, R2 ;  /* 0x000000020f0f7220 */ /* 0x000fca0000400000 */
[----:B------:R-:W-:Y:S01]  /*39ba0*/  F2FP.BF16.F32.PACK_AB R15, RZ, R15 ;  /* 0x0000000fff0f723e */ /* 0x000fe200000010ff */
[----:B----4-:R-:W-:-:S05]  /*39bb0*/  FMUL R14, R14, R2 ;  /* 0x000000020e0e7220 */ /* 0x010fca0000400000 */
[----:B------:R-:W-:-:S05]  /*39bc0*/  F2FP.BF16.F32.PACK_AB R14, RZ, R14 ;  /* 0x0000000eff0e723e */ /* 0x000fca00000010ff */
[----:B------:R5:W-:Y:S01]  /*39bd0*/  @P0 STG.E.U16 desc[UR36][R4.64+0x2a0], R14 ;  /* 0x0002a00e04000986 */ /* 0x000be2000c101524 */
[----:B------:R-:W-:Y:S01]  /*39be0*/  ISETP.GT.AND P0, PT, R0, RZ, P1 ;  /* 0x000000ff0000720c */ /* 0x000fe20000f04270 */
[----:B-----5:R-:W-:-:S05]  /*39bf0*/  FMUL R14, R154, R2 ;  /* 0x000000029a0e7220 */ /* 0x020fca0000400000 */
[----:B------:R-:W-:-:S07]  /*39c00*/  F2FP.BF16.F32.PACK_AB R14, RZ, R14 ;  /* 0x0000000eff0e723e */ /* 0x000fce00000010ff */
[----:B------:R0:W-:Y:S01]  /*39c10*/  @P0 STG.E.U16 desc[UR36][R4.64+0x2a2], R14 ;  /* 0x0002a20e04000986 */ /* 0x0001e2000c101524 */
[----:B------:R-:W-:Y:S02]  /*39c20*/  ISETP.GT.AND P0, PT, R0, 0x8, P2 ;  /* 0x000000080000780c */ /* 0x000fe40001704270 */
[----:B0-----:R-:W-:Y:S01]  /*39c30*/  PRMT R14, R15, 0x7610, R14 ;  /* 0x000076100f0e7816 */ /* 0x001fe2000000000e */
[----:B--2---:R-:W-:-:S10]  /*39c40*/  FMUL R15, R153, R2 ;  /* 0x00000002990f7220 */ /* 0x004fd40000400000 */
[----:B------:R0:W-:Y:S01]  /*39c50*/  @P0 STG.E.U16 desc[UR36][R6.64+0x2a0], R14 ;  /* 0x0002a00e06000986 */ /* 0x0001e2000c101524 */
[----:B------:R-:W-:Y:S02]  /*39c60*/  ISETP.GT.AND P0, PT, R0, 0x8, P1 ;  /* 0x000000080000780c */ /* 0x000fe40000f04270 */
[----:B------:R-:W-:Y:S02]  /*39c70*/  F2FP.BF16.F32.PACK_AB R15, RZ, R15 ;  /* 0x0000000fff0f723e */ /* 0x000fe400000010ff */
[----:B------:R-:W-:Y:S02]  /*39c80*/  ISETP.GT.AND P2, PT, R3, 0x158, PT ;  /* 0x000001580300780c */ /* 0x000fe40003f44270 */
[----:B0-----:R-:W-:Y:S01]  /*39c90*/  PRMT R14, R15, 0x7610, R14 ;  /* 0x000076100f0e7816 */ /* 0x001fe2000000000e */
[----:B---3--:R-:W-:-:S06]  /*39ca0*/  FMUL R15, R152, R2 ;  /* 0x00000002980f7220 */ /* 0x008fcc0000400000 */
[----:B------:R0:W-:Y:S01]  /*39cb0*/  @P0 STG.E.U16 desc[UR36][R6.64+0x2a2], R14 ;  /* 0x0002a20e06000986 */ /* 0x0001e2000c101524 */
[----:B------:R-:W-:Y:S02]  /*39cc0*/  ISETP.GT.AND P0, PT, R0, RZ, P2 ;  /* 0x000000ff0000720c */ /* 0x000fe40001704270 */
[----:B------:R-:W-:Y:S02]  /*39cd0*/  F2FP.BF16.F32.PACK_AB R15, RZ, R15 ;  /* 0x0000000fff0f723e */ /* 0x000fe400000010ff */
[----:B------:R-:W-:Y:S02]  /*39ce0*/  ISETP.GT.AND P1, PT, R3, 0x159, PT ;  /* 0x000001590300780c */ /* 0x000fe40003f24270 */
[----:B------:R-:W-:Y:S01]  /*39cf0*/  PRMT R19, R15, 0x7610, R19 ;  /* 0x000076100f137816 */ /* 0x000fe20000000013 */
[----:B------:R-:W-:-:S06]  /*39d00*/  FMUL R15, R23, R2 ;  /* 0x00000002170f7220 */ /* 0x000fcc0000400000 */
[----:B------:R1:W-:Y:S01]  /*39d10*/  @P0 STG.E.U16 desc[UR36][R4.64+0x2b0], R19 ;  /* 0x0002b01304000986 */ /* 0x0003e2000c101524 */
[----:B------:R-:W-:Y:S02]  /*39d20*/  ISETP.GT.AND P0, PT, R0, RZ, P1 ;  /* 0x000000ff0000720c */ /* 0x000fe40000f04270 */
[----:B------:R-:W-:Y:S01]  /*39d30*/  F2FP.BF16.F32.PACK_AB R15, RZ, R15 ;  /* 0x0000000fff0f723e */ /* 0x000fe200000010ff */
[----:B0-----:R-:W-:-:S05]  /*39d40*/  FMUL R14, R22, R2 ;  /* 0x00000002160e7220 */ /* 0x001fca0000400000 */
[----:B------:R-:W-:-:S05]  /*39d50*/  F2FP.BF16.F32.PACK_AB R14, RZ, R14 ;  /* 0x0000000eff0e723e */ /* 0x000fca00000010ff */
[----:B------:R0:W-:Y:S01]  /*39d60*/  @P0 STG.E.U16 desc[UR36][R4.64+0x2b2], R15 ;  /* 0x0002b20f04000986 */ /* 0x0001e2000c101524 */
[----:B------:R-:W-:Y:S02]  /*39d70*/  ISETP.GT.AND P0, PT, R0, 0x8, P2 ;  /* 0x000000080000780c */ /* 0x000fe40001704270 */
[----:B------:R-:W-:Y:S01]  /*39d80*/  PRMT R20, R14, 0x7610, R20 ;  /* 0x000076100e147816 */ /* 0x000fe20000000014 */
[----:B------:R-:W-:-:S05]  /*39d90*/  FMUL R14, R21, R2 ;  /* 0x00000002150e7220 */ /* 0x000fca0000400000 */
[----:B------:R-:W-:-:S05]  /*39da0*/  F2FP.BF16.F32.PACK_AB R14, RZ, R14 ;  /* 0x0000000eff0e723e */ /* 0x000fca00000010ff */
[----:B------:R2:W-:Y:S01]  /*39db0*/  @P0 STG.E.U16 desc[UR36][R6.64+0x2b0], R20 ;  /* 0x0002b01406000986 */ /* 0x0005e2000c101524 */
[----:B------:R-:W-:Y:S02]  /*39dc0*/  ISETP.GT.AND P0, PT, R0, 0x8, P1 ;  /* 0x000000080000780c */ /* 0x000fe40000f04270 */
[----:B-1----:R-:W-:Y:S02]  /*39dd0*/  PRMT R19, R14, 0x7610, R19 ;  /* 0x000076100e137816 */ /* 0x002fe40000000013 */
[----:B------:R-:W-:Y:S01]  /*39de0*/  ISETP.GT.AND P2, PT, R3, 0x160, PT ;  /* 0x000001600300780c */ /* 0x000fe20003f44270 */
[----:B------:R-:W-:-:S08]  /*39df0*/  FMUL R14, R235, R2 ;  /* 0x00000002eb0e7220 */ /* 0x000fd00000400000 */
[----:B------:R1:W-:Y:S01]  /*39e00*/  @P0 STG.E.U16 desc[UR36][R6.64+0x2b2], R19 ;  /* 0x0002b21306000986 */ /* 0x0003e2000c101524 */
[----:B------:R-:W-:Y:S02]  /*39e10*/  ISETP.GT.AND P0, PT, R0, RZ, P2 ;  /* 0x000000ff0000720c */ /* 0x000fe40001704270 */
[----:B------:R-:W-:Y:S02]  /*39e20*/  F2FP.BF16.F32.PACK_AB R14, RZ, R14 ;  /* 0x0000000eff0e723e */ /* 0x000fe400000010ff */
[----:B------:R-:W-:Y:S02]  /*39e30*/  ISETP.GT.AND P1, PT, R3, 0x161, PT ;  /* 0x000001610300780c */ /* 0x000fe40003f24270 */
[----:B0-----:R-:W-:Y:S01]  /*39e40*/  PRMT R15, R14, 0x7610, R15 ;  /* 0x000076100e0f7816 */ /* 0x001fe2000000000f */
[----:B------:R-:W-:-:S06]  /*39e50*/  FMUL R14, R234, R2 ;  /* 0x00000002ea0e7220 */ /* 0x000fcc0000400000 */
[----:B------:R0:W-:Y:S01]  /*39e60*/  @P0 STG.E.U16 desc[UR36][R4.64+0x2c0], R15 ;  /* 0x0002c00f04000986 */ /* 0x0001e2000c101524 */
[----:B------:R-:W-:Y:S02]  /*39e70*/  ISETP.GT.AND P0, PT, R0, RZ, P1 ;  /* 0x000000ff0000720c */ /* 0x000fe40000f04270 */
[----:B------:R-:W-:-:S04]  /*39e80*/  F2FP.BF16.F32.PACK_AB R14, RZ, R14 ;  /* 0x0000000eff0e723e */ /* 0x000fc800000010ff */
[----:B--2---:R-:W-:Y:S01]  /*39e90*/  PRMT R20, R14, 0x7610, R20 ;  /* 0x000076100e147816 */ /* 0x004fe20000000014 */
[----:B------:R-:W-:-:S06]  /*39ea0*/  FMUL R14, R233, R2 ;  /* 0x00000002e90e7220 */ /* 0x000fcc0000400000 */
[----:B------:R2:W-:Y:S01]  /*39eb0*/  @P0 STG.E.U16 desc[UR36][R4.64+0x2c2], R20 ;  /* 0x0002c21404000986 */ /* 0x0005e2000c101524 */
[----:B------:R-:W-:Y:S02]  /*39ec0*/  ISETP.GT.AND P0, PT, R0, 0x8, P2 ;  /* 0x000000080000780c */ /* 0x000fe40001704270 */
[----:B------:R-:W-:-:S04]  /*39ed0*/  F2FP.BF16.F32.PACK_AB R14, RZ, R14 ;  /* 0x0000000eff0e723e */ /* 0x000fc800000010ff */
[----:B-1----:R-:W-:Y:S01]  /*39ee0*/  PRMT R19, R14, 0x7610, R19 ;  /* 0x000076100e137816 */ /* 0x002fe20000000013 */
[----:B------:R-:W-:-:S06]  /*39ef0*/  FMUL R14, R232, R2 ;  /* 0x00000002e80e7220 */ /* 0x000fcc0000400000 */
[----:B------:R1:W-:Y:S01]  /*39f00*/  @P0 STG.E.U16 desc[UR36][R6.64+0x2c0], R19 ;  /* 0x0002c01306000986 */ /* 0x0003e2000c101524 */
[----:B------:R-:W-:Y:S02]  /*39f10*/  ISETP.GT.AND P0, PT, R0, 0x8, P1 ;  /* 0x000000080000780c */ /* 0x000fe40000f04270 */
[----:B------:R-:W-:Y:S02]  /*39f20*/  F2FP.BF16.F32.PACK_AB R14, RZ, R14 ;  /* 0x0000000eff0e723e */ /* 0x000fe400000010ff */
[----:B------:R-:W-:Y:S02]  /*39f30*/  ISETP.GT.AND P2, PT, R3, 0x168, PT ;  /* 0x000001680300780c */ /* 0x000fe40003f44270 */
[----:B0-----:R-:W-:Y:S01]  /*39f40*/  PRMT R15, R14, 0x7610, R15 ;  /* 0x000076100e0f7816 */ /* 0x001fe2000000000f */
[----:B------:R-:W-:-:S06]  /*39f50*/  FMUL R14, R231, R2 ;  /* 0x00000002e70e7220 */ /* 0x000fcc0000400000 */
[----:B------:R0:W-:Y:S01]  /*39f60*/  @P0 STG.E.U16 desc[UR36][R6.64+0x2c2], R15 ;  /* 0x0002c20f06000986 */ /* 0x0001e2000c101524 */
[----:B------:R-:W-:Y:S02]  /*39f70*/  ISETP.GT.AND P0, PT, R0, RZ, P2 ;  /* 0x000000ff0000720c */ /* 0x000fe40001704270 */
[----:B------:R-:W-:Y:S02]  /*39f80*/  F2FP.BF16.F32.PACK_AB R14, RZ, R14 ;  /* 0x0000000eff0e723e */ /* 0x000fe400000010ff */
[----:B------:R-:W-:Y:S02]  /*39f90*/  ISETP.GT.AND P1, PT, R3, 0x169, PT ;  /* 0x000001690300780c */ /* 0x000fe40003f24270 */
[----:B--2---:R-:W-:Y:S01]  /*39fa0*/  PRMT R20, R14, 0x7610, R20 ;  /* 0x000076100e147816 */ /* 0x004fe20000000014 */
[----:B------:R-:W-:-:S06]  /*39fb0*/  FMUL R14, R230, R2 ;  /* 0x00000002e60e7220 */ /* 0x000fcc0000400000 */
[----:B------:R2:W-:Y:S01]  /*39fc0*/  @P0 STG.E.U16 desc[UR36][R4.64+0x2d0], R20 ;  /* 0x0002d01404000986 */ /* 0x0005e2000c101524 */
[----:B------:R-:W-:Y:S02]  /*39fd0*/  ISETP.GT.AND P0, PT, R0, RZ, P1 ;  /* 0x000000ff0000720c */ /* 0x000fe40000f04270 */
[----:B------:R-:W-:-:S04]  /*39fe0*/  F2FP.BF16.F32.PACK_AB R14, RZ, R14 ;  /* 0x0000000eff0e723e */ /* 0x000fc800000010ff */
[----:B-1----:R-:W-:Y:S01]  /*39ff0*/  PRMT R19, R14, 0x7610, R19 ;  /* 0x000076100e137816 */ /* 0x002fe20000000013 */
[----:B------:R-:W-:-:S06]  /*3a000*/  FMUL R14, R229, R2 ;  /* 0x00000002e50e7220 */ /* 0x000fcc0000400000 */
[----:B------:R1:W-:Y:S01]  /*3a010*/  @P0 STG.E.U16 desc[UR36][R4.64+0x2d2], R19 ;  /* 0x0002d21304000986 */ /* 0x0003e2000c101524 */
[----:B------:R-:W-:Y:S02]  /*3a020*/  ISETP.GT.AND P0, PT, R0, 0x8, P2 ;  /* 0x000000080000780c */ /* 0x000fe40001704270 */
[----:B------:R-:W-:-:S04]  /*3a030*/  F2FP.BF16.F32.PACK_AB R14, RZ, R14 ;  /* 0x0000000eff0e723e */ /* 0x000fc800000010ff */
[----:B0-----:R-:W-:Y:S01]  /*3a040*/  PRMT R15, R14, 0x7610, R15 ;  /* 0x000076100e0f7816 */ /* 0x001fe2000000000f */
[----:B------:R-:W-:-:S06]  /*3a050*/  FMUL R14, R228, R2 ;  /* 0x00000002e40e7220 */ /* 0x000fcc0000400000 */
[----:B------:R0:W-:Y:S01]  /*3a060*/  @P0 STG.E.U16 desc[UR36][R6.64+0x2d0], R15 ;  /* 0x0002d00f06000986 */ /* 0x0001e2000c101524 */
[----:B------:R-:W-:Y:S02]  /*3a070*/  ISETP.GT.AND P0, PT, R0, 0x8, P1 ;  /* 0x000000080000780c */ /* 0x000fe40000f04270 */
[----:B------:R-:W-:Y:S02]  /*3a080*/  F2FP.BF16.F32.PACK_AB R14, RZ, R14 ;  /* 0x0000000eff0e723e */ /* 0x000fe400000010ff */
[----:B------:R-:W-:Y:S02]  /*3a090*/  ISETP.GT.AND P2, PT, R3, 0x170, PT ;  /* 0x000001700300780c */ /* 0x000fe40003f44270 */
[----:B--2---:R-:W-:Y:S01]  /*3a0a0*/  PRMT R20, R14, 0x7610, R20 ;  /* 0x000076100e147816 */ /* 0x004fe20000000014 */
[----:B------:R-:W-:-:S06]  /*3a0b0*/  FMUL R14, R227, R2 ;  /* 0x00000002e30e7220 */ /* 0x000fcc0000400000 */
[----:B------:R2:W-:Y:S01]  /*3a0c0*/  @P0 STG.E.U16 desc[UR36][R6.64+0x2d2], R20 ;  /* 0x0002d21406000986 */ /* 0x0005e2000c101524 */
[----:B------:R-:W-:Y:S02]  /*3a0d0*/  ISETP.GT.AND P0, PT, R0, RZ, P2 ;  /* 0x000000ff0000720c */ /* 0x000fe40001704270 */
[----:B------:R-:W-:Y:S02]  /*3a0e0*/  F2FP.BF16.F32.PACK_AB R14, RZ, R14 ;  /* 0x0000000eff0e723e */ /* 0x000fe400000010ff */
[----:B------:R-:W-:Y:S02]  /*3a0f0*/  ISETP.GT.AND P1, PT, R3, 0x171, PT ;  /* 0x000001710300780c */ /* 0x000fe40003f24270 */
[----:B-1----:R-:W-:Y:S01]  /*3a100*/  PRMT R19, R14, 0x7610, R19 ;  /* 0x000076100e137816 */ /* 0x002fe20000000013 */
[----:B------:R-:W-:-:S06]  /*3a110*/  FMUL R14, R226, R2 ;  /* 0x00000002e20e7220 */ /* 0x000fcc0000400000 */
[----:B------:R1:W-:Y:S01]  /*3a120*/  @P0 STG.E.U16 desc[UR36][R4.64+0x2e0], R19 ;  /* 0x0002e01304000986 */ /* 0x0003e2000c101524 */
[----:B------:R-:W-:Y:S02]  /*3a130*/  ISETP.GT.AND P0, PT, R0, RZ, P1 ;  /* 0x000000ff0000720c */ /* 0x000fe40000f04270 */
[----:B------:R-:W-:-:S04]  /*3a140*/  F2FP.BF16.F32.PACK_AB R14, RZ, R14 ;  /* 0x0000000eff0e723e */ /* 0x000fc800000010ff */
[----:B0-----:R-:W-:Y:S01]  /*3a150*/  PRMT R15, R14, 0x7610, R15 ;  /* 0x000076100e0f7816 */ /* 0x001fe2000000000f */
[----:B------:R-:W-:-:S06]  /*3a160*/  FMUL R14, R225, R2 ;  /* 0x00000002e10e7220 */ /* 0x000fcc0000400000 */
[----:B------:R0:W-:Y:S01]  /*3a170*/  @P0 STG.E.U16 desc[UR36][R4.64+0x2e2], R15 ;  /* 0x0002e20f04000986 */ /* 0x0001e2000c101524 */
[----:B------:R-:W-:Y:S02]  /*3a180*/  ISETP.GT.AND P0, PT, R0, 0x8, P2 ;  /* 0x000000080000780c */ /* 0x000fe40001704270 */
[----:B------:R-:W-:-:S04]  /*3a190*/  F2FP.BF16.F32.PACK_AB R14, RZ, R14 ;  /* 0x0000000eff0e723e */ /* 0x000fc800000010ff */
[----:B--2---:R-:W-:Y:S01]  /*3a1a0*/  PRMT R20, R14, 0x7610, R20 ;  /* 0x000076100e147816 */ /* 0x004fe20000000014 */
[----:B------:R-:W-:-:S06]  /*3a1b0*/  FMUL R14, R224, R2 ;  /* 0x00000002e00e7220 */ /* 0x000fcc0000400000 */
[----:B------:R2:W-:Y:S01]  /*3a1c0*/  @P0 STG.E.U16 desc[UR36][R6.64+0x2e0], R20 ;  /* 0x0002e01406000986 */ /* 0x0005e2000c101524 */
[----:B------:R-:W-:Y:S02]  /*3a1d0*/  ISETP.GT.AND P0, PT, R0, 0x8, P1 ;  /* 0x000000080000780c */ /* 0x000fe40000f04270 */
[----:B------:R-:W-:Y:S02]  /*3a1e0*/  F2FP.BF16.F32.PACK_AB R14, RZ, R14 ;  /* 0x0000000eff0e723e */ /* 0x000fe400000010ff */
[----:B------:R-:W-:Y:S02]  /*3a1f0*/  ISETP.GT.AND P2, PT, R3, 0x178, PT ;  /* 0x000001780300780c */ /* 0x000fe40003f44270 */
[----:B-1----:R-:W-:Y:S01]  /*3a200*/  PRMT R19, R14, 0x7610, R19 ;  /* 0x000076100e137816 */ /* 0x002fe20000000013 */
[----:B------:R-:W-:-:S06]  /*3a210*/  FMUL R14, R223, R2 ;  /* 0x00000002df0e7220 */ /* 0x000fcc0000400000 */
        /* <DEDUP_REMOVED lines=330> */
[----:B------:R-:W-:-:S04]  /*3b6c0*/  ISETP.GT.AND P0, PT, R3, 0x1f0, PT ;  /* 0x000001f00300780c */ /* 0x000fc80003f04270 */
        /* <DEDUP_REMOVED lines=26> */
[----:B------:R-:W-:Y:S01]  /*3b870*/  @P1 STG.E.U16 desc[UR36][R4.64+0x3f0], R20 ;  /* 0x0003f01404001986 */ /* 0x000fe2000c101524 */
[----:B------:R-:W-:-:S04]  /*3b880*/  ISETP.GT.AND P1, PT, R3, 0x1f9, PT ;  /* 0x000001f90300780c */ /* 0x000fc80003f24270 */
[----:B------:R-:W-:Y:S02]  /*3b890*/  ISETP.GT.AND P6, PT, R0, RZ, P1 ;  /* 0x000000ff0000720c */ /* 0x000fe40000fc4270 */
[----:B------:R-:W-:-:S04]  /*3b8a0*/  F2FP.BF16.F32.PACK_AB R14, RZ, R14 ;  /* 0x0000000eff0e723e */ /* 0x000fc800000010ff */
[----:B-1----:R-:W-:Y:S01]  /*3b8b0*/  PRMT R19, R14, 0x7610, R19 ;  /* 0x000076100e137816 */ /* 0x002fe20000000013 */
[----:B------:R-:W-:-:S06]  /*3b8c0*/  FMUL R14, R156, R2 ;  /* 0x000000029c0e7220 */ /* 0x000fcc0000400000 */
[----:B------:R1:W-:Y:S01]  /*3b8d0*/  @P6 STG.E.U16 desc[UR36][R4.64+0x3f2], R19 ;  /* 0x0003f21304006986 */ /* 0x0003e2000c101524 */
[----:B------:R-:W-:Y:S02]  /*3b8e0*/  ISETP.GT.AND P6, PT, R0, 0x8, P2 ;  /* 0x000000080000780c */ /* 0x000fe400017c4270 */
[----:B------:R-:W-:-:S04]  /*3b8f0*/  F2FP.BF16.F32.PACK_AB R14, RZ, R14 ;  /* 0x0000000eff0e723e */ /* 0x000fc800000010ff */
[----:B0-----:R-:W-:-:S07]  /*3b900*/  PRMT R15, R14, 0x7610, R15 ;  /* 0x000076100e0f7816 */ /* 0x001fce000000000f */
[----:B-1----:R-:W-:Y:S02]  /*3b910*/  @P6 IMAD.MOV.U32 R4, RZ, RZ, R6 ;  /* 0x000000ffff046224 */ /* 0x002fe400078e0006 */
[----:B------:R-:W-:Y:S02]  /*3b920*/  @P6 IMAD.MOV.U32 R5, RZ, RZ, R7 ;  /* 0x000000ffff056224 */ /* 0x000fe400078e0007 */
[----:B------:R-:W-:-:S03]  /*3b930*/  FMUL R14, R155, R2 ;  /* 0x000000029b0e7220 */ /* 0x000fc60000400000 */
[----:B------:R0:W-:Y:S01]  /*3b940*/  @P6 STG.E.U16 desc[UR36][R4.64+0x3f0], R15 ;  /* 0x0003f00f04006986 */ /* 0x0001e2000c101524 */
[----:B------:R-:W-:Y:S02]  /*3b950*/  ISETP.GT.AND P6, PT, R0, 0x8, P1 ;  /* 0x000000080000780c */ /* 0x000fe40000fc4270 */
[----:B------:R-:W-:Y:S01]  /*3b960*/  F2FP.BF16.F32.PACK_AB R14, RZ, R14 ;  /* 0x0000000eff0e723e */ /* 0x000fe200000010ff */
[----:B------:R-:W-:-:S10]  /*3b970*/  FMUL R24, R24, R2 ;  /* 0x0000000218187220 */ /* 0x000fd40000400000 */
[----:B------:R0:W-:Y:S01]  /*3b980*/  @P6 STG.E.U16 desc[UR36][R6.64+0x3f2], R14 ;  /* 0x0003f20e06006986 */ /* 0x0001e2000c101524 */
[----:B------:R-:W-:-:S04]  /*3b990*/  ISETP.GT.AND P6, PT, R3, 0x100, PT ;  /* 0x000001000300780c */ /* 0x000fc80003fc4270 */
        /* <DEDUP_REMOVED lines=579> */
[C---:B------:R-:W-:Y:S02]  /*3ddd0*/  ISETP.GT.AND P6, PT, R0.reuse, 0x80, P5 ;  /* 0x000000800000780c */ /* 0x040fe40002fc4270 */
[----:B------:R-:W-:Y:S02]  /*3dde0*/  F2FP.BF16.F32.PACK_AB R140, RZ, R140 ;  /* 0x0000008cff8c723e */ /* 0x000fe400000010ff */
[----:B------:R-:W-:Y:S01]  /*3ddf0*/  ISETP.GT.AND P5, PT, R0, 0x88, P5 ;  /* 0x000000880000780c */ /* 0x000fe20002fa4270 */
[-C--:B------:R-:W-:Y:S01]  /*3de00*/  FMUL R141, R141, R2.reuse ;  /* 0x000000028d8d7220 */ /* 0x080fe20000400000 */
[-C--:B------:R-:W-:Y:S01]  /*3de10*/  FMUL R142, R142, R2.reuse ;  /* 0x000000028e8e7220 */ /* 0x080fe20000400000 */
[----:B------:R-:W-:-:S06]  /*3de20*/  FMUL R143, R143, R2 ;  /* 0x000000028f8f7220 */ /* 0x000fcc0000400000 */
[----:B------:R0:W-:Y:S01]  /*3de30*/  @P6 STG.E.U16 desc[UR36][R8.64+0x3d0], R140 ;  /* 0x0003d08c08006986 */ /* 0x0001e2000c101524 */
[C---:B------:R-:W-:Y:S02]  /*3de40*/  ISETP.GT.AND P6, PT, R0.reuse, 0x80, P4 ;  /* 0x000000800000780c */ /* 0x040fe400027c4270 */
[----:B------:R-:W-:Y:S02]  /*3de50*/  ISETP.GT.AND P4, PT, R0, 0x88, P4 ;  /* 0x000000880000780c */ /* 0x000fe40002784270 */
[----:B------:R-:W-:Y:S02]  /*3de60*/  F2FP.BF16.F32.PACK_AB R141, RZ, R141 ;  /* 0x0000008dff8d723e */ /* 0x000fe400000010ff */
[----:B------:R-:W-:Y:S02]  /*3de70*/  F2FP.BF16.F32.PACK_AB R142, RZ, R142 ;  /* 0x0000008eff8e723e */ /* 0x000fe400000010ff */
[----:B------:R-:W-:-:S05]  /*3de80*/  F2FP.BF16.F32.PACK_AB R143, RZ, R143 ;  /* 0x0000008fff8f723e */ /* 0x000fca00000010ff */
[----:B------:R0:W-:Y:S04]  /*3de90*/  @P6 STG.E.U16 desc[UR36][R8.64+0x3d2], R141 ;  /* 0x0003d28d08006986 */ /* 0x0001e8000c101524 */
[----:B------:R0:W-:Y:S01]  /*3dea0*/  @P5 STG.E.U16 desc[UR36][R10.64+0x3d0], R142 ;  /* 0x0003d08e0a005986 */ /* 0x0001e2000c101524 */
[----:B------:R-:W-:-:S03]  /*3deb0*/  ISETP.GT.AND P5, PT, R0, 0x80, P0 ;  /* 0x000000800000780c */ /* 0x000fc600007a4270 */
[----:B------:R0:W-:Y:S01]  /*3dec0*/  @P4 STG.E.U16 desc[UR36][R10.64+0x3d2], R143 ;  /* 0x0003d28f0a004986 */ /* 0x0001e2000c101524 */
[----:B------:R-:W-:Y:S01]  /*3ded0*/  ISETP.GT.AND P4, PT, R0, 0x80, P3 ;  /* 0x000000800000780c */ /* 0x000fe20001f84270 */
[-C--:B------:R-:W-:Y:S01]  /*3dee0*/  FMUL R144, R144, R2.reuse ;  /* 0x0000000290907220 */ /* 0x080fe20000400000 */
[----:B------:R-:W-:-:S04]  /*3def0*/  FMUL R145, R145, R2 ;  /* 0x0000000291917220 */ /* 0x000fc80000400000 */
[----:B------:R-:W-:Y:S02]  /*3df00*/  F2FP.BF16.F32.PACK_AB R144, RZ, R144 ;  /* 0x00000090ff90723e */ /* 0x000fe400000010ff */
[----:B------:R-:W-:Y:S02]  /*3df10*/  F2FP.BF16.F32.PACK_AB R145, RZ, R145 ;  /* 0x00000091ff91723e */ /* 0x000fe400000010ff */
[C---:B------:R-:W-:Y:S01]  /*3df20*/  ISETP.GT.AND P0, PT, R0.reuse, 0x88, P0 ;  /* 0x000000880000780c */ /* 0x040fe20000704270 */
[----:B------:R0:W-:Y:S01]  /*3df30*/  @P5 STG.E.U16 desc[UR36][R8.64+0x3e0], R144 ;  /* 0x0003e09008005986 */ /* 0x0001e2000c101524 */
[C---:B------:R-:W-:Y:S02]  /*3df40*/  ISETP.GT.AND P3, PT, R0.reuse, 0x88, P3 ;  /* 0x000000880000780c */ /* 0x040fe40001f64270 */
[C---:B------:R-:W-:Y:S01]  /*3df50*/  ISETP.GT.AND P5, PT, R0.reuse, 0x80, P2 ;  /* 0x000000800000780c */ /* 0x040fe200017a4270 */
[----:B------:R0:W-:Y:S01]  /*3df60*/  @P4 STG.E.U16 desc[UR36][R8.64+0x3e2], R145 ;  /* 0x0003e29108004986 */ /* 0x0001e2000c101524 */
[----:B------:R-:W-:Y:S01]  /*3df70*/  ISETP.GT.AND P4, PT, R0, 0x80, P1 ;  /* 0x000000800000780c */ /* 0x000fe20000f84270 */
[-C--:B------:R-:W-:Y:S01]  /*3df80*/  FMUL R146, R146, R2.reuse ;  /* 0x0000000292927220 */ /* 0x080fe20000400000 */
[C---:B------:R-:W-:Y:S01]  /*3df90*/  ISETP.GT.AND P2, PT, R0.reuse, 0x88, P2 ;  /* 0x000000880000780c */ /* 0x040fe20001744270 */
[-C--:B------:R-:W-:Y:S01]  /*3dfa0*/  FMUL R147, R147, R2.reuse ;  /* 0x0000000293937220 */ /* 0x080fe20000400000 */
[----:B------:R-:W-:Y:S01]  /*3dfb0*/  ISETP.GT.AND P1, PT, R0, 0x88, P1 ;  /* 0x000000880000780c */ /* 0x000fe20000f24270 */
[-C--:B------:R-:W-:Y:S01]  /*3dfc0*/  FMUL R148, R148, R2.reuse ;  /* 0x0000000294947220 */ /* 0x080fe20000400000 */
[-C--:B------:R-:W-:Y:S01]  /*3dfd0*/  FMUL R149, R149, R2.reuse ;  /* 0x0000000295957220 */ /* 0x080fe20000400000 */
[-C--:B------:R-:W-:Y:S01]  /*3dfe0*/  FMUL R150, R150, R2.reuse ;  /* 0x0000000296967220 */ /* 0x080fe20000400000 */
[----:B------:R-:W-:Y:S01]  /*3dff0*/  FMUL R151, R151, R2 ;  /* 0x0000000297977220 */ /* 0x000fe20000400000 */
[----:B------:R-:W-:-:S02]  /*3e000*/  F2FP.BF16.F32.PACK_AB R146, RZ, R146 ;  /* 0x00000092ff92723e */ /* 0x000fc400000010ff */
[----:B------:R-:W-:Y:S02]  /*3e010*/  F2FP.BF16.F32.PACK_AB R147, RZ, R147 ;  /* 0x00000093ff93723e */ /* 0x000fe400000010ff */
[----:B------:R-:W-:Y:S02]  /*3e020*/  F2FP.BF16.F32.PACK_AB R148, RZ, R148 ;  /* 0x00000094ff94723e */ /* 0x000fe400000010ff */
[----:B------:R-:W-:Y:S02]  /*3e030*/  F2FP.BF16.F32.PACK_AB R149, RZ, R149 ;  /* 0x00000095ff95723e */ /* 0x000fe400000010ff */
[----:B------:R-:W-:Y:S02]  /*3e040*/  F2FP.BF16.F32.PACK_AB R150, RZ, R150 ;  /* 0x00000096ff96723e */ /* 0x000fe400000010ff */
[----:B------:R-:W-:Y:S01]  /*3e050*/  F2FP.BF16.F32.PACK_AB R151, RZ, R151 ;  /* 0x00000097ff97723e */ /* 0x000fe200000010ff */
[----:B------:R0:W-:Y:S04]  /*3e060*/  @P0 STG.E.U16 desc[UR36][R10.64+0x3e0], R146 ;  /* 0x0003e0920a000986 */ /* 0x0001e8000c101524 */
[----:B------:R0:W-:Y:S04]  /*3e070*/  @P3 STG.E.U16 desc[UR36][R10.64+0x3e2], R147 ;  /* 0x0003e2930a003986 */ /* 0x0001e8000c101524 */
[----:B------:R0:W-:Y:S04]  /*3e080*/  @P5 STG.E.U16 desc[UR36][R8.64+0x3f0], R148 ;  /* 0x0003f09408005986 */ /* 0x0001e8000c101524 */
[----:B------:R0:W-:Y:S04]  /*3e090*/  @P4 STG.E.U16 desc[UR36][R8.64+0x3f2], R149 ;  /* 0x0003f29508004986 */ /* 0x0001e8000c101524 */
[----:B------:R0:W-:Y:S04]  /*3e0a0*/  @P2 STG.E.U16 desc[UR36][R10.64+0x3f0], R150 ;  /* 0x0003f0960a002986 */ /* 0x0001e8000c101524 */
[----:B------:R0:W-:Y:S02]  /*3e0b0*/  @P1 STG.E.U16 desc[UR36][R10.64+0x3f2], R151 ;  /* 0x0003f2970a001986 */ /* 0x0001e4000c101524 */
.L_x_1048:
[----:B------:R-:W-:Y:S05]  /*3e0c0*/  BSYNC B0 ;  /* 0x0000000000007941 */ /* 0x000fea0003800000 */
.L_x_28:
[----:B0-----:R-:W2:Y:S04]  /*3e0d0*/  LDL.LU R5, [R1+0x604] ;  /* 0x0006040001057983 */ /* 0x001ea80000300800 */
[----:B------:R-:W2:Y:S01]  /*3e0e0*/  LDL.LU R4, [R1+0x608] ;  /* 0x0006080001047983 */ /* 0x000ea20000300800 */
[----:B------:R-:W-:Y:S01]  /*3e0f0*/  ULDC UR4, c[0x0][0xc] ;  /* 0x0000030000047ab9 */ /* 0x000fe20000000800 */
[----:B------:R-:W-:Y:S01]  /*3e100*/  ULDC UR5, c[0x0][0x10] ;  /* 0x0000040000057ab9 */ /* 0x000fe20000000800 */
[----:B------:R-:W2:Y:S01]  /*3e110*/  LDC R3, c[0x0][0x14] ;  /* 0x00000500ff037b82 */ /* 0x000ea20000000800 */
[----:B------:R-:W-:Y:S01]  /*3e120*/  UIMAD.WIDE.U32 UR4, UR4, UR5, URZ ;  /* 0x00000005040472a5 */ /* 0x000fe2000f8e003f */
[----:B------:R-:W-:Y:S01]  /*3e130*/  PRMT R0, RZ, 0x7610, R0 ;  /* 0x00007610ff007816 */ /* 0x000fe20000000000 */
[----:B------:R-:W-:-:S02]  /*3e140*/  IMAD.MOV.U32 R23, RZ, RZ, -0x1 ;  /* 0xffffffffff177424 */ /* 0x000fc400078e00ff */
[----:B-----5:R-:W-:Y:S02]  /*3e150*/  IMAD.MOV.U32 R19, RZ, RZ, -0x1 ;  /* 0xffffffffff137424 */ /* 0x020fe400078e00ff */
[----:B--2---:R-:W-:-:S04]  /*3e160*/  IMAD.WIDE.U32 R4, R3, UR4, R4 ;  /* 0x0000000403047c25 */ /* 0x004fc8000f8e0004 */
[----:B------:R-:W-:Y:S01]  /*3e170*/  IMAD R3, R3, UR5, RZ ;  /* 0x0000000503037c24 */ /* 0x000fe2000f8e02ff */
[----:B------:R-:W-:Y:S01]  /*3e180*/  ULDC.64 UR4, c[0x0][0x650] ;  /* 0x0001940000047ab9 */ /* 0x000fe20000000a00 */
[----:B------:R-:W-:Y:S01]  /*3e190*/  IMAD.MOV.U32 R25, RZ, RZ, R4 ;  /* 0x000000ffff197224 */ /* 0x000fe200078e0004 */
[----:B------:R-:W-:Y:S01]  /*3e1a0*/  ISETP.GE.U32.AND P0, PT, R4, UR4, PT ;  /* 0x0000000404007c0c */ /* 0x000fe2000bf06070 */
[----:B------:R-:W-:-:S05]  /*3e1b0*/  IMAD.IADD R28, R5, 0x1, R3 ;  /* 0x00000001051c7824 */ /* 0x000fca00078e0203 */
[----:B------:R0:W-:Y:S01]  /*3e1c0*/  STL [R1+0x604], R28 ;  /* 0x0006041c01007387 */ /* 0x0001e20000100800 */
[----:B------:R-:W-:-:S03]  /*3e1d0*/  ISETP.GE.U32.AND.EX P0, PT, R28, UR5, PT, P0 ;  /* 0x000000051c007c0c */ /* 0x000fc6000bf06100 */
[----:B------:R0:W-:Y:S10]  /*3e1e0*/  STL [R1+0x608], R25 ;  /* 0x0006081901007387 */ /* 0x0001f40000100800 */
[----:B0-----:R-:W-:Y:S05]  /*3e1f0*/  @P0 BRA `(.L_x_1049) ;  /* 0x0000000400700947 */ /* 0x001fea0003800000 */
[----:B------:R-:W0:Y:S01]  /*3e200*/  S2R R20, SR_CTAID.X ;  /* 0x0000000000147919 */ /* 0x000e220000002500 */
[----:B---3--:R-:W2:Y:S01]  /*3e210*/  LDC.64 R10, c[0x0][0x628] ;  /* 0x00018a00ff0a7b82 */ /* 0x008ea20000000a00 */
[----:B------:R-:W-:Y:S01]  /*3e220*/  ULDC UR4, c[0x0][0x150] ;  /* 0x0000540000047ab9 */ /* 0x000fe20000000800 */
[----:B------:R-:W-:Y:S01]  /*3e230*/  IMAD.MOV.U32 R8, RZ, RZ, R25 ;  /* 0x000000ffff087224 */ /* 0x000fe200078e0019 */
[----:B------:R-:W3:Y:S01]  /*3e240*/  S2R R22, SR_CTAID.Y ;  /* 0x0000000000167919 */ /* 0x000ee20000002600 */
[----:B------:R-:W-:-:S04]  /*3e250*/  IMAD.MOV.U32 R9, RZ, RZ, R28 ;  /* 0x000000ffff097224 */ /* 0x000fc800078e001c */
[----:B------:R-:W3:Y:S08]  /*3e260*/  LDC R23, c[0x0][0x144] ;  /* 0x00005100ff177b82 */ /* 0x000ef00000000800 */
[----:B-1--4-:R-:W1:Y:S08]  /*3e270*/  LDC R12, c[0x0][0x630] ;  /* 0x00018c00ff0c7b82 */ /* 0x012e700000000800 */
[----:B------:R-:W4:Y:S01]  /*3e280*/  LDC.64 R14, c[0x0][0x620] ;  /* 0x00018800ff0e7b82 */ /* 0x000f220000000a00 */
[----:B--2---:R-:W-:-:S04]  /*3e290*/  ISETP.NE.U32.AND P0, PT, R10, RZ, PT ;  /* 0x000000ff0a00720c */ /* 0x004fc80003f05070 */
[----:B------:R-:W-:Y:S02]  /*3e2a0*/  ISETP.NE.AND.EX P0, PT, R11, RZ, PT, P0 ;  /* 0x000000ff0b00720c */ /* 0x000fe40003f05300 */
[----:B0-----:R-:W-:-:S05]  /*3e2b0*/  I2FP.F32.U32 R0, R20 ;  /* 0x0000001400007245 */ /* 0x001fca0000201000 */
[----:B------:R-:W-:-:S04]  /*3e2c0*/  FMUL R0, R0, UR4 ;  /* 0x0000000400007c20 */ /* 0x000fc80008400000 */
[----:B------:R0:W2:Y:S02]  /*3e2d0*/  F2I.U32.TRUNC.NTZ R21, R0 ;  /* 0x0000000000157305 */ /* 0x0000a4000020f000 */
[----:B-1-3--:R-:W-:Y:S05]  /*3e2e0*/  @!P0 BRA `(.L_x_1050) ;  /* 0x0000000000288947 */ /* 0x00afea0003800000 */
[----:B0-----:R-:W0:Y:S02]  /*3e2f0*/  LDC R0, c[0x0][0x634] ;  /* 0x00018d00ff007b82 */ /* 0x001e240000000800 */
[----:B0-----:R-:W-:-:S04]  /*3e300*/  IADD3 R3, P0, R25, R0, RZ ;  /* 0x0000000019037210 */ /* 0x001fc80007f1e0ff */
[----:B------:R-:W-:-:S05]  /*3e310*/  IADD3.X R13, RZ, R28, RZ, P0, !PT ;  /* 0x0000001cff0d7210 */ /* 0x000fca00007fe4ff */
[----:B------:R-:W-:-:S04]  /*3e320*/  IMAD.WIDE.U32 R4, R13, R10, RZ ;  /* 0x0000000a0d047225 */ /* 0x000fc800078e00ff */
[----:B------:R-:W-:-:S04]  /*3e330*/  IMAD.WIDE.U32 R6, P0, R3, R11, R4 ;  /* 0x0000000b03067225 */ /* 0x000fc80007800004 */
[----:B------:R-:W-:-:S04]  /*3e340*/  IMAD.WIDE.U32 R4, R3, R10, RZ ;  /* 0x0000000a03047225 */ /* 0x000fc800078e00ff */
[----:B------:R-:W-:Y:S01]  /*3e350*/  IMAD.X R9, RZ, RZ, RZ, P0 ;  /* 0x000000ffff097224 */ /* 0x000fe200000e06ff */
[----:B------:R-:W-:Y:S01]  /*3e360*/  IADD3 RZ, P0, R5, R6, RZ ;  /* 0x0000000605ff7210 */ /* 0x000fe20007f1e0ff */
[----:B------:R-:W-:-:S04]  /*3e370*/  IMAD.MOV.U32 R8, RZ, RZ, R7 ;  /* 0x000000ffff087224 */ /* 0x000fc800078e0007 */
[----:B------:R-:W-:-:S08]  /*3e380*/  IMAD.WIDE.U32.X R8, R13, R11, R8, P0 ;  /* 0x0000000b0d087225 */ /* 0x000fd000000e0408 */
.L_x_1050:
[-CC-:B------:R-:W-:Y:S01]  /*3e390*/  SHF.R.U64 R19, R8, R12.reuse, R9.reuse ;  /* 0x0000000c08137219 */ /* 0x180fe20000001209 */
[----:B------:R-:W1:Y:S01]  /*3e3a0*/  LDC.64 R26, c[0x0][0x640] ;  /* 0x00019000ff1a7b82 */ /* 0x000e620000000a00 */
[----:B0-----:R-:W-:Y:S01]  /*3e3b0*/  SHF.R.U32.HI R0, RZ, R12, R9 ;  /* 0x0000000cff007219 */ /* 0x001fe20000011609 */
[----:B------:R-:W-:Y:S01]  /*3e3c0*/  IMAD.MOV.U32 R4, RZ, RZ, R25 ;  /* 0x000000ffff047224 */ /* 0x000fe200078e0019 */
[----:B------:R-:W-:Y:S01]  /*3e3d0*/  IADD3 R3, P0, RZ, -R19, RZ ;  /* 0x80000013ff037210 */ /* 0x000fe20007f1e0ff */
[----:B--2---:R-:W-:Y:S01]  /*3e3e0*/  IMAD.MOV R21, RZ, RZ, -R21 ;  /* 0x000000ffff157224 */ /* 0x004fe200078e0a15 */
[----:B------:R-:W-:Y:S01]  /*3e3f0*/  ULDC UR4, c[0x0][0x154] ;  /* 0x0000550000047ab9 */ /* 0x000fe20000000800 */
[----:B------:R-:W-:Y:S02]  /*3e400*/  MOV R7, 0x1 ;  /* 0x0000000100077802 */ /* 0x000fe40000000f00 */
[----:B------:R-:W0:Y:S01]  /*3e410*/  LDC R6, c[0x0][0x618] ;  /* 0x00018600ff067b82 */ /* 0x000e220000000800 */
[----:B------:R-:W-:-:S02]  /*3e420*/  IMAD.X R5, RZ, RZ, ~R0, P0 ;  /* 0x000000ffff057224 */ /* 0x000fc400000e0e00 */
[----:B------:R-:W-:Y:S02]  /*3e430*/  IMAD R21, R23, R21, R20 ;  /* 0x0000001517157224 */ /* 0x000fe400078e0214 */
[-C--:B----4-:R-:W-:Y:S02]  /*3e440*/  IMAD R0, R5, R14.reuse, RZ ;  /* 0x0000000e05007224 */ /* 0x090fe400078e02ff */
[----:B------:R-:W-:Y:S01]  /*3e450*/  IMAD.MOV.U32 R5, RZ, RZ, R28 ;  /* 0x000000ffff057224 */ /* 0x000fe200078e001c */
[----:B------:R-:W2:Y:S01]  /*3e460*/  LDC R8, c[0x0][0x608] ;  /* 0x00018200ff087b82 */ /* 0x000ea20000000800 */
[----:B------:R-:W-:-:S04]  /*3e470*/  IMAD.WIDE.U32 R4, R3, R14, R4 ;  /* 0x0000000e03047225 */ /* 0x000fc800078e0004 */
[----:B------:R-:W-:-:S03]  /*3e480*/  IMAD R3, R3, R15, R0 ;  /* 0x0000000f03037224 */ /* 0x000fc600078e0200 */
[----:B------:R-:W3:Y:S01]  /*3e490*/  LDC R24, c[0x0][0x658] ;  /* 0x00019600ff187b82 */ /* 0x000ee20000000800 */
[----:B------:R-:W-:Y:S01]  /*3e4a0*/  I2FP.F32.U32 R0, R22 ;  /* 0x0000001600007245 */ /* 0x000fe20000201000 */
[----:B------:R-:W-:Y:S01]  /*3e4b0*/  IMAD.IADD R3, R5, 0x1, R3 ;  /* 0x0000000105037824 */ /* 0x000fe200078e0203 */
[----:B-1----:R-:W-:Y:S01]  /*3e4c0*/  ISETP.NE.U32.AND P0, PT, R26, RZ, PT ;  /* 0x000000ff1a00720c */ /* 0x002fe20003f05070 */
[----:B------:R-:W-:Y:S02]  /*3e4d0*/  IMAD.MOV.U32 R5, RZ, RZ, -0x1 ;  /* 0xffffffffff057424 */ /* 0x000fe400078e00ff */
[----:B------:R-:W-:Y:S02]  /*3e4e0*/  FMUL R0, R0, UR4 ;  /* 0x0000000400007c20 */ /* 0x000fe40008400000 */
[----:B------:R-:W1:Y:S01]  /*3e4f0*/  LDC R15, c[0x0][0x148] ;  /* 0x00005200ff0f7b82 */ /* 0x000e620000000800 */
[----:B0-----:R-:W-:Y:S01]  /*3e500*/  SHF.R.U64 R12, R4, R6, R3 ;  /* 0x00000006040c7219 */ /* 0x001fe20000001203 */
[----:B------:R0:W4:Y:S01]  /*3e510*/  F2I.U32.TRUNC.NTZ R13, R0 ;  /* 0x00000000000d7305 */ /* 0x000122000020f000 */
[----:B------:R-:W-:-:S02]  /*3e520*/  ISETP.NE.AND.EX P0, PT, R27, RZ, PT, P0 ;  /* 0x000000ff1b00720c */ /* 0x000fc40003f05300 */
[----:B------:R-:W-:-:S03]  /*3e530*/  SHF.R.U32.HI R3, RZ, R6, R3 ;  /* 0x00000006ff037219 */ /* 0x000fc60000011603 */
[----:B------:R-:W0:Y:S01]  /*3e540*/  LDC R20, c[0x0][0x600] ;  /* 0x00018000ff147b82 */ /* 0x000e220000000800 */
[-CC-:B--2---:R-:W-:Y:S02]  /*3e550*/  SHF.R.U64 R10, R12, R8.reuse, R3.reuse ;  /* 0x000000080c0a7219 */ /* 0x184fe40000001203 */
[----:B------:R-:W-:-:S05]  /*3e560*/  SHF.R.U32.HI R3, RZ, R8, R3 ;  /* 0x00000008ff037219 */ /* 0x000fca0000011603 */
[----:B------:R-:W2:Y:S01]  /*3e570*/  LDC R25, c[0x0][0x648] ;  /* 0x00019200ff197b82 */ /* 0x000ea20000000800 */
[-C--:B---3--:R-:W-:Y:S02]  /*3e580*/  SHF.L.U32 R4, R5, R24.reuse, RZ ;  /* 0x0000001805047219 */ /* 0x088fe400000006ff */
[--C-:B------:R-:W-:Y:S02]  /*3e590*/  SHF.R.U64 R14, R10, R24, R3.reuse ;  /* 0x000000180a0e7219 */ /* 0x100fe40000001203 */
[----:B------:R-:W-:Y:S02]  /*3e5a0*/  LOP3.LUT R23, RZ, R4, RZ, 0x33, !PT ;  /* 0x00000004ff177212 */ /* 0x000fe400078e33ff */
[-C--:B------:R-:W-:Y:S01]  /*3e5b0*/  SHF.R.U32.HI R5, RZ, R24.reuse, R3 ;  /* 0x00000018ff057219 */ /* 0x080fe20000011603 */
[----:B------:R-:W3:Y:S01]  /*3e5c0*/  LDC R28, c[0x0][0x638] ;  /* 0x00018e00ff1c7b82 */ /* 0x000ee20000000800 */
[----:B------:R-:W-:Y:S01]  /*3e5d0*/  SHF.L.U32 R170, R7, R24, RZ ;  /* 0x0000001807aa7219 */ /* 0x000fe200000006ff */
[----:B------:R-:W-:-:S06]  /*3e5e0*/  IMAD.MOV.U32 R4, RZ, RZ, R14 ;  /* 0x000000ffff047224 */ /* 0x000fcc00078e000e */
[----:B------:R-:W0:Y:S01]  /*3e5f0*/  LDC R29, c[0x0][0x610] ;  /* 0x00018400ff1d7b82 */ /* 0x000e220000000800 */
[----:B----4-:R-:W-:Y:S05]  /*3e600*/  @!P0 BRA `(.L_x_1051) ;  /* 0x0000000000288947 */ /* 0x010fea0003800000 */
[----:B------:R-:W4:Y:S02]  /*3e610*/  LDC R3, c[0x0][0x64c] ;  /* 0x00019300ff037b82 */ /* 0x000f240000000800 */
[----:B----4-:R-:W-:-:S05]  /*3e620*/  IADD3 R3, P0, R14, R3, RZ ;  /* 0x000000030e037210 */ /* 0x010fca0007f1e0ff */
        /* <DEDUP_REMOVED lines=8> */
.L_x_1051:
[----:B------:R-:W4:Y:S01]  /*3e6b0*/  LDC R3, c[0x0][0x65c] ;  /* 0x00019700ff037b82 */ /* 0x000f220000000800 */
[----:B0-2---:R-:W-:Y:S01]  /*3e6c0*/  SHF.R.U64 R0, R4, R25, R5 ;  /* 0x0000001904007219 */ /* 0x005fe20000001205 */
[----:B------:R-:W-:Y:S01]  /*3e6d0*/  VIADD R7, R20, 0xffffffff ;  /* 0xffffffff14077836 */ /* 0x000fe20000000000 */
[----:B------:R-:W-:Y:S01]  /*3e6e0*/  LOP3.LUT R5, R10, R23, RZ, 0xc0, !PT ;  /* 0x000000170a057212 */ /* 0x000fe200078ec0ff */
[----:B------:R-:W-:Y:S02]  /*3e6f0*/  IMAD.MOV R13, RZ, RZ, -R13 ;  /* 0x000000ffff0d7224 */ /* 0x000fe400078e0a0d */
[----:B------:R-:W-:Y:S02]  /*3e700*/  IMAD.MOV.U32 R4, RZ, RZ, 0x1 ;  /* 0x00000001ff047424 */ /* 0x000fe400078e00ff */
[----:B------:R-:W-:Y:S01]  /*3e710*/  IMAD R170, R170, R0, R5 ;  /* 0x00000000aaaa7224 */ /* 0x000fe200078e0205 */
[----:B------:R-:W-:Y:S02]  /*3e720*/  LOP3.LUT R5, R12, R7, RZ, 0xc0, !PT ;  /* 0x000000070c057212 */ /* 0x000fe400078ec0ff */
[----:B----4-:R-:W-:Y:S01]  /*3e730*/  ISETP.NE.AND P0, PT, R3, 0x1, PT ;  /* 0x000000010300780c */ /* 0x010fe20003f05270 */
[----:B------:R-:W-:-:S04]  /*3e740*/  IMAD.MOV R3, RZ, RZ, -R0 ;  /* 0x000000ffff037224 */ /* 0x000fc800078e0a00 */
[----:B---3--:R-:W-:-:S04]  /*3e750*/  IMAD R0, R3, R28, R14 ;  /* 0x0000001c03007224 */ /* 0x008fc800078e020e */
[----:B------:R-:W-:Y:S01]  /*3e760*/  IMAD R3, R0, R20, R5 ;  /* 0x0000001400037224 */ /* 0x000fe200078e0205 */
[----:B------:R-:W-:-:S03]  /*3e770*/  PRMT R0, R4, 0x7610, R0 ;  /* 0x0000761004007816 */ /* 0x000fc60000000000 */
[----:B-1----:R-:W-:-:S04]  /*3e780*/  @P0 IMAD R21, R15, R13, R22 ;  /* 0x0000000d0f150224 */ /* 0x002fc800078e0216 */
[----:B------:R-:W-:-:S05]  /*3e790*/  IMAD R170, R170, R29, R21 ;  /* 0x0000001daaaa7224 */ /* 0x000fca00078e0215 */
[----:B------:R-:W-:Y:S02]  /*3e7a0*/  SEL R23, R3, R170, !P0 ;  /* 0x000000aa03177207 */ /* 0x000fe40004000000 */
[----:B------:R-:W-:-:S07]  /*3e7b0*/  SEL R170, R170, R3, !P0 ;  /* 0x00000003aaaa7207 */ /* 0x000fce0004000000 */
.L_x_1049:
[----:B------:R-:W-:Y:S02]  /*3e7c0*/  LOP3.LUT P0, RZ, R0, 0xff, RZ, 0xc0, !PT ;  /* 0x000000ff00ff7812 */ /* 0x000fe4000780c0ff */
[----:B------:R-:W-:-:S11]  /*3e7d0*/  MOV R22, R170 ;  /* 0x000000aa00167202 */ /* 0x000fd60000000f00 */
[----:B------:R-:W-:Y:S05]  /*3e7e0*/  @P0 BRA `(.L_x_1052) ;  /* 0xfffffc2400e40947 */ /* 0x000fea000383ffff */
[----:B------:R-:W-:Y:S05]  /*3e7f0*/  EXIT ;  /* 0x000000000000794d */ /* 0x000fea0003800000 */
.L_x_3:
[----:B------:R-:W2:Y:S01]  /*3e800*/  LDL R19, [R1+0x608] ;  /* 0x0006080001137983 */ /* 0x000ea20000100800 */
[----:B0-----:R-:W-:-:S03]  /*3e810*/  ULDC.64 UR4, c[0x0][0x650] ;  /* 0x0001940000047ab9 */ /* 0x001fc60000000a00 */
[----:B------:R-:W3:Y:S01]  /*3e820*/  LDL R20, [R1+0x604] ;  /* 0x0006040001147983 */ /* 0x000ee20000100800 */
[----:B------:R-:W-:Y:S01]  /*3e830*/  PRMT R7, RZ, 0x7610, R7 ;  /* 0x00007610ff077816 */ /* 0x000fe20000000007 */
[----:B------:R-:W-:Y:S02]  /*3e840*/  IMAD.MOV.U32 R2, RZ, RZ, -0x1 ;  /* 0xffffffffff027424 */ /* 0x000fe400078e00ff */
[----:B------:R-:W-:Y:S02]  /*3e850*/  IMAD.MOV.U32 R3, RZ, RZ, -0x1 ;  /* 0xffffffffff037424 */ /* 0x000fe400078e00ff */
[----:B------:R-:W-:Y:S01]  /*3e860*/  IMAD.MOV.U32 R11, RZ, RZ, -0x1 ;  /* 0xffffffffff0b7424 */ /* 0x000fe200078e00ff */
[----:B--2---:R-:W-:-:S04]  /*3e870*/  ISETP.GE.U32.AND P0, PT, R19, UR4, PT ;  /* 0x0000000413007c0c */ /* 0x004fc8000bf06070 */
[----:B---3--:R-:W-:-:S13]  /*3e880*/  ISETP.GE.U32.AND.EX P0, PT, R20, UR5, PT, P0 ;  /* 0x0000000514007c0c */ /* 0x008fda000bf06100 */
        /* <DEDUP_REMOVED lines=19> */
.L_x_1054:
[--C-:B------:R-:W-:Y:S01]  /*3e9c0*/  SHF.R.U64 R12, R10, R14, R11.reuse ;  /* 0x0000000e0a0c7219 */ /* 0x100fe2000000120b */
[----:B------:R-:W-:Y:S01]  /*3e9d0*/  IMAD.MOV.U32 R3, RZ, RZ, R20 ;  /* 0x000000ffff037224 */ /* 0x000fe200078e0014 */
[----:B------:R-:W-:Y:S01]  /*3e9e0*/  I2FP.F32.U32 R8, R4 ;  /* 0x0000000400087245 */ /* 0x000fe20000201000 */
[----:B------:R-:W0:Y:S01]  /*3e9f0*/  LDC R18, c[0x0][0x618] ;  /* 0x00018600ff127b82 */ /* 0x000e220000000800 */
[----:B------:R-:W-:Y:S01]  /*3ea00*/  SHF.R.U32.HI R2, RZ, R14, R11 ;  /* 0x0000000eff027219 */ /* 0x000fe2000001160b */
[----:B------:R-:W-:Y:S01]  /*3ea10*/  ULDC UR4, c[0x0][0x150] ;  /* 0x0000540000047ab9 */ /* 0x000fe20000000800 */
[----:B------:R-:W-:Y:S01]  /*3ea20*/  IADD3 R5, P0, RZ, -R12, RZ ;  /* 0x8000000cff057210 */ /* 0x000fe20007f1e0ff */
[----:B------:R-:W-:Y:S01]  /*3ea30*/  FMUL R9, R8, UR4 ;  /* 0x0000000408097c20 */ /* 0x000fe20008400000 */
[----:B------:R-:W-:Y:S02]  /*3ea40*/  ULDC UR4, c[0x0][0x154] ;  /* 0x0000550000047ab9 */ /* 0x000fe40000000800 */
[----:B------:R-:W-:Y:S01]  /*3ea50*/  IADD3.X R7, RZ, ~R2, RZ, P0, !PT ;  /* 0x80000002ff077210 */ /* 0x000fe200007fe4ff */
[----:B------:R-:W1:Y:S01]  /*3ea60*/  LDC.64 R20, c[0x0][0x640] ;  /* 0x00019000ff147b82 */ /* 0x000e620000000a00 */
[----:B------:R-:W-:Y:S01]  /*3ea70*/  IMAD.MOV.U32 R2, RZ, RZ, R19 ;  /* 0x000000ffff027224 */ /* 0x000fe200078e0013 */
[----:B------:R-:W2:Y:S02]  /*3ea80*/  F2I.U32.TRUNC.NTZ R9, R9 ;  /* 0x0000000900097305 */ /* 0x000ea4000020f000 */
[----:B------:R-:W-:-:S02]  /*3ea90*/  IMAD R8, R7, R16, RZ ;  /* 0x0000001007087224 */ /* 0x000fc400078e02ff */
[C---:B------:R-:W-:Y:S02]  /*3eaa0*/  IMAD.WIDE.U32 R2, R5.reuse, R16, R2 ;  /* 0x0000001005027225 */ /* 0x040fe400078e0002 */
[----:B------:R-:W3:Y:S02]  /*3eab0*/  LDC R11, c[0x0][0x144] ;  /* 0x00005100ff0b7b82 */ /* 0x000ee40000000800 */
[----:B------:R-:W-:Y:S02]  /*3eac0*/  IMAD R5, R5, R17, R8 ;  /* 0x0000001105057224 */ /* 0x000fe400078e0208 */
[----:B------:R-:W-:Y:S02]  /*3ead0*/  IMAD.MOV.U32 R8, RZ, RZ, -0x1 ;  /* 0xffffffffff087424 */ /* 0x000fe400078e00ff */
[----:B------:R-:W-:Y:S01]  /*3eae0*/  IMAD.IADD R3, R3, 0x1, R5 ;  /* 0x0000000103037824 */ /* 0x000fe200078e0205 */
[----:B------:R-:W-:Y:S01]  /*3eaf0*/  I2FP.F32.U32 R5, R6 ;  /* 0x0000000600057245 */ /* 0x000fe20000201000 */
[----:B------:R-:W4:Y:S03]  /*3eb00*/  LDC R14, c[0x0][0x608] ;  /* 0x00018200ff0e7b82 */ /* 0x000f260000000800 */
[-C--:B0-----:R-:W-:Y:S01]  /*3eb10*/  SHF.R.U64 R10, R2, R18.reuse, R3 ;  /* 0x00000012020a7219 */ /* 0x081fe20000001203 */
[----:B--2---:R-:W-:Y:S01]  /*3eb20*/  IMAD.MOV R2, RZ, RZ, -R9 ;  /* 0x000000ffff027224 */ /* 0x004fe200078e0a09 */
[----:B------:R-:W-:Y:S01]  /*3eb30*/  SHF.R.U32.HI R3, RZ, R18, R3 ;  /* 0x00000012ff037219 */ /* 0x000fe20000011603 */
[----:B------:R-:W-:-:S02]  /*3eb40*/  FMUL R5, R5, UR4 ;  /* 0x0000000405057c20 */ /* 0x000fc40008400000 */
[----:B------:R-:W0:Y:S01]  /*3eb50*/  LDC R7, c[0x0][0x658] ;  /* 0x00019600ff077b82 */ /* 0x000e220000000800 */
[----:B-1----:R-:W-:-:S04]  /*3eb60*/  ISETP.NE.U32.AND P0, PT, R20, RZ, PT ;  /* 0x000000ff1400720c */ /* 0x002fc80003f05070 */
[----:B------:R-:W-:-:S03]  /*3eb70*/  ISETP.NE.AND.EX P0, PT, R21, RZ, PT, P0 ;  /* 0x000000ff1500720c */ /* 0x000fc60003f05300 */
[----:B------:R-:W1:Y:S01]  /*3eb80*/  LDC R17, c[0x0][0x148] ;  /* 0x00005200ff117b82 */ /* 0x000e620000000800 */
[----:B---3--:R-:W-:Y:S02]  /*3eb90*/  IMAD R19, R11, R2, R4 ;  /* 0x000000020b137224 */ /* 0x008fe400078e0204 */
[----:B------:R-:W-:-:S05]  /*3eba0*/  IMAD.MOV.U32 R4, RZ, RZ, 0x1 ;  /* 0x00000001ff047424 */ /* 0x000fca00078e00ff */
[----:B------:R-:W2:Y:S01]  /*3ebb0*/  LDC R16, c[0x0][0x600] ;  /* 0x00018000ff107b82 */ /* 0x000ea20000000800 */
[-CC-:B----4-:R-:W-:Y:S02]  /*3ebc0*/  SHF.R.U64 R13, R10, R14.reuse, R3.reuse ;  /* 0x0000000e0a0d7219 */ /* 0x190fe40000001203 */
[----:B------:R-:W-:Y:S02]  /*3ebd0*/  SHF.R.U32.HI R2, RZ, R14, R3 ;  /* 0x0000000eff027219 */ /* 0x000fe40000011603 */
[----:B------:R3:W4:Y:S03]  /*3ebe0*/  F2I.U32.TRUNC.NTZ R14, R5 ;  /* 0x00000005000e7305 */ /* 0x000726000020f000 */
[----:B------:R-:W1:Y:S01]  /*3ebf0*/  LDC R22, c[0x0][0x648] ;  /* 0x00019200ff167b82 */ /* 0x000e620000000800 */
[-C--:B0-----:R-:W-:Y:S02]  /*3ec00*/  SHF.R.U64 R15, R13, R7.reuse, R2 ;  /* 0x000000070d0f7219 */ /* 0x081fe40000001202 */
[----:B------:R-:W-:-:S02]  /*3ec10*/  SHF.L.U32 R8, R8, R7, RZ ;  /* 0x0000000708087219 */ /* 0x000fc400000006ff */
[-C--:B------:R-:W-:Y:S01]  /*3ec20*/  SHF.R.U32.HI R3, RZ, R7.reuse, R2 ;  /* 0x00000007ff037219 */ /* 0x080fe20000011602 */
[----:B------:R-:W-:Y:S01]  /*3ec30*/  IMAD.MOV.U32 R2, RZ, RZ, R15 ;  /* 0x000000ffff027224 */ /* 0x000fe200078e000f */
[----:B------:R-:W-:Y:S01]  /*3ec40*/  SHF.L.U32 R18, R4, R7, RZ ;  /* 0x0000000704127219 */ /* 0x000fe200000006ff */
[----:B------:R-:W0:Y:S01]  /*3ec50*/  LDC R23, c[0x0][0x638] ;  /* 0x00018e00ff177b82 */ /* 0x000e220000000800 */
[----:B------:R-:W-:-:S07]  /*3ec60*/  LOP3.LUT R24, RZ, R8, RZ, 0x33, !PT ;  /* 0x00000008ff187212 */ /* 0x000fce00078e33ff */
[----:B------:R-:W0:Y:S01]  /*3ec70*/  LDC R25, c[0x0][0x610] ;  /* 0x00018400ff197b82 */ /* 0x000e220000000800 */
[----:B---34-:R-:W-:Y:S05]  /*3ec80*/  @!P0 BRA `(.L_x_1055) ;  /* 0x0000000000288947 */ /* 0x018fea0003800000 */
[----:B------:R-:W3:Y:S02]  /*3ec90*/  LDC R2, c[0x0][0x64c] ;  /* 0x00019300ff027b82 */ /* 0x000ee40000000800 */
[----:B---3--:R-:W-:-:S05]  /*3eca0*/  IADD3 R7, P0, R15, R2, RZ ;  /* 0x000000020f077210 */ /* 0x008fca0007f1e0ff */
        /* <DEDUP_REMOVED lines=8> */
.L_x_1055:
[----:B------:R-:W3:Y:S01]  /*3ed30*/  LDC R4, c[0x0][0x65c] ;  /* 0x00019700ff047b82 */ /* 0x000ee20000000800 */
[----:B-1----:R-:W-:Y:S01]  /*3ed40*/  SHF.R.U64 R3, R2, R22, R3 ;  /* 0x0000001602037219 */ /* 0x002fe20000001203 */
[----:B--2---:R-:W-:Y:S01]  /*3ed50*/  VIADD R5, R16, 0xffffffff ;  /* 0xffffffff10057836 */ /* 0x004fe20000000000 */
[----:B------:R-:W-:Y:S01]  /*3ed60*/  LOP3.LUT R2, R13, R24, RZ, 0xc0, !PT ;  /* 0x000000180d027212 */ /* 0x000fe200078ec0ff */
[----:B------:R-:W-:Y:S02]  /*3ed70*/  IMAD.MOV R14, RZ, RZ, -R14 ;  /* 0x000000ffff0e7224 */ /* 0x000fe400078e0a0e */
[----:B------:R-:W-:Y:S01]  /*3ed80*/  IMAD.MOV.U32 R7, RZ, RZ, 0x1 ;  /* 0x00000001ff077424 */ /* 0x000fe200078e00ff */
[----:B------:R-:W-:Y:S01]  /*3ed90*/  LOP3.LUT R10, R10, R5, RZ, 0xc0, !PT ;  /* 0x000000050a0a7212 */ /* 0x000fe200078ec0ff */
[----:B------:R-:W-:Y:S02]  /*3eda0*/  IMAD R2, R18, R3, R2 ;  /* 0x0000000312027224 */ /* 0x000fe400078e0202 */
[----:B------:R-:W-:Y:S01]  /*3edb0*/  IMAD.MOV.U32 R11, RZ, RZ, R12 ;  /* 0x000000ffff0b7224 */ /* 0x000fe200078e000c */
[----:B---3--:R-:W-:Y:S01]  /*3edc0*/  ISETP.NE.AND P0, PT, R4, 0x1, PT ;  /* 0x000000010400780c */ /* 0x008fe20003f05270 */
[----:B------:R-:W-:-:S04]  /*3edd0*/  IMAD.MOV R4, RZ, RZ, -R3 ;  /* 0x000000ffff047224 */ /* 0x000fc800078e0a03 */
[----:B0-----:R-:W-:-:S04]  /*3ede0*/  IMAD R3, R4, R23, R15 ;  /* 0x0000001704037224 */ /* 0x001fc800078e020f */
[----:B------:R-:W-:-:S04]  /*3edf0*/  IMAD R5, R3, R16, R10 ;  /* 0x0000001003057224 */ /* 0x000fc800078e020a */
[----:B------:R-:W-:-:S04]  /*3ee00*/  @P0 IMAD R19, R17, R14, R6 ;  /* 0x0000000e11130224 */ /* 0x000fc800078e0206 */
[----:B------:R-:W-:-:S05]  /*3ee10*/  IMAD R2, R2, R25, R19 ;  /* 0x0000001902027224 */ /* 0x000fca00078e0213 */
[----:B------:R-:W-:Y:S02]  /*3ee20*/  SEL R3, R5, R2, !P0 ;  /* 0x0000000205037207 */ /* 0x000fe40004000000 */
[----:B------:R-:W-:-:S07]  /*3ee30*/  SEL R2, R2, R5, !P0 ;  /* 0x0000000502027207 */ /* 0x000fce0004000000 */
.L_x_1053:
[----:B------:R-:W-:-:S08]  /*3ee40*/  NOP ;  /* 0x0000000000007918 */ /* 0x000fd00000000000 */
[----:B------:R-:W0:-:S00]  /*3ee50*/  USETMAXREG.DEALLOC.CTAPOOL 0x18 ;  /* 0x00000018000079c8 */ /* 0x000e0000080e0500 */
[----:B0-----:R-:W-:-:S13]  /*3ee60*/  ISETP.NE.AND P0, PT, R0, RZ, PT ;  /* 0x000000ff0000720c */ /* 0x001fda0003f05270 */
[----:B------:R-:W-:Y:S05]  /*3ee70*/  @P0 EXIT ;  /* 0x000000000000094d */ /* 0x000fea0003800000 */
[----:B------:R-:W-:Y:S01]  /*3ee80*/  LOP3.LUT P0, RZ, R7, 0xff, RZ, 0xc0, !PT ;  /* 0x000000ff07ff7812 */ /* 0x000fe2000780c0ff */
[----:B------:R-:W-:Y:S02]  /*3ee90*/  IMAD.MOV.U32 R0, RZ, RZ, 0x1 ;  /* 0x00000001ff007424 */ /* 0x000fe400078e00ff */
[----:B------:R-:W-:-:S10]  /*3eea0*/  IMAD.MOV.U32 R6, RZ, RZ, RZ ;  /* 0x000000ffff067224 */ /* 0x000fd400078e00ff */
[----:B------:R-:W-:Y:S05]  /*3eeb0*/  @!P0 BRA `(.L_x_1056) ;  /* 0x0000000c00588947 */ /* 0x000fea0003800000 */
[----:B------:R-:W2:Y:S01]  /*3eec0*/  LDL R4, [R1+0x600] ;  /* 0x0006000001047983 */ /* 0x000ea20000100800 */
[----:B------:R-:W0:Y:S01]  /*3eed0*/  LDC R0, c[0x0][0x28c] ;  /* 0x0000a300ff007b82 */ /* 0x000e220000000800 */
[----:B------:R-:W-:Y:S01]  /*3eee0*/  ULDC UR5, c[0x0][0x600] ;  /* 0x0001800000057ab9 */ /* 0x000fe20000000800 */
[----:B------:R-:W1:Y:S01]  /*3eef0*/  S2R R5, SR_TID.X ;  /* 0x0000000000057919 */ /* 0x000e620000002100 */
[----:B------:R-:W-:Y:S01]  /*3ef00*/  ULDC UR4, c[0x0][0xc] ;  /* 0x0000030000047ab9 */ /* 0x000fe20000000800 */
[----:B------:R-:W-:Y:S01]  /*3ef10*/  UIADD3 UR16, UR5, -0x1, URZ ;  /* 0xffffffff05107890 */ /* 0x000fe2000fffe03f */
[----:B------:R-:W-:Y:S02]  /*3ef20*/  ULDC UR6, c[0x0][0x658] ;  /* 0x0001960000067ab9 */ /* 0x000fe40000000800 */
[----:B------:R-:W-:Y:S01]  /*3ef30*/  ULDC UR5, c[0x0][0x10] ;  /* 0x0000040000057ab9 */ /* 0x000fe20000000800 */
[----:B------:R-:W-:Y:S01]  /*3ef40*/  UMOV UR7, 0xffffffff ;  /* 0xffffffff00077882 */ /* 0x000fe20000000000 */
[----:B------:R-:W-:Y:S01]  /*3ef50*/  UMOV UR8, 0x1 ;  /* 0x0000000100087882 */ /* 0x000fe20000000000 */
[----:B------:R-:W-:Y:S01]  /*3ef60*/  UIMAD.WIDE.U32 UR4, UR4, UR5, URZ ;  /* 0x00000005040472a5 */ /* 0x000fe2000f8e003f */
[----:B0-----:R-:W-:Y:S01]  /*3ef70*/  IADD3 R0, R0, 0x3f, RZ ;  /* 0x0000003f00007810 */ /* 0x001fe20007ffe0ff */
[----:B------:R-:W-:Y:S01]  /*3ef80*/  USHF.L.U32 UR7, UR7, UR6, URZ ;  /* 0x0000000607077299 */ /* 0x000fe2000800063f */
[----:B-1----:R-:W-:-:S02]  /*3ef90*/  LOP3.LUT P2, RZ, R5, 0x7f, RZ, 0xc0, !PT ;  /* 0x0000007f05ff7812 */ /* 0x002fc4000784c0ff */
[----:B------:R-:W-:Y:S02]  /*3efa0*/  LOP3.LUT P0, RZ, R5, 0x1f, RZ, 0xc0, !PT ;  /* 0x0000001f05ff7812 */ /* 0x000fe4000780c0ff */
[----:B------:R-:W-:-:S04]  /*3efb0*/  SHF.R.S32.HI R5, RZ, 0x1f, R0 ;  /* 0x0000001fff057819 */ /* 0x000fc80000011400 */
[----:B------:R-:W-:Y:S01]  /*3efc0*/  LEA.HI R5, R5, R0, RZ, 0x6 ;  /* 0x0000000005057211 */ /* 0x000fe200078f30ff */
[----:B------:R-:W-:-:S03]  /*3efd0*/  USHF.L.U32 UR18, UR8, UR6, URZ ;  /* 0x0000000608127299 */ /* 0x000fc6000800063f */
[----:B------:R-:W-:Y:S01]  /*3efe0*/  SHF.R.S32.HI R7, RZ, 0x6, R5 ;  /* 0x00000006ff077819 */ /* 0x000fe20000011405 */
[----:B------:R-:W-:Y:S01]  /*3eff0*/  ULDC UR6, c[0x0][0x14] ;  /* 0x0000050000067ab9 */ /* 0x000fe20000000800 */
[----:B------:R-:W-:Y:S01]  /*3f000*/  BSSY B0, `(.L_x_1056) ;  /* 0x00000c1000007945 */ /* 0x000fe20003800000 */
[----:B------:R-:W-:Y:S01]  /*3f010*/  UIMAD.WIDE.U32 UR20, UR4, UR6, URZ ;  /* 0x00000006041472a5 */ /* 0x000fe2000f8e003f */
[----:B------:R-:W-:Y:S01]  /*3f020*/  IMAD.MOV.U32 R10, RZ, RZ, 0x1 ;  /* 0x00000001ff0a7424 */ /* 0x000fe200078e00ff */
[----:B------:R-:W-:Y:S01]  /*3f030*/  UIMAD UR13, UR5, UR6, URZ ;  /* 0x00000006050d72a4 */ /* 0x000fe2000f8e023f */
[----:B------:R-:W-:Y:S01]  /*3f040*/  PLOP3.LUT P0, PT, P0, P2, PT, 0x8a, 0x0 ;  /* 0x000000000000781c */ /* 0x000fe20000705172 */
[----:B------:R-:W-:Y:S02]  /*3f050*/  IMAD.MOV.U32 R0, RZ, RZ, 0x1 ;  /* 0x00000001ff007424 */ /* 0x000fe400078e00ff */
[----:B------:R-:W-:Y:S02]  /*3f060*/  IMAD.MOV.U32 R6, RZ, RZ, RZ ;  /* 0x000000ffff067224 */ /* 0x000fe400078e00ff */
[----:B------:R-:W-:Y:S01]  /*3f070*/  VIADD R16, R7, 0x1 ;  /* 0x0000000107107836 */ /* 0x000fe20000000000 */
[----:B------:R-:W-:-:S02]  /*3f080*/  ULOP3.LUT UR17, URZ, UR7, URZ, 0x33, !UPT ;  /* 0x000000073f117292 */ /* 0x000fc4000f8e333f */
[----:B------:R-:W-:Y:S01]  /*3f090*/  UIADD3 UR13, UR21, UR13, URZ ;  /* 0x0000000d150d7290 */ /* 0x000fe2000fffe03f */
[----:B------:R-:W-:Y:S01]  /*3f0a0*/  ULDC.64 UR22, c[0x0][0x198] ;  /* 0x0000660000167ab9 */ /* 0x000fe20000000a00 */
[----:B--2---:R-:W-:-:S10]  /*3f0b0*/  LOP3.LUT R8, R4, 0x2, RZ, 0xfc, !PT ;  /* 0x0000000204087812 */ /* 0x004fd400078efcff */
.L_x_1068:
[----:B------:R-:W-:-:S03]  /*3f0c0*/  UMOV UR4, 0xffffffff ;  /* 0xffffffff00047882 */ /* 0x000fc60000000000 */
[----:B------:R-:W-:Y:S05]  /*3f0d0*/  BRA.DIV UR4, `(.L_x_1057) ;  /* 0x0000000e04787947 */ /* 0x000fea000b800000 */
[----:B------:R-:W-:-:S13]  /*3f0e0*/  ELECT P6, URZ, PT ;  /* 0x00000000003f782f */ /* 0x000fda00038c0000 */
.L_x_1077:
[----:B------:R-:W0:Y:S01]  /*3f0f0*/  LDC R4, c[0x0][0x28c] ;  /* 0x0000a300ff047b82 */ /* 0x000e220000000800 */
[----:B------:R-:W-:Y:S01]  /*3f100*/  BSSY B1, `(.L_x_1058) ;  /* 0x0000037000017945 */ /* 0x000fe20003800000 */
[----:B0-----:R-:W-:-:S13]  /*3f110*/  ISETP.LT.OR P6, PT, R4, 0x1, !P6 ;  /* 0x000000010400780c */ /* 0x001fda00077c1670 */
[----:B------:R-:W-:Y:S05]  /*3f120*/  @P6 BRA `(.L_x_1059) ;  /* 0x0000000000d06947 */ /* 0x000fea0003800000 */
[----:B------:R-:W-:Y:S01]  /*3f130*/  IMAD.SHL.U32 R3, R3, 0x200, RZ ;  /* 0x0000020003037824 */ /* 0x000fe200078e00ff */
[----:B------:R-:W-:Y:S01]  /*3f140*/  MOV R9, R6 ;  /* 0x0000000600097202 */ /* 0x000fe20000000f00 */
[----:B------:R-:W-:Y:S02]  /*3f150*/  IMAD R2, R2, 0xc0, RZ ;  /* 0x000000c002027824 */ /* 0x000fe400078e02ff */
[----:B------:R-:W-:Y:S02]  /*3f160*/  IMAD.MOV.U32 R14, RZ, RZ, RZ ;  /* 0x000000ffff0e7224 */ /* 0x000fe400078e00ff */
[----:B------:R-:W-:Y:S02]  /*3f170*/  IMAD.MOV.U32 R4, RZ, RZ, R16 ;  /* 0x000000ffff047224 */ /* 0x000fe400078e0010 */
[----:B------:R-:W-:-:S07]  /*3f180*/  IMAD.MOV.U32 R5, RZ, RZ, R0 ;  /* 0x000000ffff057224 */ /* 0x000fce00078e0000 */
.L_x_1063:
[----:B------:R-:W0:Y:S01]  /*3f190*/  S2R R13, SR_CgaCtaId ;  /* 0x00000000000d7919 */ /* 0x000e220000008800 */
[----:B------:R-:W-:Y:S02]  /*3f1a0*/  MOV R12, 0x400 ;  /* 0x00000400000c7802 */ /* 0x000fe40000000f00 */
[----:B------:R-:W-:Y:S02]  /*3f1b0*/  SHF.L.U32 R18, R5, 0x1f, RZ ;  /* 0x0000001f05127819 */ /* 0x000fe400000006ff */
[----:B0-----:R-:W-:-:S05]  /*3f1c0*/  LEA R12, R13, R12, 0x18 ;  /* 0x0000000c0d0c7211 */ /* 0x001fca00078ec0ff */
[----:B------:R-:W-:-:S04]  /*3f1d0*/  IMAD R13, R9, 0x8, R12 ;  /* 0x00000008090d7824 */ /* 0x000fc800078e020c */
[----:B------:R-:W0:Y:S02]  /*3f1e0*/  SYNCS.PHASECHK.TRANS64.TRYWAIT P1, [R13+URZ+0x10], R18 ;  /* 0x000010120d0075a7 */ /* 0x000e24000802017f */
[----:B0-----:R-:W-:Y:S05]  /*3f1f0*/  @!P1 BRA `(.L_x_1060) ;  /* 0x0000000c00509947 */ /* 0x001fea0003800000 */
.L_x_1078:
[----:B0-----:R-:W0:Y:S01]  /*3f200*/  @!P2 LDC R18, c[0x0][0x500] ;  /* 0x00014000ff12ab82 */ /* 0x001e220000000800 */
[----:B------:R-:W-:-:S04]  /*3f210*/  PRMT R15, R8, 0x9910, RZ ;  /* 0x00009910080f7816 */ /* 0x000fc800000000ff */
[----:B------:R-:W-:Y:S01]  /*3f220*/  ISETP.NE.AND P1, PT, R15, 0x2, PT ;  /* 0x000000020f00780c */ /* 0x000fe20003f25270 */
[----:B0-----:R0:W-:-:S12]  /*3f230*/  @!P2 SYNCS.ARRIVE.TRANS64 RZ, [R13+URZ], R18 ;  /* 0x000000120dffa9a7 */ /* 0x0011d8000800003f */
[----:B------:R-:W-:Y:S05]  /*3f240*/  @P1 BRA `(.L_x_1061) ;  /* 0x0000000000041947 */ /* 0x000fea0003800000 */
[----:B------:R-:W-:Y:S01]  /*3f250*/  BPT.TRAP 0x1 ;  /* 0x000000040000795c */ /* 0x000fe20000300000 */
.L_x_1061:
[----:B------:R-:W-:Y:S05]  /*3f260*/  @P0 BRA `(.L_x_1062) ;  /* 0x0000000000040947 */ /* 0x000fea0003800000 */
[----:B------:R-:W-:Y:S01]  /*3f270*/  BPT.TRAP 0x1 ;  /* 0x000000040000795c */ /* 0x000fe20000300000 */
.L_x_1062:
[----:B------:R-:W-:Y:S01]  /*3f280*/  R2UR UR9, R13 ;  /* 0x000000000d0972ca */ /* 0x000fe200000e0000 */
[C-C-:B0-----:R-:W-:Y:S01]  /*3f290*/  IMAD R13, R9.reuse, 0x6000, R12.reuse ;  /* 0x00006000090d7824 */ /* 0x141fe200078e020c */
[----:B------:R-:W-:Y:S01]  /*3f2a0*/  UIADD3 UR4, UP0, UR22, 0xf0, URZ ;  /* 0x000000f016047890 */ /* 0x000fe2000ff1e03f */
[----:B------:R-:W-:Y:S01]  /*3f2b0*/  IMAD R12, R9, 0x10000, R12 ;  /* 0x00010000090c7824 */ /* 0x000fe200078e020c */
[----:B------:R-:W-:Y:S01]  /*3f2c0*/  R2UR UR11, R2 ;  /* 0x00000000020b72ca */ /* 0x000fe200000e0000 */
[----:B------:R-:W-:Y:S01]  /*3f2d0*/  VIADD R4, R4, 0xffffffff ;  /* 0xffffffff04047836 */ /* 0x000fe20000000000 */
[----:B------:R-:W-:Y:S01]  /*3f2e0*/  R2UR UR5, R13 ;  /* 0x000000000d0572ca */ /* 0x000fe200000e0000 */
[----:B------:R-:W-:Y:S01]  /*3f2f0*/  UIADD3 UR24, UP1, UR22, 0x1f0, URZ ;  /* 0x000001f016187890 */ /* 0x000fe2000ff3e03f */
[----:B------:R-:W-:Y:S01]  /*3f300*/  R2UR UR8, R12 ;  /* 0x000000000c0872ca */ /* 0x000fe200000e0000 */
[----:B------:R-:W-:Y:S01]  /*3f310*/  VIADD R9, R9, 0x1 ;  /* 0x0000000109097836 */ /* 0x000fe20000000000 */
[----:B------:R-:W-:Y:S01]  /*3f320*/  R2UR UR10, R14 ;  /* 0x000000000e0a72ca */ /* 0x000fe200000e0000 */
[----:B------:R-:W-:Y:S01]  /*3f330*/  UIADD3.X UR25, URZ, UR23, URZ, UP1, !UPT ;  /* 0x000000173f197290 */ /* 0x000fe20008ffe43f */
[----:B------:R-:W-:Y:S01]  /*3f340*/  R2UR UR12, R11 ;  /* 0x000000000b0c72ca */ /* 0x000fe200000e0000 */
[----:B------:R-:W-:Y:S01]  /*3f350*/  UMOV UR6, 0x0 ;  /* 0x0000000000067882 */ /* 0x000fe20000000000 */
[----:B------:R-:W-:Y:S01]  /*3f360*/  R2UR UR19, R3 ;  /* 0x00000000031372ca */ /* 0x000fe200000e0000 */
[----:B------:R-:W-:Y:S01]  /*3f370*/  UMOV UR7, 0x10000000 ;  /* 0x1000000000077882 */ /* 0x000fe20000000000 */
[----:B------:R-:W-:Y:S01]  /*3f380*/  ISETP.GT.AND P3, PT, R4, 0x1, PT ;  /* 0x000000010400780c */ /* 0x000fe20003f64270 */
[----:B------:R-:W-:Y:S01]  /*3f390*/  VIADD R14, R14, 0x40 ;  /* 0x000000400e0e7836 */ /* 0x000fe20000000000 */
[----:B------:R-:W-:Y:S01]  /*3f3a0*/  ISETP.NE.AND P1, PT, R9, 0x2, PT ;  /* 0x000000020900780c */ /* 0x000fe20003f25270 */
[----:B------:R-:W-:-:S02]  /*3f3b0*/  UIADD3 UR14, UR5, 0x100, URZ ;  /* 0x00000100050e7890 */ /* 0x000fc4000fffe03f */
[----:B------:R-:W-:Y:S01]  /*3f3c0*/  UIADD3.X UR5, URZ, UR23, URZ, UP0, !UPT ;  /* 0x000000173f057290 */ /* 0x000fe200087fe43f */
[----:B------:R-:W-:Y:S01]  /*3f3d0*/  SEL R12, RZ, 0x1, P1 ;  /* 0x00000001ff0c7807 */ /* 0x000fe20000800000 */
[----:B------:R-:W-:Y:S01]  /*3f3e0*/  UIADD3 UR15, UR8, 0xc100, URZ ;  /* 0x0000c100080f7890 */ /* 0x000fe2000fffe03f */
[----:B------:R-:W-:Y:S02]  /*3f3f0*/  SEL R9, R9, RZ, P1 ;  /* 0x000000ff09097207 */ /* 0x000fe40000800000 */
[----:B------:R-:W-:Y:S01]  /*3f400*/  UMOV UR8, UR14 ;  /* 0x0000000e00087c82 */ /* 0x000fe20008000000 */
[----:B------:R-:W-:-:S03]  /*3f410*/  LOP3.LUT R5, R5, R12, RZ, 0x3c, !PT ;  /* 0x0000000c05057212 */ /* 0x000fc600078e3cff */
[----:B------:R0:W-:Y:S02]  /*3f420*/  UTMALDG.3D [UR8], [UR4], desc[UR6] ;  /* 0x00000608040075b4 */ /* 0x0001e40008011000 */
[----:B0-----:R-:W-:Y:S01]  /*3f430*/  UMOV UR8, UR15 ;  /* 0x0000000f00087c82 */ /* 0x001fe20008000000 */
[----:B------:R-:W-:Y:S02]  /*3f440*/  UMOV UR11, UR19 ;  /* 0x00000013000b7c82 */ /* 0x000fe40008000000 */
[----:B------:R0:W-:Y:S02]  /*3f450*/  UTMALDG.3D [UR8], [UR24], desc[UR6] ;  /* 0x00000608180075b4 */ /* 0x0001e40008011000 */
[----:B0-----:R-:W-:Y:S05]  /*3f460*/  @P3 BRA `(.L_x_1063) ;  /* 0xfffffffc00483947 */ /* 0x001fea000383ffff */
.L_x_1059:
[----:B------:R-:W-:Y:S05]  /*3f470*/  BSYNC B1 ;  /* 0x0000000000017941 */ /* 0x000fea0003800000 */
.L_x_1058:
[----:B------:R-:W2:Y:S01]  /*3f480*/  LDL.LU R15, [R1+0x604] ;  /* 0x00060400010f7983 */ /* 0x000ea20000300800 */
[----:B------:R-:W-:Y:S01]  /*3f490*/  LOP3.LUT P4, RZ, R10, 0xff, RZ, 0xc0, !PT ;  /* 0x000000ff0aff7812 */ /* 0x000fe2000788c0ff */
[----:B------:R-:W-:Y:S01]  /*3f4a0*/  IMAD.IADD R6, R7, 0x1, R6 ;  /* 0x0000000107067824 */ /* 0x000fe200078e0206 */
[----:B------:R-:W-:Y:S01]  /*3f4b0*/  ULDC.64 UR4, c[0x0][0x650] ;  /* 0x0001940000047ab9 */ /* 0x000fe20000000a00 */
[----:B------:R-:W3:Y:S01]  /*3f4c0*/  LDL.LU R12, [R1+0x608] ;  /* 0x00060800010c7983 */ /* 0x000ee20000300800 */
[----:B------:R-:W-:Y:S01]  /*3f4d0*/  BSSY B1, `(.L_x_1064) ;  /* 0x0000071000017945 */ /* 0x000fe20003800000 */
[----:B------:R-:W-:Y:S02]  /*3f4e0*/  MOV R11, 0xffffffff ;  /* 0xffffffff000b7802 */ /* 0x000fe40000000f00 */
[----:B------:R-:W-:Y:S02]  /*3f4f0*/  SHF.R.U32.HI R2, RZ, 0x1, R6 ;  /* 0x00000001ff027819 */ /* 0x000fe40000011606 */
[----:B------:R-:W-:-:S02]  /*3f500*/  ISETP.GT.U32.AND P1, PT, R6, 0x1, PT ;  /* 0x000000010600780c */ /* 0x000fc40003f24070 */
[----:B------:R-:W-:Y:S02]  /*3f510*/  LOP3.LUT R2, R2, 0x1, RZ, 0xc0, !PT ;  /* 0x0000000102027812 */ /* 0x000fe400078ec0ff */
[----:B------:R-:W0:Y:S01]  /*3f520*/  @P4 S2R R3, SR_CgaCtaId ;  /* 0x0000000000034919 */ /* 0x000e220000008800 */
[C---:B------:R-:W-:Y:S02]  /*3f530*/  ISETP.LT.U32.AND P1, PT, R7.reuse, 0x2, P1 ;  /* 0x000000020700780c */ /* 0x040fe40000f21070 */
[----:B------:R-:W-:Y:S02]  /*3f540*/  ISETP.NE.U32.AND P3, PT, R2, 0x1, PT ;  /* 0x000000010200780c */ /* 0x000fe40003f65070 */
[----:B------:R-:W-:Y:S02]  /*3f550*/  @P4 MOV R2, 0x400 ;  /* 0x0000040000024802 */ /* 0x000fe40000000f00 */
[----:B------:R-:W-:Y:S02]  /*3f560*/  ISETP.GT.U32.AND P3, PT, R7, 0x1, !P3 ;  /* 0x000000010700780c */ /* 0x000fe40005f64070 */
[----:B------:R-:W-:-:S02]  /*3f570*/  LOP3.LUT R6, R6, 0x1, RZ, 0xc0, !PT ;  /* 0x0000000106067812 */ /* 0x000fc400078ec0ff */
[----:B------:R-:W-:Y:S02]  /*3f580*/  PRMT R4, RZ, 0x7610, R4 ;  /* 0x00007610ff047816 */ /* 0x000fe40000000004 */
[----:B------:R-:W-:Y:S02]  /*3f590*/  PRMT R10, RZ, 0x7610, R10 ;  /* 0x00007610ff0a7816 */ /* 0x000fe4000000000a */
[----:B0-----:R-:W-:Y:S02]  /*3f5a0*/  @P4 LEA R2, R3, R2, 0x18 ;  /* 0x0000000203024211 */ /* 0x001fe400078ec0ff */
[----:B------:R-:W-:Y:S02]  /*3f5b0*/  SEL R3, RZ, 0x1, !P1 ;  /* 0x00000001ff037807 */ /* 0x000fe40004800000 */
[----:B------:R0:W-:Y:S02]  /*3f5c0*/  @P4 SYNCS.ARRIVE.TRANS64.A1T0 RZ, [R2+URZ+0x38], RZ ;  /* 0x000038ff02ff49a7 */ /* 0x0001e4000810003f */
[----:B0-----:R-:W-:-:S04]  /*3f5d0*/  SEL R2, RZ, 0x1, !P3 ;  /* 0x00000001ff027807 */ /* 0x001fc80005800000 */
[----:B------:R-:W-:Y:S01]  /*3f5e0*/  LOP3.LUT R0, R2, R0, R3, 0x96, !PT ;  /* 0x0000000002007212 */ /* 0x000fe200078e9603 */
[----:B------:R-:W-:Y:S02]  /*3f5f0*/  IMAD.MOV.U32 R2, RZ, RZ, -0x1 ;  /* 0xffffffffff027424 */ /* 0x000fe400078e00ff */
[----:B------:R-:W-:Y:S01]  /*3f600*/  IMAD.MOV.U32 R3, RZ, RZ, -0x1 ;  /* 0xffffffffff037424 */ /* 0x000fe200078e00ff */
[----:B---3--:R-:W-:-:S04]  /*3f610*/  IADD3 R12, P1, R12, UR20, RZ ;  /* 0x000000140c0c7c10 */ /* 0x008fc8000ff3e0ff */
[----:B--2---:R-:W-:Y:S01]  /*3f620*/  IADD3.X R15, R15, UR13, RZ, P1, !PT ;  /* 0x0000000d0f0f7c10 */ /* 0x004fe20008ffe4ff */
[----:B------:R0:W-:Y:S01]  /*3f630*/  STL [R1+0x608], R12 ;  /* 0x0006080c01007387 */ /* 0x0001e20000100800 */
[----:B------:R-:W-:-:S03]  /*3f640*/  ISETP.GE.U32.AND P1, PT, R12, UR4, PT ;  /* 0x000000040c007c0c */ /* 0x000fc6000bf26070 */
[----:B------:R0:W-:Y:S01]  /*3f650*/  STL [R1+0x604], R15 ;  /* 0x0006040f01007387 */ /* 0x0001e20000100800 */
[----:B------:R-:W-:-:S13]  /*3f660*/  ISETP.GE.U32.AND.EX P1, PT, R15, UR5, PT, P1 ;  /* 0x000000050f007c0c */ /* 0x000fda000bf26110 */
[----:B0-----:R-:W-:Y:S05]  /*3f670*/  @P1 BRA `(.L_x_1065) ;  /* 0x0000000400581947 */ /* 0x001fea0003800000 */
[----:B------:R-:W0:Y:S01]  /*3f680*/  S2R R9, SR_CTAID.X ;  /* 0x0000000000097919 */ /* 0x000e220000002500 */
[----:B------:R-:W1:Y:S01]  /*3f690*/  LDC R17, c[0x0][0x65c] ;  /* 0x00019700ff117b82 */ /* 0x000e620000000800 */
[----:B------:R-:W-:Y:S01]  /*3f6a0*/  ULDC UR4, c[0x0][0x150] ;  /* 0x0000540000047ab9 */ /* 0x000fe20000000800 */
[----:B------:R-:W-:Y:S01]  /*3f6b0*/  ULDC UR7, c[0x0][0x630] ;  /* 0x00018c0000077ab9 */ /* 0x000fe20000000800 */
[----:B------:R-:W2:Y:S05]  /*3f6c0*/  S2R R2, SR_CTAID.Y ;  /* 0x0000000000027919 */ /* 0x000eaa0000002600 */
[----:B------:R-:W3:Y:S08]  /*3f6d0*/  LDC R4, c[0x0][0x144] ;  /* 0x00005100ff047b82 */ /* 0x000ef00000000800 */
[----:B------:R-:W4:Y:S01]  /*3f6e0*/  LDC R13, c[0x0][0x148] ;  /* 0x00005200ff0d7b82 */ /* 0x000f220000000800 */
[----:B-1----:R-:W-:-:S02]  /*3f6f0*/  ISETP.NE.AND P5, PT, R17, 0x1, PT ;  /* 0x000000011100780c */ /* 0x002fc40003fa5270 */
[----:B0-----:R-:W-:Y:S02]  /*3f700*/  I2FP.F32.U32 R3, R9 ;  /* 0x0000000900037245 */ /* 0x001fe40000201000 */
[----:B--2---:R-:W-:-:S03]  /*3f710*/  I2FP.F32.U32 R5, R2 ;  /* 0x0000000200057245 */ /* 0x004fc60000201000 */
[----:B------:R-:W-:Y:S01]  /*3f720*/  FMUL R3, R3, UR4 ;  /* 0x0000000403037c20 */ /* 0x000fe20008400000 */
[----:B------:R-:W-:Y:S02]  /*3f730*/  ULDC UR4, c[0x0][0x154] ;  /* 0x0000550000047ab9 */ /* 0x000fe40000000800 */
[----:B------:R-:W-:Y:S01]  /*3f740*/  FMUL R11, R5, UR4 ;  /* 0x00000004050b7c20 */ /* 0x000fe20008400000 */
[----:B------:R-:W-:Y:S02]  /*3f750*/  ULDC.64 UR4, c[0x0][0x628] ;  /* 0x00018a0000047ab9 */ /* 0x000fe40000000a00 */
[----:B------:R-:W0:Y:S01]  /*3f760*/  F2I.U32.TRUNC.NTZ R3, R3 ;  /* 0x0000000300037305 */ /* 0x000e22000020f000 */
[----:B------:R-:W-:-:S04]  /*3f770*/  ISETP.NE.U32.AND P1, PT, RZ, UR4, PT ;  /* 0x00000004ff007c0c */ /* 0x000fc8000bf25070 */
[----:B------:R-:W-:-:S03]  /*3f780*/  ISETP.NE.AND.EX P1, PT, RZ, UR5, PT, P1 ;  /* 0x00000005ff007c0c */ /* 0x000fc6000bf25310 */
[----:B------:R-:W1:Y:S01]  /*3f790*/  F2I.U32.TRUNC.NTZ R11, R11 ;  /* 0x0000000b000b7305 */ /* 0x000e62000020f000 */
[----:B0-----:R-:W-:Y:S02]  /*3f7a0*/  IMAD.MOV R5, RZ, RZ, -R3 ;  /* 0x000000ffff057224 */ /* 0x001fe400078e0a03 */
[----:B------:R-:W-:Y:S02]  /*3f7b0*/  IMAD.MOV.U32 R3, RZ, RZ, R15 ;  /* 0x000000ffff037224 */ /* 0x000fe400078e000f */
[----:B---3--:R-:W-:Y:S02]  /*3f7c0*/  IMAD R9, R4, R5, R9 ;  /* 0x0000000504097224 */ /* 0x008fe400078e0209 */
[----:B-1----:R-:W-:-:S04]  /*3f7d0*/  IMAD.MOV R4, RZ, RZ, -R11 ;  /* 0x000000ffff047224 */ /* 0x002fc800078e0a0b */
[----:B----4-:R-:W-:Y:S02]  /*3f7e0*/  @P5 IMAD R9, R13, R4, R2 ;  /* 0x000000040d095224 */ /* 0x010fe400078e0202 */
[----:B------:R-:W-:Y:S01]  /*3f7f0*/  IMAD.MOV.U32 R2, RZ, RZ, R12 ;  /* 0x000000ffff027224 */ /* 0x000fe200078e000c */
[----:B------:R-:W-:Y:S06]  /*3f800*/  @!P1 BRA `(.L_x_1066) ;  /* 0x0000000000289947 */ /* 0x000fec0003800000 */
[----:B------:R-:W-:Y:S02]  /*3f810*/  ULDC UR6, c[0x0][0x634] ;  /* 0x00018d0000067ab9 */ /* 0x000fe40000000800 */
[----:B------:R-:W-:-:S05]  /*3f820*/  IADD3 R3, P1, R12, UR6, RZ ;  /* 0x000000060c037c10 */ /* 0x000fca000ff3e0ff */
[----:B------:R-:W-:-:S04]  /*3f830*/  IMAD.X R11, RZ, RZ, R15, P1 ;  /* 0x000000ffff0b7224 */ /* 0x000fc800008e060f */
[----:B------:R-:W-:-:S04]  /*3f840*/  IMAD.WIDE.U32 R4, R11, UR4, RZ ;  /* 0x000000040b047c25 */ /* 0x000fc8000f8e00ff */
[----:B------:R-:W-:-:S04]  /*3f850*/  IMAD.WIDE.U32 R4, P1, R3, UR5, R4 ;  /* 0x0000000503047c25 */ /* 0x000fc8000f820004 */
[----:B------:R-:W-:-:S04]  /*3f860*/  IMAD.WIDE.U32 R2, R3, UR4, RZ ;  /* 0x0000000403027c25 */ /* 0x000fc8000f8e00ff */
[----:B------:R-:W-:Y:S01]  /*3f870*/  IMAD.MOV.U32 R2, RZ, RZ, R5 ;  /* 0x000000ffff027224 */ /* 0x000fe200078e0005 */
[----:B------:R-:W-:Y:S01]  /*3f880*/  IADD3 RZ, P3, R3, R4, RZ ;  /* 0x0000000403ff7210 */ /* 0x000fe20007f7e0ff */
[----:B------:R-:W-:-:S04]  /*3f890*/  IMAD.X R3, RZ, RZ, RZ, P1 ;  /* 0x000000ffff037224 */ /* 0x000fc800008e06ff */
[----:B------:R-:W-:-:S08]  /*3f8a0*/  IMAD.WIDE.U32.X R2, R11, UR5, R2, P3 ;  /* 0x000000050b027c25 */ /* 0x000fd000098e0402 */
.L_x_1066:
[--C-:B------:R-:W-:Y:S01]  /*3f8b0*/  SHF.R.U64 R11, R2, UR7, R3.reuse ;  /* 0x00000007020b7c19 */ /* 0x100fe20008001203 */
[----:B------:R-:W-:Y:S01]  /*3f8c0*/  ULDC.64 UR4, c[0x0][0x620] ;  /* 0x0001880000047ab9 */ /* 0x000fe20000000a00 */
[----:B------:R-:W-:Y:S01]  /*3f8d0*/  SHF.R.U32.HI R2, RZ, UR7, R3 ;  /* 0x00000007ff027c19 */ /* 0x000fe20008011603 */
[----:B------:R-:W-:Y:S01]  /*3f8e0*/  IMAD.MOV.U32 R3, RZ, RZ, R15 ;  /* 0x000000ffff037224 */ /* 0x000fe200078e000f */
[----:B------:R-:W-:Y:S01]  /*3f8f0*/  IADD3 R13, P1, RZ, -R11, RZ ;  /* 0x8000000bff0d7210 */ /* 0x000fe20007f3e0ff */
[----:B------:R-:W-:-:S04]  /*3f900*/  ULDC.64 UR6, c[0x0][0x640] ;  /* 0x0001900000067ab9 */ /* 0x000fc80000000a00 */
[----:B------:R-:W-:Y:S01]  /*3f910*/  IMAD.X R2, RZ, RZ, ~R2, P1 ;  /* 0x000000ffff027224 */ /* 0x000fe200008e0e02 */
[----:B------:R-:W-:-:S03]  /*3f920*/  ISETP.NE.U32.AND P1, PT, RZ, UR6, PT ;  /* 0x00000006ff007c0c */ /* 0x000fc6000bf25070 */
[----:B------:R-:W-:Y:S01]  /*3f930*/  IMAD R2, R2, UR4, RZ ;  /* 0x0000000402027c24 */ /* 0x000fe2000f8e02ff */
[----:B------:R-:W-:-:S03]  /*3f940*/  ISETP.NE.AND.EX P1, PT, RZ, UR7, PT, P1 ;  /* 0x00000007ff007c0c */ /* 0x000fc6000bf25310 */
[----:B------:R-:W-:Y:S01]  /*3f950*/  IMAD R5, R13, UR5, R2 ;  /* 0x000000050d057c24 */ /* 0x000fe2000f8e0202 */
[----:B------:R-:W-:-:S05]  /*3f960*/  MOV R2, R12 ;  /* 0x0000000c00027202 */ /* 0x000fca0000000f00 */
[----:B------:R-:W-:Y:S01]  /*3f970*/  IMAD.WIDE.U32 R2, R13, UR4, R2 ;  /* 0x000000040d027c25 */ /* 0x000fe2000f8e0002 */
[----:B------:R-:W-:-:S03]  /*3f980*/  ULDC UR4, c[0x0][0x618] ;  /* 0x0001860000047ab9 */ /* 0x000fc60000000800 */
[----:B------:R-:W-:-:S05]  /*3f990*/  IMAD.IADD R3, R3, 0x1, R5 ;  /* 0x0000000103037824 */ /* 0x000fca00078e0205 */
[--C-:B------:R-:W-:Y:S02]  /*3f9a0*/  SHF.R.U64 R12, R2, UR4, R3.reuse ;  /* 0x00000004020c7c19 */ /* 0x100fe40008001203 */
[----:B------:R-:W-:Y:S01]  /*3f9b0*/  SHF.R.U32.HI R3, RZ, UR4, R3 ;  /* 0x00000004ff037c19 */ /* 0x000fe20008011603 */
[----:B------:R-:W-:-:S03]  /*3f9c0*/  ULDC UR4, c[0x0][0x608] ;  /* 0x0001820000047ab9 */ /* 0x000fc60000000800 */
[--C-:B------:R-:W-:Y:S02]  /*3f9d0*/  SHF.R.U64 R13, R12, UR4, R3.reuse ;  /* 0x000000040c0d7c19 */ /* 0x100fe40008001203 */
[----:B------:R-:W-:Y:S01]  /*3f9e0*/  SHF.R.U32.HI R2, RZ, UR4, R3 ;  /* 0x00000004ff027c19 */ /* 0x000fe20008011603 */
[----:B------:R-:W-:-:S03]  /*3f9f0*/  ULDC UR4, c[0x0][0x658] ;  /* 0x0001960000047ab9 */ /* 0x000fc60000000800 */
[--C-:B------:R-:W-:Y:S02]  /*3fa00*/  SHF.R.U64 R14, R13, UR4, R2.reuse ;  /* 0x000000040d0e7c19 */ /* 0x100fe40008001202 */
[----:B------:R-:W-:-:S03]  /*3fa10*/  SHF.R.U32.HI R15, RZ, UR4, R2 ;  /* 0x00000004ff0f7c19 */ /* 0x000fc60008011602 */
[----:B------:R-:W-:Y:S02]  /*3fa20*/  IMAD.MOV.U32 R2, RZ, RZ, R14 ;  /* 0x000000ffff027224 */ /* 0x000fe400078e000e */
        /* <DEDUP_REMOVED lines=12> */
.L_x_1067:
[----:B------:R-:W-:Y:S01]  /*3faf0*/  ULDC UR4, c[0x0][0x648] ;  /* 0x0001920000047ab9 */ /* 0x000fe20000000800 */
[----:B------:R-:W-:Y:S02]  /*3fb00*/  LOP3.LUT R13, R13, UR17, RZ, 0xc0, !PT ;  /* 0x000000110d0d7c12 */ /* 0x000fe4000f8ec0ff */
[----:B------:R-:W-:Y:S01]  /*3fb10*/  SHF.R.U64 R2, R2, UR4, R3 ;  /* 0x0000000402027c19 */ /* 0x000fe20008001203 */
[----:B------:R-:W-:-:S04]  /*3fb20*/  ULDC UR4, c[0x0][0x638] ;  /* 0x00018e0000047ab9 */ /* 0x000fc80000000800 */
[----:B------:R-:W-:Y:S02]  /*3fb30*/  IMAD.MOV R3, RZ, RZ, -R2 ;  /* 0x000000ffff037224 */ /* 0x000fe400078e0a02 */
[----:B------:R-:W-:Y:S02]  /*3fb40*/  IMAD R4, R2, UR18, R13 ;  /* 0x0000001202047c24 */ /* 0x000fe4000f8e020d */
[----:B------:R-:W-:Y:S01]  /*3fb50*/  IMAD R14, R3, UR4, R14 ;  /* 0x00000004030e7c24 */ /* 0x000fe2000f8e020e */
[----:B------:R-:W-:Y:S01]  /*3fb60*/  ULDC UR4, c[0x0][0x610] ;  /* 0x0001840000047ab9 */ /* 0x000fe20000000800 */
[----:B------:R-:W-:Y:S01]  /*3fb70*/  LOP3.LUT R3, R12, UR16, RZ, 0xc0, !PT ;  /* 0x000000100c037c12 */ /* 0x000fe2000f8ec0ff */
[----:B------:R-:W-:Y:S01]  /*3fb80*/  IMAD R9, R4, UR4, R9 ;  /* 0x0000000404097c24 */ /* 0x000fe2000f8e0209 */
[----:B------:R-:W-:Y:S01]  /*3fb90*/  ULDC UR4, c[0x0][0x600] ;  /* 0x0001800000047ab9 */ /* 0x000fe20000000800 */
[----:B------:R-:W-:Y:S02]  /*3fba0*/  MOV R4, 0x1 ;  /* 0x0000000100047802 */ /* 0x000fe40000000f00 */
[----:B------:R-:W-:-:S05]  /*3fbb0*/  IMAD R14, R14, UR4, R3 ;  /* 0x000000040e0e7c24 */ /* 0x000fca000f8e0203 */
[----:B------:R-:W-:Y:S02]  /*3fbc0*/  SEL R3, R14, R9, !P5 ;  /* 0x000000090e037207 */ /* 0x000fe40006800000 */
[----:B------:R-:W-:-:S07]  /*3fbd0*/  SEL R2, R9, R14, !P5 ;  /* 0x0000000e09027207 */ /* 0x000fce0006800000 */
.L_x_1065:
[----:B------:R-:W-:Y:S05]  /*3fbe0*/  BSYNC B1 ;  /* 0x0000000000017941 */ /* 0x000fea0003800000 */
.L_x_1064:
[----:B------:R-:W-:-:S13]  /*3fbf0*/  LOP3.LUT P1, RZ, R4, 0xff, RZ, 0xc0, !PT ;  /* 0x000000ff04ff7812 */ /* 0x000fda000782c0ff */
[----:B------:R-:W-:Y:S05]  /*3fc00*/  @P1 BRA `(.L_x_1068) ;  /* 0xfffffff4002c1947 */ /* 0x000fea000383ffff */
[----:B------:R-:W-:Y:S05]  /*3fc10*/  BSYNC B0 ;  /* 0x0000000000007941 */ /* 0x000fea0003800000 */
.L_x_1056:
[----:B------:R-:W-:-:S03]  /*3fc20*/  UMOV UR4, 0xffffffff ;  /* 0xffffffff00047882 */ /* 0x000fc60000000000 */
[----:B------:R-:W-:Y:S05]  /*3fc30*/  BRA.DIV UR4, `(.L_x_1069) ;  /* 0x0000000204d47947 */ /* 0x000fea000b800000 */
[----:B------:R-:W-:-:S13]  /*3fc40*/  ELECT P6, URZ, PT ;  /* 0x00000000003f782f */ /* 0x000fda00038c0000 */
.L_x_1081:
[----:B------:R-:W-:Y:S04]  /*3fc50*/  BSSY B0, `(.L_x_1070) ;  /* 0x000001a000007945 */ /* 0x000fe80003800000 */
[----:B------:R-:W-:Y:S05]  /*3fc60*/  @!P6 BRA `(.L_x_1071) ;  /* 0x000000000060e947 */ /* 0x000fea0003800000 */
[----:B------:R-:W2:Y:S02]  /*3fc70*/  LDL.LU R2, [R1+0x600] ;  /* 0x0006000001027983 */ /* 0x000ea40000300800 */
[----:B--2---:R-:W-:-:S04]  /*3fc80*/  LOP3.LUT R2, R2, 0x2, RZ, 0xfc, !PT ;  /* 0x0000000202027812 */ /* 0x004fc800078efcff */
[----:B------:R-:W-:-:S13]  /*3fc90*/  ISETP.NE.AND P0, PT, R2, 0x3, PT ;  /* 0x000000030200780c */ /* 0x000fda0003f05270 */
[----:B------:R-:W-:Y:S05]  /*3fca0*/  @!P0 BRA `(.L_x_1072) ;  /* 0x0000000000048947 */ /* 0x000fea0003800000 */
[----:B------:R-:W-:Y:S01]  /*3fcb0*/  BPT.TRAP 0x1 ;  /* 0x000000040000795c */ /* 0x000fe20000300000 */
.L_x_1072:
[----:B------:R-:W0:Y:S01]  /*3fcc0*/  S2R R3, SR_CgaCtaId ;  /* 0x0000000000037919 */ /* 0x000e220000008800 */
[----:B------:R-:W-:-:S04]  /*3fcd0*/  MOV R2, 0x400 ;  /* 0x0000040000027802 */ /* 0x000fc80000000f00 */
[----:B0-----:R-:W-:Y:S02]  /*3fce0*/  LEA R3, R3, R2, 0x18 ;  /* 0x0000000203037211 */ /* 0x001fe400078ec0ff */
[----:B------:R-:W-:-:S03]  /*3fcf0*/  SHF.L.U32 R2, R0, 0x1f, RZ ;  /* 0x0000001f00027819 */ /* 0x000fc600000006ff */
[----:B------:R-:W-:-:S04]  /*3fd00*/  VIADD R3, R3, 0x10 ;  /* 0x0000001003037836 */ /* 0x000fc80000000000 */
[----:B------:R-:W-:-:S04]  /*3fd10*/  IMAD R5, R6, 0x8, R3 ;  /* 0x0000000806057824 */ /* 0x000fc800078e0203 */
[----:B------:R-:W0:Y:S02]  /*3fd20*/  SYNCS.PHASECHK.TRANS64.TRYWAIT P0, [R5+URZ], R2 ;  /* 0x00000002050075a7 */ /* 0x000e24000800017f */
[----:B0-----:R-:W-:Y:S05]  /*3fd30*/  @!P0 BRA `(.L_x_1073) ;  /* 0x0000000000b48947 */ /* 0x001fea0003800000 */
.L_x_1082:
[----:B------:R-:W-:-:S05]  /*3fd40*/  VIADD R6, R6, 0x1 ;  /* 0x0000000106067836 */ /* 0x000fca0000000000 */
[----:B------:R-:W-:-:S04]  /*3fd50*/  ISETP.NE.AND P0, PT, R6, 0x2, PT ;  /* 0x000000020600780c */ /* 0x000fc80003f05270 */
[----:B0-----:R-:W-:Y:S02]  /*3fd60*/  SEL R5, RZ, 0x1, P0 ;  /* 0x00000001ff057807 */ /* 0x001fe40000000000 */
[----:B------:R-:W-:Y:S02]  /*3fd70*/  SEL R6, R6, RZ, P0 ;  /* 0x000000ff06067207 */ /* 0x000fe40000000000 */
[----:B------:R-:W-:-:S03]  /*3fd80*/  LOP3.LUT R0, R0, R5, RZ, 0x3c, !PT ;  /* 0x0000000500007212 */ /* 0x000fc600078e3cff */
[----:B------:R-:W-:Y:S01]  /*3fd90*/  IMAD R3, R6, 0x8, R3 ;  /* 0x0000000806037824 */ /* 0x000fe200078e0203 */
[----:B------:R-:W-:-:S07]  /*3fda0*/  SHF.L.U32 R0, R0, 0x1f, RZ ;  /* 0x0000001f00007819 */ /* 0x000fce00000006ff */
.L_x_1074:
[----:B0-----:R0:W1:Y:S02]  /*3fdb0*/  SYNCS.PHASECHK.TRANS64.TRYWAIT P0, [R3+URZ], R0 ;  /* 0x00000000030075a7 */ /* 0x001064000800017f */
[----:B-1----:R-:W-:Y:S05]  /*3fdc0*/  @!P0 NANOSLEEP.SYNCS 0x989680 ;  /* 0x009896800000895d */ /* 0x002fea0003900000 */
[----:B------:R-:W1:Y:S02]  /*3fdd0*/  @!P0 SYNCS.PHASECHK.TRANS64 P0, [R3+URZ], R0 ;  /* 0x00000000030085a7 */ /* 0x000e64000800007f */
[----:B-1----:R-:W-:Y:S05]  /*3fde0*/  @!P0 BRA `(.L_x_1074) ;  /* 0xfffffffc00f08947 */ /* 0x002fea000383ffff */
.L_x_1071:
[----:B------:R-:W-:Y:S05]  /*3fdf0*/  BSYNC B0 ;  /* 0x0000000000007941 */ /* 0x000fea0003800000 */
.L_x_1070:
[----:B------:R-:W-:Y:S05]  /*3fe00*/  EXIT ;  /* 0x000000000000794d */ /* 0x000fea0003800000 */
.L_x_17:
[----:B-1----:R1:W4:Y:S02]  /*3fe10*/  SYNCS.PHASECHK.TRANS64.TRYWAIT P1, [R3+URZ], R0 ;  /* 0x00000000030075a7 */ /* 0x002324000802017f */
[----:B----4-:R-:W-:Y:S05]  /*3fe20*/  @!P1 NANOSLEEP.SYNCS 0x989680 ;  /* 0x009896800000995d */ /* 0x010fea0003900000 */
[----:B------:R-:W4:Y:S02]  /*3fe30*/  @!P1 SYNCS.PHASECHK.TRANS64 P1, [R3+URZ], R0 ;  /* 0x00000000030095a7 */ /* 0x000f24000802007f */
[----:B----4-:R-:W-:Y:S05]  /*3fe40*/  @!P1 BRA `(.L_x_17) ;  /* 0xfffffffc00f09947 */ /* 0x010fea000383ffff */
[----:B------:R-:W-:Y:S05]  /*3fe50*/  BRA `(.L_x_16) ;  /* 0xfffffc14000c7947 */ /* 0x000fea000383ffff */
.L_x_22:
[----:B--2---:R-:W-:-:S04]  /*3fe60*/  IMAD.U32 R5, RZ, RZ, UR9 ;  /* 0x00000009ff057e24 */ /* 0x004fc8000f8e00ff */
[----:B------:R2:W3:Y:S03]  /*3fe70*/  SYNCS.PHASECHK.TRANS64.TRYWAIT P1, [R5+URZ], R4 ;  /* 0x00000004050075a7 */ /* 0x0004e6000802017f */
[----:B---3--:R-:W-:Y:S05]  /*3fe80*/  @!P1 NANOSLEEP.SYNCS 0x989680 ;  /* 0x009896800000995d */ /* 0x008fea0003900000 */
[----:B------:R-:W3:Y:S02]  /*3fe90*/  @!P1 SYNCS.PHASECHK.TRANS64 P1, [R5+URZ], R4 ;  /* 0x00000004050095a7 */ /* 0x000ee4000802007f */
[----:B---3--:R-:W-:Y:S05]  /*3fea0*/  @!P1 BRA `(.L_x_22) ;  /* 0xfffffffc00ec9947 */ /* 0x008fea000383ffff */
[----:B------:R-:W-:Y:S05]  /*3feb0*/  BRA `(.L_x_21) ;  /* 0xfffffcd0004c7947 */ /* 0x000fea000383ffff */
.L_x_1057:
[----:B------:R-:W-:Y:S01]  /*3fec0*/  BSSY B1, `(.L_x_1075) ;  /* 0x0000006000017945 */ /* 0x000fe20003800000 */
[----:B------:R-:W-:-:S07]  /*3fed0*/  IMAD.MOV.U32 R15, RZ, RZ, -0x1 ;  /* 0xffffffffff0f7424 */ /* 0x000fce00078e00ff */
[----:B------:R-:W-:Y:S05]  /*3fee0*/  WARPSYNC.COLLECTIVE R15, `(.L_x_1076) ;  /* 0x000000000f0c7348 */ /* 0x000fea0003c00000 */
[----:B------:R-:W-:Y:S02]  /*3fef0*/  ELECT P6, UR62, PT ;  /* 0x00000000003e782f */ /* 0x000fe400038c0000 */
[----:B------:R-:W-:Y:S01]  /*3ff00*/  MOV R14, UR62 ;  /* 0x0000003e000e7c02 */ /* 0x000fe20008000f00 */
[----:B------:R-:W-:Y:S10]  /*3ff10*/  ENDCOLLECTIVE ;  /* 0x000000000000791b */ /* 0x000ff40003800000 */
.L_x_1076:
[----:B------:R-:W-:Y:S05]  /*3ff20*/  BSYNC B1 ;  /* 0x0000000000017941 */ /* 0x000fea0003800000 */
.L_x_1075:
[----:B------:R-:W-:Y:S05]  /*3ff30*/  BRA `(.L_x_1077) ;  /* 0xfffffff0006c7947 */ /* 0x000fea000383ffff */
.L_x_1060:
[----:B0-----:R0:W1:Y:S02]  /*3ff40*/  SYNCS.PHASECHK.TRANS64.TRYWAIT P1, [R13+URZ+0x10], R18 ;  /* 0x000010120d0075a7 */ /* 0x001064000802017f */
[----:B-1----:R-:W-:Y:S05]  /*3ff50*/  @!P1 NANOSLEEP.SYNCS 0x989680 ;  /* 0x009896800000995d */ /* 0x002fea0003900000 */
[----:B------:R-:W1:Y:S02]  /*3ff60*/  @!P1 SYNCS.PHASECHK.TRANS64 P1, [R13+URZ+0x10], R18 ;  /* 0x000010120d0095a7 */ /* 0x000e64000802007f */
[----:B-1----:R-:W-:Y:S05]  /*3ff70*/  @!P1 BRA `(.L_x_1060) ;  /* 0xfffffffc00f09947 */ /* 0x002fea000383ffff */
[----:B------:R-:W-:Y:S05]  /*3ff80*/  BRA `(.L_x_1078) ;  /* 0xfffffff0009c7947 */ /* 0x000fea000383ffff */
.L_x_1069:
[----:B------:R-:W-:Y:S01]  /*3ff90*/  BSSY B0, `(.L_x_1079) ;  /* 0x0000006000007945 */ /* 0x000fe20003800000 */
[----:B------:R-:W-:-:S07]  /*3ffa0*/  IMAD.MOV.U32 R15, RZ, RZ, -0x1 ;  /* 0xffffffffff0f7424 */ /* 0x000fce00078e00ff */
[----:B------:R-:W-:Y:S05]  /*3ffb0*/  WARPSYNC.COLLECTIVE R15, `(.L_x_1080) ;  /* 0x000000000f0c7348 */ /* 0x000fea0003c00000 */
[----:B------:R-:W-:Y:S02]  /*3ffc0*/  ELECT P6, UR62, PT ;  /* 0x00000000003e782f */ /* 0x000fe400038c0000 */
[----:B------:R-:W-:Y:S01]  /*3ffd0*/  MOV R14, UR62 ;  /* 0x0000003e000e7c02 */ /* 0x000fe20008000f00 */
[----:B------:R-:W-:Y:S10]  /*3ffe0*/  ENDCOLLECTIVE ;  /* 0x000000000000791b */ /* 0x000ff40003800000 */
.L_x_1080:
[----:B------:R-:W-:Y:S05]  /*3fff0*/  BSYNC B0 ;  /* 0x0000000000007941 */ /* 0x000fea0003800000 */
.L_x_1079:
[----:B------:R-:W-:Y:S05]  /*40000*/  BRA `(.L_x_1081) ;  /* 0xfffffffc00107947 */ /* 0x000fea000383ffff */
.L_x_1073:
[----:B0-----:R0:W1:Y:S02]  /*40010*/  SYNCS.PHASECHK.TRANS64.TRYWAIT P0, [R5+URZ], R2 ;  /* 0x00000002050075a7 */ /* 0x001064000800017f */
[----:B-1----:R-:W-:Y:S05]  /*40020*/  @!P0 NANOSLEEP.SYNCS 0x989680 ;  /* 0x009896800000895d */ /* 0x002fea0003900000 */
[----:B------:R-:W1:Y:S02]  /*40030*/  @!P0 SYNCS.PHASECHK.TRANS64 P0, [R5+URZ], R2 ;  /* 0x00000002050085a7 */ /* 0x000e64000800007f */
[----:B-1----:R-:W-:Y:S05]  /*40040*/  @!P0 BRA `(.L_x_1073) ;  /* 0xfffffffc00f08947 */ /* 0x002fea000383ffff */
[----:B------:R-:W-:Y:S05]  /*40050*/  BRA `(.L_x_1082) ;  /* 0xfffffffc00387947 */ /* 0x000fea000383ffff */
.L_x_1083:
[----:B------:R-:W-:-:S00]  /*40060*/  BRA `(.L_x_1083) ;  /* 0xfffffffc00fc7947 */ /* 0x000fc0000383ffff */
[----:B------:R-:W-:-:S00]  /*40070*/  NOP ;  /* 0x0000000000007918 */ /* 0x000fc00000000000 */
        /* <DEDUP_REMOVED lines=8> */
.L_x_1084:


//--------------------- .nv.global.init           --------------------------
	.section	.nv.global.init,"aw",@progbits
.nv.global.init:
	.type		$str$22,@object
	.size		$str$22,($str$23 - $str$22)
$str$22:
        /*0000*/ 	.byte	0x6b, 0x5f, 0x74, 0x69, 0x6c, 0x65, 0x5f, 0x63, 0x6f, 0x75, 0x6e, 0x74, 0x20, 0x3e, 0x3d, 0x20
        /*0010*/ 	.byte	0x31, 0x00
	.type		$str$23,@object
	.size		$str$23,(__unnamed_1 - $str$23)
$str$23:
        /*0012*/ 	.byte	0x2f, 0x74, 0x6d, 0x70, 0x2f, 0x63, 0x75, 0x74, 0x6c, 0x61, 0x73, 0x73, 0x5f, 0x73, 0x77, 0x65
        /*0022*/ 	.byte	0x65, 0x70, 0x5f, 0x73, 0x72, 0x63, 0x2f, 0x69, 0x6e, 0x63, 0x6c, 0x75, 0x64, 0x65, 0x2f, 0x63
        /*0032*/ 	.byte	0x75, 0x74, 0x6c, 0x61, 0x73, 0x73, 0x2f, 0x67, 0x65, 0x6d, 0x6d, 0x2f, 0x63, 0x6f, 0x6c, 0x6c
        /*0042*/ 	.byte	0x65, 0x63, 0x74, 0x69, 0x76, 0x65, 0x2f, 0x73, 0x6d, 0x39, 0x30, 0x5f, 0x6d, 0x6d, 0x61, 0x5f
        /*0052*/ 	.byte	0x74, 0x6d, 0x61, 0x5f, 0x67, 0x6d, 0x6d, 0x61, 0x5f, 0x73, 0x73, 0x5f, 0x77, 0x61, 0x72, 0x70
        /*0062*/ 	.byte	0x73, 0x70, 0x65, 0x63, 0x69, 0x61, 0x6c, 0x69, 0x7a, 0x65, 0x64, 0x2e, 0x68, 0x70, 0x70, 0x00
	.type		__unnamed_1,@object
	.size		__unnamed_1,(.L_0 - __unnamed_1)
__unnamed_1:
        /* <DEDUP_REMOVED lines=181> */
        /*0bc2*/ 	.byte	0x69, 0x64, 0x65, 0x6e, 0x74, 0x69, 0x74, 0x79, 0x5d, 0x00
.L_0:


//--------------------- .nv.shared._ZN7cutlass13device_kernelINS_4gemm6kernel13GemmUniversalIN4cute5tupleIJiiiiEEENS1_10collective13CollectiveMmaINS1_34MainloopSm90TmaGmmaWarpSpecializedILi2ENS5_IJNS4_1CILi1EEESB_SB_EEENS1_35KernelTmaWarpSpecializedCooperativeEEENS5_IJNSA_ILi192EEENSA_ILi512EEENSA_ILi64EEEEEENS_10bfloat16_tENS5_IJlSB_lEEESJ_SK_NS4_8TiledMMAINS4_8MMA_AtomIJNS4_4SM904GMMA28MMA_64x256x16_F32BF16BF16_SSILNSO_5MajorE0ELSQ_0ELNSO_7ScaleInE1ELSR_1EEEEEENS4_6LayoutINS5_IJNSA_ILi2EEESB_SB_EEENS5_IJSB_NSA_ILi0EEESX_EEEEENS5_IJNS4_10UnderscoreES10_S10_EEEEENS4_13SM90_TMA_LOADENS4_14ComposedLayoutINS4_7SwizzleILi3ELi4ELi3EEENS4_18smem_ptr_flag_bitsILi16EEENSU_INS5_IJNSA_ILi8EEESH_EEENS5_IJSH_SB_EEEEEEEvNS4_8identityES13_S1D_vS1E_EENS_8epilogue10collective6detail29Sm90TmaWarpSpecializedAdapterINS1H_15DefaultEpilogueISJ_SK_SK_NS1G_6thread17LinearCombinationISJ_Li1EffLNS1L_9ScaleType4KindE0ELNS_15FloatRoundStyleE2ESJ_EENS1_15EpilogueDefaultEEEEEvvEEEEvNT_6ParamsE --------------------------
	.section	.nv.shared._ZN7cutlass13device_kernelINS_4gemm6kernel13GemmUniversalIN4cute5tupleIJiiiiEEENS1_10collective13CollectiveMmaINS1_34MainloopSm90TmaGmmaWarpSpecializedILi2ENS5_IJNS4_1CILi1EEESB_SB_EEENS1_35KernelTmaWarpSpecializedCooperativeEEENS5_IJNSA_ILi192EEENSA_ILi512EEENSA_ILi64EEEEEENS_10bfloat16_tENS5_IJlSB_lEEESJ_SK_NS4_8TiledMMAINS4_8MMA_AtomIJNS4_4SM904GMMA28MMA_64x256x16_F32BF16BF16_SSILNSO_5MajorE0ELSQ_0ELNSO_7ScaleInE1ELSR_1EEEEEENS4_6LayoutINS5_IJNSA_ILi2EEESB_SB_EEENS5_IJSB_NSA_ILi0EEESX_EEEEENS5_IJNS4_10UnderscoreES10_S10_EEEEENS4_13SM90_TMA_LOADENS4_14ComposedLayoutINS4_7SwizzleILi3ELi4ELi3EEENS4_18smem_ptr_flag_bitsILi16EEENSU_INS5_IJNSA_ILi8EEESH_EEENS5_IJSH_SB_EEEEEEEvNS4_8identityES13_S1D_vS1E_EENS_8epilogue10collective6detail29Sm90TmaWarpSpecializedAdapterINS1H_15DefaultEpilogueISJ_SK_SK_NS1G_6thread17LinearCombinationISJ_Li1EffLNS1L_9ScaleType4KindE0ELNS_15FloatRoundStyleE2ESJ_EENS1_15EpilogueDefaultEEEEEvvEEEEvNT_6ParamsE,"aw",@nobits
	.sectionflags	@""
	.align	16
	.zero		1024


//--------------------- .nv.shared.reserved.0     --------------------------
	.section	.nv.shared.reserved.0,"aw",@nobits
	.weak		__nv_reservedSMEM_offset_0_alias
	.size		__nv_reservedSMEM_offset_0_alias, 0, 0
	.other		__nv_reservedSMEM_offset_0_alias,@"STO_CUDA_RESERVED_SHARED STV_DEFAULT"
__nv_reservedSMEM_offset_0_alias:
	.zero		0


//--------------------- .nv.global                --------------------------
	.section	.nv.global,"aw",@nobits
.nv.global:
	.type		_ZN40_INTERNAL_73d3a5f8_4_k_cu_914d7ff7_110034cute1_E,@object
	.size		_ZN40_INTERNAL_73d3a5f8_4_k_cu_914d7ff7_110034cute1_E,(_ZN40_INTERNAL_73d3a5f8_4_k_cu_914d7ff7_110034cuda3std3__45__cpo6cbeginE - _ZN40_INTERNAL_73d3a5f8_4_k_cu_914d7ff7_110034cute1_E)
_ZN40_INTERNAL_73d3a5f8_4_k_cu_914d7ff7_110034cute1_E:
	.zero		1
	.type		_ZN40_INTERNAL_73d3a5f8_4_k_cu_914d7ff7_110034cuda3std3__45__cpo6cbeginE,@object
	.size		_ZN40_INTERNAL_73d3a5f8_4_k_cu_914d7ff7_110034cuda3std3__45__cpo6cbeginE,(_ZN40_INTERNAL_73d3a5f8_4_k_cu_914d7ff7_110034cuda3std3__48in_placeE - _ZN40_INTERNAL_73d3a5f8_4_k_cu_914d7ff7_110034cuda3std3__45__cpo6cbeginE)
_ZN40_INTERNAL_73d3a5f8_4_k_cu_914d7ff7_110034cuda3std3__45__cpo6cbeginE:
	.zero		1
	.type		_ZN40_INTERNAL_73d3a5f8_4_k_cu_914d7ff7_110034cuda3std3__48in_placeE,@object
	.size		_ZN40_INTERNAL_73d3a5f8_4_k_cu_914d7ff7_110034cuda3std3__48in_placeE,(_ZN40_INTERNAL_73d3a5f8_4_k_cu_914d7ff7_110034cuda3std6ranges3__45__cpo9iter_moveE - _ZN40_INTERNAL_73d3a5f8_4_k_cu_914d7ff7_110034cuda3std3__48in_placeE)
_ZN40_INTERNAL_73d3a5f8_4_k_cu_914d7ff7_110034cuda3std3__48in_placeE:
	.zero		1
	.type		_ZN40_INTERNAL_73d3a5f8_4_k_cu_914d7ff7_110034cuda3std6ranges3__45__cpo9iter_moveE,@object
	.size		_ZN40_INTERNAL_73d3a5f8_4_k_cu_914d7ff7_110034cuda3std6ranges3__45__cpo9iter_moveE,(_ZN40_INTERNAL_73d3a5f8_4_k_cu_914d7ff7_110034cuda3std3__45__cpo5beginE - _ZN40_INTERNAL_73d3a5f8_4_k_cu_914d7ff7_110034cuda3std6ranges3__45__cpo9iter_moveE)
_ZN40_INTERNAL_73d3a5f8_4_k_cu_914d7ff7_110034cuda3std6ranges3__45__cpo9iter_moveE:
	.zero		1
	.type		_ZN40_INTERNAL_73d3a5f8_4_k_cu_914d7ff7_110034cuda3std3__45__cpo5beginE,@object
	.size		_ZN40_INTERNAL_73d3a5f8_4_k_cu_914d7ff7_110034cuda3std3__45__cpo5beginE,(_ZN40_INTERNAL_73d3a5f8_4_k_cu_914d7ff7_110034cuda3std3__442_GLOBAL__N__73d3a5f8_4_k_cu_914d7ff7_110036ignoreE - _ZN40_INTERNAL_73d3a5f8_4_k_cu_914d7ff7_110034cuda3std3__45__cpo5beginE)
_ZN40_INTERNAL_73d3a5f8_4_k_cu_914d7ff7_110034cuda3std3__45__cpo5beginE:
	.zero		1
	.type		_ZN40_INTERNAL_73d3a5f8_4_k_cu_914d7ff7_110034cuda3std3__442_GLOBAL__N__73d3a5f8_4_k_cu_914d7ff7_110036ignoreE,@object
	.size		_ZN40_INTERNAL_73d3a5f8_4_k_cu_914d7ff7_110034cuda3std3__442_GLOBAL__N__73d3a5f8_4_k_cu_914d7ff7_110036ignoreE,(_ZN40_INTERNAL_73d3a5f8_4_k_cu_914d7ff7_110034cute7productE - _ZN40_INTERNAL_73d3a5f8_4_k_cu_914d7ff7_110034cuda3std3__442_GLOBAL__N__73d3a5f8_4_k_cu_914d7ff7_110036ignoreE)
_ZN40_INTERNAL_73d3a5f8_4_k_cu_914d7ff7_110034cuda3std3__442_GLOBAL__N__73d3a5f8_4_k_cu_914d7ff7_110036ignoreE:
	.zero		1
	.type		_ZN40_INTERNAL_73d3a5f8_4_k_cu_914d7ff7_110034cute7productE,@object
	.size		_ZN40_INTERNAL_73d3a5f8_4_k_cu_914d7ff7_110034cute7productE,(_ZN40_INTERNAL_73d3a5f8_4_k_cu_914d7ff7_110034cuda3std3__45__cpo3endE - _ZN40_INTERNAL_73d3a5f8_4_k_cu_914d7ff7_110034cute7productE)
_ZN40_INTERNAL_73d3a5f8_4_k_cu_914d7ff7_110034cute7productE:
	.zero		1
	.type		_ZN40_INTERNAL_73d3a5f8_4_k_cu_914d7ff7_110034cuda3std3__45__cpo3endE,@object
	.size		_ZN40_INTERNAL_73d3a5f8_4_k_cu_914d7ff7_110034cuda3std3__45__cpo3endE,(_ZN40_INTERNAL_73d3a5f8_4_k_cu_914d7ff7_110034cuda3std3__419piecewise_constructE - _ZN40_INTERNAL_73d3a5f8_4_k_cu_914d7ff7_110034cuda3std3__45__cpo3endE)
_ZN40_INTERNAL_73d3a5f8_4_k_cu_914d7ff7_110034cuda3std3__45__cpo3endE:
	.zero		1
	.type		_ZN40_INTERNAL_73d3a5f8_4_k_cu_914d7ff7_110034cuda3std3__419piecewise_constructE,@object
	.size		_ZN40_INTERNAL_73d3a5f8_4_k_cu_914d7ff7_110034cuda3std3__419piecewise_constructE,(_ZN40_INTERNAL_73d3a5f8_4_k_cu_914d7ff7_110034cuda3std3__45__cpo4cendE - _ZN40_INTERNAL_73d3a5f8_4_k_cu_914d7ff7_110034cuda3std3__419piecewise_constructE)
_ZN40_INTERNAL_73d3a5f8_4_k_cu_914d7ff7_110034cuda3std3__419piecewise_constructE:
	.zero		1
	.type		_ZN40_INTERNAL_73d3a5f8_4_k_cu_914d7ff7_110034cuda3std3__45__cpo4cendE,@object
	.size		_ZN40_INTERNAL_73d3a5f8_4_k_cu_914d7ff7_110034cuda3std3__45__cpo4cendE,(_ZN40_INTERNAL_73d3a5f8_4_k_cu_914d7ff7_110034cuda3std6ranges3__45__cpo4swapE - _ZN40_INTERNAL_73d3a5f8_4_k_cu_914d7ff7_110034cuda3std3__45__cpo4cendE)
_ZN40_INTERNAL_73d3a5f8_4_k_cu_914d7ff7_110034cuda3std3__45__cpo4cendE:
	.zero		1
	.type		_ZN40_INTERNAL_73d3a5f8_4_k_cu_914d7ff7_110034cuda3std6ranges3__45__cpo4swapE,@object
	.size		_ZN40_INTERNAL_73d3a5f8_4_k_cu_914d7ff7_110034cuda3std6ranges3__45__cpo4swapE,(.L_8 - _ZN40_INTERNAL_73d3a5f8_4_k_cu_914d7ff7_110034cuda3std6ranges3__45__cpo4swapE)
_ZN40_INTERNAL_73d3a5f8_4_k_cu_914d7ff7_110034cuda3std6ranges3__45__cpo4swapE:
	.zero		1
.L_8:


//--------------------- .nv.constant0._ZN7cutlass13device_kernelINS_4gemm6kernel13GemmUniversalIN4cute5tupleIJiiiiEEENS1_10collective13CollectiveMmaINS1_34MainloopSm90TmaGmmaWarpSpecializedILi2ENS5_IJNS4_1CILi1EEESB_SB_EEENS1_35KernelTmaWarpSpecializedCooperativeEEENS5_IJNSA_ILi192EEENSA_ILi512EEENSA_ILi64EEEEEENS_10bfloat16_tENS5_IJlSB_lEEESJ_SK_NS4_8TiledMMAINS4_8MMA_AtomIJNS4_4SM904GMMA28MMA_64x256x16_F32BF16BF16_SSILNSO_5MajorE0ELSQ_0ELNSO_7ScaleInE1ELSR_1EEEEEENS4_6LayoutINS5_IJNSA_ILi2EEESB_SB_EEENS5_IJSB_NSA_ILi0EEESX_EEEEENS5_IJNS4_10UnderscoreES10_S10_EEEEENS4_13SM90_TMA_LOADENS4_14ComposedLayoutINS4_7SwizzleILi3ELi4ELi3EEENS4_18smem_ptr_flag_bitsILi16EEENSU_INS5_IJNSA_ILi8EEESH_EEENS5_IJSH_SB_EEEEEEEvNS4_8identityES13_S1D_vS1E_EENS_8epilogue10collective6detail29Sm90TmaWarpSpecializedAdapterINS1H_15DefaultEpilogueISJ_SK_SK_NS1G_6thread17LinearCombinationISJ_Li1EffLNS1L_9ScaleType4KindE0ELNS_15FloatRoundStyleE2ESJ_EENS1_15EpilogueDefaultEEEEEvvEEEEvNT_6ParamsE --------------------------
	.section	.nv.constant0._ZN7cutlass13device_kernelINS_4gemm6kernel13GemmUniversalIN4cute5tupleIJiiiiEEENS1_10collective13CollectiveMmaINS1_34MainloopSm90TmaGmmaWarpSpecializedILi2ENS5_IJNS4_1CILi1EEESB_SB_EEENS1_35KernelTmaWarpSpecializedCooperativeEEENS5_IJNSA_ILi192EEENSA_ILi512EEENSA_ILi64EEEEEENS_10bfloat16_tENS5_IJlSB_lEEESJ_SK_NS4_8TiledMMAINS4_8MMA_AtomIJNS4_4SM904GMMA28MMA_64x256x16_F32BF16BF16_SSILNSO_5MajorE0ELSQ_0ELNSO_7ScaleInE1ELSR_1EEEEEENS4_6LayoutINS5_IJNSA_ILi2EEESB_SB_EEENS5_IJSB_NSA_ILi0EEESX_EEEEENS5_IJNS4_10UnderscoreES10_S10_EEEEENS4_13SM90_TMA_LOADENS4_14ComposedLayoutINS4_7SwizzleILi3ELi4ELi3EEENS4_18smem_ptr_flag_bitsILi16EEENSU_INS5_IJNSA_ILi8EEESH_EEENS5_IJSH_SB_EEEEEEEvNS4_8identityES13_S1D_vS1E_EENS_8epilogue10collective6detail29Sm90TmaWarpSpecializedAdapterINS1H_15DefaultEpilogueISJ_SK_SK_NS1G_6thread17LinearCombinationISJ_Li1EffLNS1L_9ScaleType4KindE0ELNS_15FloatRoundStyleE2ESJ_EENS1_15EpilogueDefaultEEEEEvvEEEEvNT_6ParamsE,"a",@progbits
	.sectionflags	@""
	.align	4
.nv.constant0._ZN7cutlass13device_kernelINS_4gemm6kernel13GemmUniversalIN4cute5tupleIJiiiiEEENS1_10collective13CollectiveMmaINS1_34MainloopSm90TmaGmmaWarpSpecializedILi2ENS5_IJNS4_1CILi1EEESB_SB_EEENS1_35KernelTmaWarpSpecializedCooperativeEEENS5_IJNSA_ILi192EEENSA_ILi512EEENSA_ILi64EEEEEENS_10bfloat16_tENS5_IJlSB_lEEESJ_SK_NS4_8TiledMMAINS4_8MMA_AtomIJNS4_4SM904GMMA28MMA_64x256x16_F32BF16BF16_SSILNSO_5MajorE0ELSQ_0ELNSO_7ScaleInE1ELSR_1EEEEEENS4_6LayoutINS5_IJNSA_ILi2EEESB_SB_EEENS5_IJSB_NSA_ILi0EEESX_EEEEENS5_IJNS4_10UnderscoreES10_S10_EEEEENS4_13SM90_TMA_LOADENS4_14ComposedLayoutINS4_7SwizzleILi3ELi4ELi3EEENS4_18smem_ptr_flag_bitsILi16EEENSU_INS5_IJNSA_ILi8EEESH_EEENS5_IJSH_SB_EEEEEEEvNS4_8identityES13_S1D_vS1E_EENS_8epilogue10collective6detail29Sm90TmaWarpSpecializedAdapterINS1H_15DefaultEpilogueISJ_SK_SK_NS1G_6thread17LinearCombinationISJ_Li1EffLNS1L_9ScaleType4KindE0ELNS_15FloatRoundStyleE2ESJ_EENS1_15EpilogueDefaultEEEEEvvEEEEvNT_6ParamsE:
	.zero		1664


//--------------------- SYMBOLS --------------------------

	.type		.nv.reservedSmem.offset0,@object
	.size		.nv.reservedSmem.offset0,0x4
	.type		__assertfail,@function
